//
// Generated by NVIDIA NVVM Compiler
//
// Compiler Build ID: CL-36424714
// Cuda compilation tools, release 13.0, V13.0.88
// Based on NVVM 20.0.0
//

.version 9.0
.target sm_100
.address_size 64

	// .globl	_Z21propio_suma_exclusivaPiS_i
// _ZZN3cub18CUB_300001_SM_10006detail4scan16DeviceScanKernelINS2_10policy_hubIiiijN4cuda3std3__44plusIvEEE10Policy1000EN6thrust24THRUST_300001_SM_1000_NS10device_ptrIiEESF_NS0_13ScanTileStateIiLb1EEES9_NS1_10InputValueIiPiEEjiLb0EiEEvT0_T1_T2_iT3_T4_T5_E12temp_storage has been demoted
// _ZZN3cub18CUB_300001_SM_10006detail4scan16DeviceScanKernelINS2_10policy_hubIiiimN4cuda3std3__44plusIvEEE10Policy1000EN6thrust24THRUST_300001_SM_1000_NS10device_ptrIiEESF_NS0_13ScanTileStateIiLb1EEES9_NS1_10InputValueIiPiEEmiLb0EiEEvT0_T1_T2_iT3_T4_T5_E12temp_storage has been demoted
// _ZZN3cub18CUB_300001_SM_10006detail4scan16DeviceScanKernelINS2_10policy_hubIiiijN4cuda3std3__44plusIvEEE10Policy1000EPiSC_NS0_13ScanTileStateIiLb1EEES9_NS1_10InputValueIiSC_EEjiLb0EiEEvT0_T1_T2_iT3_T4_T5_E12temp_storage has been demoted
.global .align 1 .b8 _ZN34_INTERNAL_6ecc240c_4_k_cu_e5fd2cdb4cuda3std3__45__cpo5beginE[1];
.global .align 1 .b8 _ZN34_INTERNAL_6ecc240c_4_k_cu_e5fd2cdb4cuda3std3__45__cpo3endE[1];
.global .align 1 .b8 _ZN34_INTERNAL_6ecc240c_4_k_cu_e5fd2cdb4cuda3std3__45__cpo6cbeginE[1];
.global .align 1 .b8 _ZN34_INTERNAL_6ecc240c_4_k_cu_e5fd2cdb4cuda3std3__45__cpo4cendE[1];
.global .align 1 .b8 _ZN34_INTERNAL_6ecc240c_4_k_cu_e5fd2cdb4cuda3std3__45__cpo6rbeginE[1];
.global .align 1 .b8 _ZN34_INTERNAL_6ecc240c_4_k_cu_e5fd2cdb4cuda3std3__45__cpo4rendE[1];
.global .align 1 .b8 _ZN34_INTERNAL_6ecc240c_4_k_cu_e5fd2cdb4cuda3std3__45__cpo7crbeginE[1];
.global .align 1 .b8 _ZN34_INTERNAL_6ecc240c_4_k_cu_e5fd2cdb4cuda3std3__45__cpo5crendE[1];
.global .align 1 .b8 _ZN34_INTERNAL_6ecc240c_4_k_cu_e5fd2cdb4cuda3std3__436_GLOBAL__N__6ecc240c_4_k_cu_e5fd2cdb6ignoreE[1];
.global .align 1 .b8 _ZN34_INTERNAL_6ecc240c_4_k_cu_e5fd2cdb4cuda3std3__419piecewise_constructE[1];
.global .align 1 .b8 _ZN34_INTERNAL_6ecc240c_4_k_cu_e5fd2cdb4cuda3std3__48in_placeE[1];
.global .align 1 .b8 _ZN34_INTERNAL_6ecc240c_4_k_cu_e5fd2cdb4cuda3std3__420unreachable_sentinelE[1];
.global .align 1 .b8 _ZN34_INTERNAL_6ecc240c_4_k_cu_e5fd2cdb4cuda3std3__47nulloptE[1];
.global .align 1 .b8 _ZN34_INTERNAL_6ecc240c_4_k_cu_e5fd2cdb4cuda3std3__48unexpectE[1];
.global .align 1 .b8 _ZN34_INTERNAL_6ecc240c_4_k_cu_e5fd2cdb4cuda3std6ranges3__45__cpo4swapE[1];
.global .align 1 .b8 _ZN34_INTERNAL_6ecc240c_4_k_cu_e5fd2cdb4cuda3std6ranges3__45__cpo9iter_moveE[1];
.global .align 1 .b8 _ZN34_INTERNAL_6ecc240c_4_k_cu_e5fd2cdb4cuda3std6ranges3__45__cpo5beginE[1];
.global .align 1 .b8 _ZN34_INTERNAL_6ecc240c_4_k_cu_e5fd2cdb4cuda3std6ranges3__45__cpo3endE[1];
.global .align 1 .b8 _ZN34_INTERNAL_6ecc240c_4_k_cu_e5fd2cdb4cuda3std6ranges3__45__cpo6cbeginE[1];
.global .align 1 .b8 _ZN34_INTERNAL_6ecc240c_4_k_cu_e5fd2cdb4cuda3std6ranges3__45__cpo4cendE[1];
.global .align 1 .b8 _ZN34_INTERNAL_6ecc240c_4_k_cu_e5fd2cdb4cuda3std6ranges3__45__cpo7advanceE[1];
.global .align 1 .b8 _ZN34_INTERNAL_6ecc240c_4_k_cu_e5fd2cdb4cuda3std6ranges3__45__cpo9iter_swapE[1];
.global .align 1 .b8 _ZN34_INTERNAL_6ecc240c_4_k_cu_e5fd2cdb4cuda3std6ranges3__45__cpo4nextE[1];
.global .align 1 .b8 _ZN34_INTERNAL_6ecc240c_4_k_cu_e5fd2cdb4cuda3std6ranges3__45__cpo4prevE[1];
.global .align 1 .b8 _ZN34_INTERNAL_6ecc240c_4_k_cu_e5fd2cdb4cuda3std6ranges3__45__cpo4dataE[1];
.global .align 1 .b8 _ZN34_INTERNAL_6ecc240c_4_k_cu_e5fd2cdb4cuda3std6ranges3__45__cpo5cdataE[1];
.global .align 1 .b8 _ZN34_INTERNAL_6ecc240c_4_k_cu_e5fd2cdb4cuda3std6ranges3__45__cpo4sizeE[1];
.global .align 1 .b8 _ZN34_INTERNAL_6ecc240c_4_k_cu_e5fd2cdb4cuda3std6ranges3__45__cpo5ssizeE[1];
.global .align 1 .b8 _ZN34_INTERNAL_6ecc240c_4_k_cu_e5fd2cdb4cuda3std6ranges3__45__cpo8distanceE[1];
.global .align 1 .b8 _ZN34_INTERNAL_6ecc240c_4_k_cu_e5fd2cdb6thrust24THRUST_300001_SM_1000_NS8cuda_cub3parE[1];
.global .align 1 .b8 _ZN34_INTERNAL_6ecc240c_4_k_cu_e5fd2cdb6thrust24THRUST_300001_SM_1000_NS8cuda_cub10par_nosyncE[1];
.global .align 1 .b8 _ZN34_INTERNAL_6ecc240c_4_k_cu_e5fd2cdb6thrust24THRUST_300001_SM_1000_NS6system6detail10sequential3seqE[1];
.global .align 1 .b8 _ZN34_INTERNAL_6ecc240c_4_k_cu_e5fd2cdb6thrust24THRUST_300001_SM_1000_NS12placeholders2_1E[1];
.global .align 1 .b8 _ZN34_INTERNAL_6ecc240c_4_k_cu_e5fd2cdb6thrust24THRUST_300001_SM_1000_NS12placeholders2_2E[1];
.global .align 1 .b8 _ZN34_INTERNAL_6ecc240c_4_k_cu_e5fd2cdb6thrust24THRUST_300001_SM_1000_NS12placeholders2_3E[1];
.global .align 1 .b8 _ZN34_INTERNAL_6ecc240c_4_k_cu_e5fd2cdb6thrust24THRUST_300001_SM_1000_NS12placeholders2_4E[1];
.global .align 1 .b8 _ZN34_INTERNAL_6ecc240c_4_k_cu_e5fd2cdb6thrust24THRUST_300001_SM_1000_NS12placeholders2_5E[1];
.global .align 1 .b8 _ZN34_INTERNAL_6ecc240c_4_k_cu_e5fd2cdb6thrust24THRUST_300001_SM_1000_NS12placeholders2_6E[1];
.global .align 1 .b8 _ZN34_INTERNAL_6ecc240c_4_k_cu_e5fd2cdb6thrust24THRUST_300001_SM_1000_NS12placeholders2_7E[1];
.global .align 1 .b8 _ZN34_INTERNAL_6ecc240c_4_k_cu_e5fd2cdb6thrust24THRUST_300001_SM_1000_NS12placeholders2_8E[1];
.global .align 1 .b8 _ZN34_INTERNAL_6ecc240c_4_k_cu_e5fd2cdb6thrust24THRUST_300001_SM_1000_NS12placeholders2_9E[1];
.global .align 1 .b8 _ZN34_INTERNAL_6ecc240c_4_k_cu_e5fd2cdb6thrust24THRUST_300001_SM_1000_NS12placeholders3_10E[1];
.global .align 1 .b8 _ZN34_INTERNAL_6ecc240c_4_k_cu_e5fd2cdb6thrust24THRUST_300001_SM_1000_NS3seqE[1];

.visible .entry _Z21propio_suma_exclusivaPiS_i(
	.param .u64 .ptr .align 1 _Z21propio_suma_exclusivaPiS_i_param_0,
	.param .u64 .ptr .align 1 _Z21propio_suma_exclusivaPiS_i_param_1,
	.param .u32 _Z21propio_suma_exclusivaPiS_i_param_2
)
{
	.reg .pred 	%p<31>;
	.reg .b32 	%r<57>;
	.reg .b64 	%rd<22>;

	ld.param.u64 	%rd9, [_Z21propio_suma_exclusivaPiS_i_param_0];
	ld.param.u64 	%rd10, [_Z21propio_suma_exclusivaPiS_i_param_1];
	ld.param.u32 	%r15, [_Z21propio_suma_exclusivaPiS_i_param_2];
	cvta.to.global.u64 	%rd1, %rd9;
	cvta.to.global.u64 	%rd2, %rd10;
	mov.u32 	%r1, %tid.x;
	mov.u32 	%r2, %ntid.x;
	setp.lt.s32 	%p1, %r15, 1;
	@%p1 bra 	$L__BB0_28;
	and.b32  	%r3, %r2, 3;
	and.b32  	%r4, %r2, 2044;
	add.s64 	%rd3, %rd1, 8;
	mov.b32 	%r53, 0;
$L__BB0_2:
	setp.eq.s32 	%p2, %r53, 0;
	mov.b32 	%r54, 0;
	@%p2 bra 	$L__BB0_4;
	mul.wide.u32 	%rd11, %r53, 4;
	add.s64 	%rd12, %rd2, %rd11;
	ld.global.u32 	%r54, [%rd12+-4];
$L__BB0_4:
	add.s32 	%r8, %r53, %r1;
	setp.ge.s32 	%p3, %r8, %r15;
	mul.wide.u32 	%rd13, %r8, 4;
	add.s64 	%rd4, %rd2, %rd13;
	@%p3 bra 	$L__BB0_6;
	st.global.u32 	[%rd4], %r54;
$L__BB0_6:
	setp.lt.u32 	%p4, %r2, 4;
	bar.sync 	0;
	mov.b32 	%r56, 0;
	@%p4 bra 	$L__BB0_17;
	mul.wide.u32 	%rd14, %r53, 4;
	add.s64 	%rd21, %rd3, %rd14;
	mov.b32 	%r55, 0;
$L__BB0_8:
	setp.ge.s32 	%p5, %r8, %r15;
	setp.gt.u32 	%p6, %r55, %r1;
	or.pred  	%p7, %p5, %p6;
	@%p7 bra 	$L__BB0_10;
	ld.global.u32 	%r21, [%rd21+-8];
	ld.global.u32 	%r22, [%rd4];
	add.s32 	%r23, %r22, %r21;
	st.global.u32 	[%rd4], %r23;
$L__BB0_10:
	setp.ge.s32 	%p8, %r8, %r15;
	bar.sync 	0;
	setp.ge.u32 	%p9, %r55, %r1;
	or.pred  	%p10, %p8, %p9;
	@%p10 bra 	$L__BB0_12;
	ld.global.u32 	%r25, [%rd21+-4];
	ld.global.u32 	%r26, [%rd4];
	add.s32 	%r27, %r26, %r25;
	st.global.u32 	[%rd4], %r27;
$L__BB0_12:
	setp.ge.s32 	%p11, %r8, %r15;
	bar.sync 	0;
	add.s32 	%r10, %r55, 2;
	setp.gt.u32 	%p12, %r10, %r1;
	or.pred  	%p13, %p11, %p12;
	@%p13 bra 	$L__BB0_14;
	ld.global.u32 	%r29, [%rd21];
	ld.global.u32 	%r30, [%rd4];
	add.s32 	%r31, %r30, %r29;
	st.global.u32 	[%rd4], %r31;
$L__BB0_14:
	setp.ge.s32 	%p14, %r8, %r15;
	bar.sync 	0;
	add.s32 	%r11, %r10, 1;
	setp.gt.u32 	%p15, %r11, %r1;
	or.pred  	%p16, %p14, %p15;
	@%p16 bra 	$L__BB0_16;
	ld.global.u32 	%r33, [%rd21+4];
	ld.global.u32 	%r34, [%rd4];
	add.s32 	%r35, %r34, %r33;
	st.global.u32 	[%rd4], %r35;
$L__BB0_16:
	bar.sync 	0;
	add.s64 	%rd21, %rd21, 16;
	add.s32 	%r55, %r11, 1;
	setp.ne.s32 	%p17, %r55, %r4;
	mov.u32 	%r56, %r4;
	@%p17 bra 	$L__BB0_8;
$L__BB0_17:
	setp.eq.s32 	%p18, %r3, 0;
	@%p18 bra 	$L__BB0_27;
	setp.ge.s32 	%p19, %r8, %r15;
	setp.gt.u32 	%p20, %r56, %r1;
	or.pred  	%p21, %p19, %p20;
	@%p21 bra 	$L__BB0_20;
	add.s32 	%r38, %r56, %r53;
	mul.wide.u32 	%rd15, %r38, 4;
	add.s64 	%rd16, %rd1, %rd15;
	ld.global.u32 	%r39, [%rd16];
	ld.global.u32 	%r40, [%rd4];
	add.s32 	%r41, %r40, %r39;
	st.global.u32 	[%rd4], %r41;
$L__BB0_20:
	setp.eq.s32 	%p22, %r3, 1;
	bar.sync 	0;
	@%p22 bra 	$L__BB0_27;
	setp.ge.s32 	%p23, %r8, %r15;
	setp.ge.u32 	%p24, %r56, %r1;
	cvt.u64.u32 	%rd17, %r53;
	cvt.u64.u32 	%rd18, %r56;
	add.s64 	%rd19, %rd18, %rd17;
	shl.b64 	%rd20, %rd19, 2;
	add.s64 	%rd8, %rd1, %rd20;
	or.pred  	%p25, %p23, %p24;
	@%p25 bra 	$L__BB0_23;
	ld.global.u32 	%r44, [%rd8+4];
	ld.global.u32 	%r45, [%rd4];
	add.s32 	%r46, %r45, %r44;
	st.global.u32 	[%rd4], %r46;
$L__BB0_23:
	setp.eq.s32 	%p26, %r3, 2;
	bar.sync 	0;
	@%p26 bra 	$L__BB0_27;
	setp.ge.s32 	%p27, %r8, %r15;
	add.s32 	%r48, %r56, 2;
	setp.gt.u32 	%p28, %r48, %r1;
	or.pred  	%p29, %p27, %p28;
	@%p29 bra 	$L__BB0_26;
	ld.global.u32 	%r50, [%rd8+8];
	ld.global.u32 	%r51, [%rd4];
	add.s32 	%r52, %r51, %r50;
	st.global.u32 	[%rd4], %r52;
$L__BB0_26:
	bar.sync 	0;
$L__BB0_27:
	add.s32 	%r53, %r53, %r2;
	setp.lt.s32 	%p30, %r53, %r15;
	@%p30 bra 	$L__BB0_2;
$L__BB0_28:
	ret;

}
	// .globl	_ZN3cub18CUB_300001_SM_10006detail11EmptyKernelIvEEvv
.visible .entry _ZN3cub18CUB_300001_SM_10006detail11EmptyKernelIvEEvv()
{


	ret;

}
	// .globl	_ZN3cub18CUB_300001_SM_10006detail4scan20DeviceScanInitKernelINS0_13ScanTileStateIiLb1EEEEEvT_i
.visible .entry _ZN3cub18CUB_300001_SM_10006detail4scan20DeviceScanInitKernelINS0_13ScanTileStateIiLb1EEEEEvT_i(
	.param .align 8 .b8 _ZN3cub18CUB_300001_SM_10006detail4scan20DeviceScanInitKernelINS0_13ScanTileStateIiLb1EEEEEvT_i_param_0[8],
	.param .u32 _ZN3cub18CUB_300001_SM_10006detail4scan20DeviceScanInitKernelINS0_13ScanTileStateIiLb1EEEEEvT_i_param_1
)
{
	.reg .pred 	%p<5>;
	.reg .b32 	%r<10>;
	.reg .b64 	%rd<7>;

	ld.param.u64 	%rd2, [_ZN3cub18CUB_300001_SM_10006detail4scan20DeviceScanInitKernelINS0_13ScanTileStateIiLb1EEEEEvT_i_param_0];
	ld.param.u32 	%r4, [_ZN3cub18CUB_300001_SM_10006detail4scan20DeviceScanInitKernelINS0_13ScanTileStateIiLb1EEEEEvT_i_param_1];
	cvta.to.global.u64 	%rd1, %rd2;
	mov.u32 	%r1, %ctaid.x;
	mov.u32 	%r5, %ntid.x;
	mov.u32 	%r2, %tid.x;
	mad.lo.s32 	%r3, %r1, %r5, %r2;
	setp.ge.s32 	%p1, %r3, %r4;
	@%p1 bra 	$L__BB2_2;
	mul.wide.s32 	%rd3, %r3, 8;
	add.s64 	%rd4, %rd1, %rd3;
	mov.b32 	%r6, 0;
	mov.b32 	%r7, 99;
	st.global.v2.u32 	[%rd4+256], {%r7, %r6};
$L__BB2_2:
	setp.ne.s32 	%p2, %r1, 0;
	setp.gt.u32 	%p3, %r2, 31;
	or.pred  	%p4, %p2, %p3;
	@%p4 bra 	$L__BB2_4;
	mul.wide.u32 	%rd5, %r2, 8;
	add.s64 	%rd6, %rd1, %rd5;
	mov.b32 	%r9, 0;
	st.global.v2.u32 	[%rd6], {%r9, %r9};
$L__BB2_4:
	ret;

}
	// .globl	_ZN3cub18CUB_300001_SM_10006detail4scan16DeviceScanKernelINS2_10policy_hubIiiijN4cuda3std3__44plusIvEEE10Policy1000EN6thrust24THRUST_300001_SM_1000_NS10device_ptrIiEESF_NS0_13ScanTileStateIiLb1EEES9_NS1_10InputValueIiPiEEjiLb0EiEEvT0_T1_T2_iT3_T4_T5_
.visible .entry _ZN3cub18CUB_300001_SM_10006detail4scan16DeviceScanKernelINS2_10policy_hubIiiijN4cuda3std3__44plusIvEEE10Policy1000EN6thrust24THRUST_300001_SM_1000_NS10device_ptrIiEESF_NS0_13ScanTileStateIiLb1EEES9_NS1_10InputValueIiPiEEjiLb0EiEEvT0_T1_T2_iT3_T4_T5_(
	.param .align 8 .b8 _ZN3cub18CUB_300001_SM_10006detail4scan16DeviceScanKernelINS2_10policy_hubIiiijN4cuda3std3__44plusIvEEE10Policy1000EN6thrust24THRUST_300001_SM_1000_NS10device_ptrIiEESF_NS0_13ScanTileStateIiLb1EEES9_NS1_10InputValueIiPiEEjiLb0EiEEvT0_T1_T2_iT3_T4_T5__param_0[8],
	.param .align 8 .b8 _ZN3cub18CUB_300001_SM_10006detail4scan16DeviceScanKernelINS2_10policy_hubIiiijN4cuda3std3__44plusIvEEE10Policy1000EN6thrust24THRUST_300001_SM_1000_NS10device_ptrIiEESF_NS0_13ScanTileStateIiLb1EEES9_NS1_10InputValueIiPiEEjiLb0EiEEvT0_T1_T2_iT3_T4_T5__param_1[8],
	.param .align 8 .b8 _ZN3cub18CUB_300001_SM_10006detail4scan16DeviceScanKernelINS2_10policy_hubIiiijN4cuda3std3__44plusIvEEE10Policy1000EN6thrust24THRUST_300001_SM_1000_NS10device_ptrIiEESF_NS0_13ScanTileStateIiLb1EEES9_NS1_10InputValueIiPiEEjiLb0EiEEvT0_T1_T2_iT3_T4_T5__param_2[8],
	.param .u32 _ZN3cub18CUB_300001_SM_10006detail4scan16DeviceScanKernelINS2_10policy_hubIiiijN4cuda3std3__44plusIvEEE10Policy1000EN6thrust24THRUST_300001_SM_1000_NS10device_ptrIiEESF_NS0_13ScanTileStateIiLb1EEES9_NS1_10InputValueIiPiEEjiLb0EiEEvT0_T1_T2_iT3_T4_T5__param_3,
	.param .align 1 .b8 _ZN3cub18CUB_300001_SM_10006detail4scan16DeviceScanKernelINS2_10policy_hubIiiijN4cuda3std3__44plusIvEEE10Policy1000EN6thrust24THRUST_300001_SM_1000_NS10device_ptrIiEESF_NS0_13ScanTileStateIiLb1EEES9_NS1_10InputValueIiPiEEjiLb0EiEEvT0_T1_T2_iT3_T4_T5__param_4[1],
	.param .align 8 .b8 _ZN3cub18CUB_300001_SM_10006detail4scan16DeviceScanKernelINS2_10policy_hubIiiijN4cuda3std3__44plusIvEEE10Policy1000EN6thrust24THRUST_300001_SM_1000_NS10device_ptrIiEESF_NS0_13ScanTileStateIiLb1EEES9_NS1_10InputValueIiPiEEjiLb0EiEEvT0_T1_T2_iT3_T4_T5__param_5[16],
	.param .u32 _ZN3cub18CUB_300001_SM_10006detail4scan16DeviceScanKernelINS2_10policy_hubIiiijN4cuda3std3__44plusIvEEE10Policy1000EN6thrust24THRUST_300001_SM_1000_NS10device_ptrIiEESF_NS0_13ScanTileStateIiLb1EEES9_NS1_10InputValueIiPiEEjiLb0EiEEvT0_T1_T2_iT3_T4_T5__param_6
)
.maxntid 384
{
	.reg .pred 	%p<160>;
	.reg .b16 	%rs<3>;
	.reg .b32 	%r<1050>;
	.reg .b64 	%rd<58>;
	// demoted variable
	.shared .align 16 .b8 _ZZN3cub18CUB_300001_SM_10006detail4scan16DeviceScanKernelINS2_10policy_hubIiiijN4cuda3std3__44plusIvEEE10Policy1000EN6thrust24THRUST_300001_SM_1000_NS10device_ptrIiEESF_NS0_13ScanTileStateIiLb1EEES9_NS1_10InputValueIiPiEEjiLb0EiEEvT0_T1_T2_iT3_T4_T5_E12temp_storage[33808];
	ld.param.u32 	%r239, [_ZN3cub18CUB_300001_SM_10006detail4scan16DeviceScanKernelINS2_10policy_hubIiiijN4cuda3std3__44plusIvEEE10Policy1000EN6thrust24THRUST_300001_SM_1000_NS10device_ptrIiEESF_NS0_13ScanTileStateIiLb1EEES9_NS1_10InputValueIiPiEEjiLb0EiEEvT0_T1_T2_iT3_T4_T5__param_5];
	bfe.u32 	%r240, %r239, 0, 8;
	cvt.u16.u32 	%rs1, %r240;
	and.b16  	%rs2, %rs1, 255;
	ld.param.u64 	%rd16, [_ZN3cub18CUB_300001_SM_10006detail4scan16DeviceScanKernelINS2_10policy_hubIiiijN4cuda3std3__44plusIvEEE10Policy1000EN6thrust24THRUST_300001_SM_1000_NS10device_ptrIiEESF_NS0_13ScanTileStateIiLb1EEES9_NS1_10InputValueIiPiEEjiLb0EiEEvT0_T1_T2_iT3_T4_T5__param_2];
	ld.param.u64 	%rd15, [_ZN3cub18CUB_300001_SM_10006detail4scan16DeviceScanKernelINS2_10policy_hubIiiijN4cuda3std3__44plusIvEEE10Policy1000EN6thrust24THRUST_300001_SM_1000_NS10device_ptrIiEESF_NS0_13ScanTileStateIiLb1EEES9_NS1_10InputValueIiPiEEjiLb0EiEEvT0_T1_T2_iT3_T4_T5__param_1];
	ld.param.u64 	%rd14, [_ZN3cub18CUB_300001_SM_10006detail4scan16DeviceScanKernelINS2_10policy_hubIiiijN4cuda3std3__44plusIvEEE10Policy1000EN6thrust24THRUST_300001_SM_1000_NS10device_ptrIiEESF_NS0_13ScanTileStateIiLb1EEES9_NS1_10InputValueIiPiEEjiLb0EiEEvT0_T1_T2_iT3_T4_T5__param_0];
	ld.param.u64 	%rd1, [_ZN3cub18CUB_300001_SM_10006detail4scan16DeviceScanKernelINS2_10policy_hubIiiijN4cuda3std3__44plusIvEEE10Policy1000EN6thrust24THRUST_300001_SM_1000_NS10device_ptrIiEESF_NS0_13ScanTileStateIiLb1EEES9_NS1_10InputValueIiPiEEjiLb0EiEEvT0_T1_T2_iT3_T4_T5__param_5+8];
	ld.param.u32 	%r238, [_ZN3cub18CUB_300001_SM_10006detail4scan16DeviceScanKernelINS2_10policy_hubIiiijN4cuda3std3__44plusIvEEE10Policy1000EN6thrust24THRUST_300001_SM_1000_NS10device_ptrIiEESF_NS0_13ScanTileStateIiLb1EEES9_NS1_10InputValueIiPiEEjiLb0EiEEvT0_T1_T2_iT3_T4_T5__param_6];
	setp.eq.s16 	%p1, %rs2, 0;
	@%p1 bra 	$L__BB3_2;
	cvta.to.global.u64 	%rd17, %rd1;
	ld.global.u32 	%r997, [%rd17];
	bra.uni 	$L__BB3_3;
$L__BB3_2:
	cvt.u32.u64 	%r997, %rd1;
$L__BB3_3:
	ld.param.u32 	%r995, [_ZN3cub18CUB_300001_SM_10006detail4scan16DeviceScanKernelINS2_10policy_hubIiiijN4cuda3std3__44plusIvEEE10Policy1000EN6thrust24THRUST_300001_SM_1000_NS10device_ptrIiEESF_NS0_13ScanTileStateIiLb1EEES9_NS1_10InputValueIiPiEEjiLb0EiEEvT0_T1_T2_iT3_T4_T5__param_3];
	cvta.to.global.u64 	%rd3, %rd14;
	cvta.to.global.u64 	%rd4, %rd15;
	mov.u32 	%r241, %ctaid.x;
	add.s32 	%r998, %r995, %r241;
	mul.lo.s32 	%r5, %r998, 8448;
	sub.s32 	%r6, %r238, %r5;
	setp.lt.u32 	%p2, %r6, 8449;
	@%p2 bra 	$L__BB3_29;
	cvt.u64.u32 	%rd40, %r5;
	mov.u32 	%r7, %tid.x;
	and.b32  	%r640, %r7, 31;
	and.b32  	%r641, %r7, 992;
	mul.lo.s32 	%r642, %r641, 22;
	or.b32  	%r643, %r642, %r640;
	cvt.u64.u32 	%rd41, %r643;
	add.s64 	%rd5, %rd41, %rd40;
	shl.b64 	%rd42, %rd5, 2;
	add.s64 	%rd43, %rd3, %rd42;
	ld.global.u32 	%r644, [%rd43];
	ld.global.u32 	%r645, [%rd43+128];
	ld.global.u32 	%r646, [%rd43+256];
	ld.global.u32 	%r647, [%rd43+384];
	ld.global.u32 	%r648, [%rd43+512];
	ld.global.u32 	%r649, [%rd43+640];
	ld.global.u32 	%r650, [%rd43+768];
	ld.global.u32 	%r651, [%rd43+896];
	ld.global.u32 	%r652, [%rd43+1024];
	ld.global.u32 	%r653, [%rd43+1152];
	ld.global.u32 	%r654, [%rd43+1280];
	ld.global.u32 	%r655, [%rd43+1408];
	ld.global.u32 	%r656, [%rd43+1536];
	ld.global.u32 	%r657, [%rd43+1664];
	ld.global.u32 	%r658, [%rd43+1792];
	ld.global.u32 	%r659, [%rd43+1920];
	ld.global.u32 	%r660, [%rd43+2048];
	ld.global.u32 	%r661, [%rd43+2176];
	ld.global.u32 	%r662, [%rd43+2304];
	ld.global.u32 	%r663, [%rd43+2432];
	ld.global.u32 	%r664, [%rd43+2560];
	ld.global.u32 	%r665, [%rd43+2688];
	// begin inline asm
	mov.u32 %r639, %laneid;
	// end inline asm
	shr.u32 	%r9, %r7, 5;
	mad.lo.s32 	%r666, %r9, 704, %r639;
	shl.b32 	%r667, %r666, 2;
	mov.u32 	%r668, _ZZN3cub18CUB_300001_SM_10006detail4scan16DeviceScanKernelINS2_10policy_hubIiiijN4cuda3std3__44plusIvEEE10Policy1000EN6thrust24THRUST_300001_SM_1000_NS10device_ptrIiEESF_NS0_13ScanTileStateIiLb1EEES9_NS1_10InputValueIiPiEEjiLb0EiEEvT0_T1_T2_iT3_T4_T5_E12temp_storage;
	add.s32 	%r10, %r668, %r667;
	st.shared.u32 	[%r10], %r644;
	st.shared.u32 	[%r10+128], %r645;
	st.shared.u32 	[%r10+256], %r646;
	st.shared.u32 	[%r10+384], %r647;
	st.shared.u32 	[%r10+512], %r648;
	st.shared.u32 	[%r10+640], %r649;
	st.shared.u32 	[%r10+768], %r650;
	st.shared.u32 	[%r10+896], %r651;
	st.shared.u32 	[%r10+1024], %r652;
	st.shared.u32 	[%r10+1152], %r653;
	st.shared.u32 	[%r10+1280], %r654;
	st.shared.u32 	[%r10+1408], %r655;
	st.shared.u32 	[%r10+1536], %r656;
	st.shared.u32 	[%r10+1664], %r657;
	st.shared.u32 	[%r10+1792], %r658;
	st.shared.u32 	[%r10+1920], %r659;
	st.shared.u32 	[%r10+2048], %r660;
	st.shared.u32 	[%r10+2176], %r661;
	st.shared.u32 	[%r10+2304], %r662;
	st.shared.u32 	[%r10+2432], %r663;
	st.shared.u32 	[%r10+2560], %r664;
	st.shared.u32 	[%r10+2688], %r665;
	bar.warp.sync 	-1;
	mad.lo.s32 	%r11, %r639, 84, %r10;
	ld.shared.v2.u32 	{%r12, %r13}, [%r11];
	ld.shared.v2.u32 	{%r14, %r15}, [%r11+8];
	ld.shared.v2.u32 	{%r16, %r17}, [%r11+16];
	ld.shared.v2.u32 	{%r18, %r19}, [%r11+24];
	ld.shared.v2.u32 	{%r20, %r21}, [%r11+32];
	ld.shared.v2.u32 	{%r22, %r23}, [%r11+40];
	ld.shared.v2.u32 	{%r24, %r25}, [%r11+48];
	ld.shared.v2.u32 	{%r26, %r27}, [%r11+56];
	ld.shared.v2.u32 	{%r28, %r29}, [%r11+64];
	ld.shared.v2.u32 	{%r30, %r31}, [%r11+72];
	ld.shared.v2.u32 	{%r32, %r33}, [%r11+80];
	bar.sync 	0;
	setp.ne.s32 	%p104, %r998, 0;
	@%p104 bra 	$L__BB3_9;
	add.s32 	%r890, %r13, %r12;
	add.s32 	%r891, %r14, %r890;
	add.s32 	%r892, %r15, %r891;
	add.s32 	%r893, %r16, %r892;
	add.s32 	%r894, %r17, %r893;
	add.s32 	%r895, %r18, %r894;
	add.s32 	%r896, %r19, %r895;
	add.s32 	%r897, %r20, %r896;
	add.s32 	%r898, %r21, %r897;
	add.s32 	%r899, %r22, %r898;
	add.s32 	%r900, %r23, %r899;
	add.s32 	%r901, %r24, %r900;
	add.s32 	%r902, %r25, %r901;
	add.s32 	%r903, %r26, %r902;
	add.s32 	%r904, %r27, %r903;
	add.s32 	%r905, %r28, %r904;
	add.s32 	%r906, %r29, %r905;
	add.s32 	%r907, %r30, %r906;
	add.s32 	%r908, %r31, %r907;
	add.s32 	%r909, %r32, %r908;
	add.s32 	%r864, %r33, %r909;
	mov.b32 	%r862, 1;
	mov.b32 	%r887, 0;
	mov.b32 	%r889, -1;
	// begin inline asm
	{  .reg .s32 r0;  .reg .pred p;  shfl.sync.up.b32 r0|p, %r864, %r862, %r887, %r889;  @p add.s32 r0, r0, %r864;  mov.s32 %r860, r0;}
	// end inline asm
	mov.b32 	%r868, 2;
	// begin inline asm
	{  .reg .s32 r0;  .reg .pred p;  shfl.sync.up.b32 r0|p, %r860, %r868, %r887, %r889;  @p add.s32 r0, r0, %r860;  mov.s32 %r866, r0;}
	// end inline asm
	mov.b32 	%r874, 4;
	// begin inline asm
	{  .reg .s32 r0;  .reg .pred p;  shfl.sync.up.b32 r0|p, %r866, %r874, %r887, %r889;  @p add.s32 r0, r0, %r866;  mov.s32 %r872, r0;}
	// end inline asm
	mov.b32 	%r880, 8;
	// begin inline asm
	{  .reg .s32 r0;  .reg .pred p;  shfl.sync.up.b32 r0|p, %r872, %r880, %r887, %r889;  @p add.s32 r0, r0, %r872;  mov.s32 %r878, r0;}
	// end inline asm
	mov.b32 	%r886, 16;
	// begin inline asm
	{  .reg .s32 r0;  .reg .pred p;  shfl.sync.up.b32 r0|p, %r878, %r886, %r887, %r889;  @p add.s32 r0, r0, %r878;  mov.s32 %r884, r0;}
	// end inline asm
	setp.ne.s32 	%p146, %r639, 31;
	@%p146 bra 	$L__BB3_7;
	shl.b32 	%r910, %r9, 2;
	add.s32 	%r912, %r668, %r910;
	st.shared.u32 	[%r912+16], %r884;
$L__BB3_7:
	bar.sync 	0;
	ld.shared.v4.u32 	{%r913, %r914, %r915, %r916}, [_ZZN3cub18CUB_300001_SM_10006detail4scan16DeviceScanKernelINS2_10policy_hubIiiijN4cuda3std3__44plusIvEEE10Policy1000EN6thrust24THRUST_300001_SM_1000_NS10device_ptrIiEESF_NS0_13ScanTileStateIiLb1EEES9_NS1_10InputValueIiPiEEjiLb0EiEEvT0_T1_T2_iT3_T4_T5_E12temp_storage+16];
	add.s32 	%r917, %r914, %r913;
	setp.eq.s32 	%p147, %r9, 2;
	selp.b32 	%r918, %r917, %r913, %p147;
	add.s32 	%r919, %r917, %r915;
	setp.eq.s32 	%p148, %r9, 3;
	selp.b32 	%r920, %r919, %r918, %p148;
	add.s32 	%r921, %r919, %r916;
	setp.eq.s32 	%p149, %r9, 4;
	selp.b32 	%r922, %r921, %r920, %p149;
	ld.shared.v4.u32 	{%r923, %r924, %r925, %r926}, [_ZZN3cub18CUB_300001_SM_10006detail4scan16DeviceScanKernelINS2_10policy_hubIiiijN4cuda3std3__44plusIvEEE10Policy1000EN6thrust24THRUST_300001_SM_1000_NS10device_ptrIiEESF_NS0_13ScanTileStateIiLb1EEES9_NS1_10InputValueIiPiEEjiLb0EiEEvT0_T1_T2_iT3_T4_T5_E12temp_storage+32];
	add.s32 	%r927, %r921, %r923;
	setp.eq.s32 	%p150, %r9, 5;
	selp.b32 	%r928, %r927, %r922, %p150;
	add.s32 	%r929, %r927, %r924;
	setp.eq.s32 	%p151, %r9, 6;
	selp.b32 	%r930, %r929, %r928, %p151;
	add.s32 	%r931, %r929, %r925;
	setp.eq.s32 	%p152, %r9, 7;
	selp.b32 	%r932, %r931, %r930, %p152;
	add.s32 	%r933, %r931, %r926;
	setp.eq.s32 	%p153, %r9, 8;
	selp.b32 	%r934, %r933, %r932, %p153;
	ld.shared.v4.u32 	{%r935, %r936, %r937, %r938}, [_ZZN3cub18CUB_300001_SM_10006detail4scan16DeviceScanKernelINS2_10policy_hubIiiijN4cuda3std3__44plusIvEEE10Policy1000EN6thrust24THRUST_300001_SM_1000_NS10device_ptrIiEESF_NS0_13ScanTileStateIiLb1EEES9_NS1_10InputValueIiPiEEjiLb0EiEEvT0_T1_T2_iT3_T4_T5_E12temp_storage+48];
	add.s32 	%r939, %r933, %r935;
	setp.eq.s32 	%p154, %r9, 9;
	selp.b32 	%r940, %r939, %r934, %p154;
	add.s32 	%r941, %r939, %r936;
	setp.eq.s32 	%p155, %r9, 10;
	selp.b32 	%r942, %r941, %r940, %p155;
	add.s32 	%r943, %r941, %r937;
	setp.eq.s32 	%p156, %r9, 11;
	selp.b32 	%r944, %r943, %r942, %p156;
	setp.lt.u32 	%p157, %r7, 32;
	selp.b32 	%r945, 0, %r944, %p157;
	setp.eq.s32 	%p158, %r639, 0;
	sub.s32 	%r946, %r884, %r864;
	selp.b32 	%r947, 0, %r946, %p158;
	add.s32 	%r948, %r947, %r997;
	add.s32 	%r1012, %r948, %r945;
	add.s32 	%r949, %r938, %r997;
	add.s32 	%r37, %r949, %r943;
	setp.ne.s32 	%p159, %r7, 0;
	@%p159 bra 	$L__BB3_28;
	add.s64 	%rd55, %rd16, 256;
	mov.b32 	%r950, 101;
	// begin inline asm
	st.relaxed.gpu.v2.u32 [%rd55], {%r950, %r37};
	// end inline asm
	bra.uni 	$L__BB3_28;
$L__BB3_9:
	add.s32 	%r699, %r13, %r12;
	add.s32 	%r700, %r14, %r699;
	add.s32 	%r701, %r15, %r700;
	add.s32 	%r702, %r16, %r701;
	add.s32 	%r703, %r17, %r702;
	add.s32 	%r704, %r18, %r703;
	add.s32 	%r705, %r19, %r704;
	add.s32 	%r706, %r20, %r705;
	add.s32 	%r707, %r21, %r706;
	add.s32 	%r708, %r22, %r707;
	add.s32 	%r709, %r23, %r708;
	add.s32 	%r710, %r24, %r709;
	add.s32 	%r711, %r25, %r710;
	add.s32 	%r712, %r26, %r711;
	add.s32 	%r713, %r27, %r712;
	add.s32 	%r714, %r28, %r713;
	add.s32 	%r715, %r29, %r714;
	add.s32 	%r716, %r30, %r715;
	add.s32 	%r717, %r31, %r716;
	add.s32 	%r718, %r32, %r717;
	add.s32 	%r673, %r33, %r718;
	mov.b32 	%r671, 1;
	mov.b32 	%r696, 0;
	mov.b32 	%r698, -1;
	// begin inline asm
	{  .reg .s32 r0;  .reg .pred p;  shfl.sync.up.b32 r0|p, %r673, %r671, %r696, %r698;  @p add.s32 r0, r0, %r673;  mov.s32 %r669, r0;}
	// end inline asm
	mov.b32 	%r677, 2;
	// begin inline asm
	{  .reg .s32 r0;  .reg .pred p;  shfl.sync.up.b32 r0|p, %r669, %r677, %r696, %r698;  @p add.s32 r0, r0, %r669;  mov.s32 %r675, r0;}
	// end inline asm
	mov.b32 	%r683, 4;
	// begin inline asm
	{  .reg .s32 r0;  .reg .pred p;  shfl.sync.up.b32 r0|p, %r675, %r683, %r696, %r698;  @p add.s32 r0, r0, %r675;  mov.s32 %r681, r0;}
	// end inline asm
	mov.b32 	%r689, 8;
	// begin inline asm
	{  .reg .s32 r0;  .reg .pred p;  shfl.sync.up.b32 r0|p, %r681, %r689, %r696, %r698;  @p add.s32 r0, r0, %r681;  mov.s32 %r687, r0;}
	// end inline asm
	mov.b32 	%r695, 16;
	// begin inline asm
	{  .reg .s32 r0;  .reg .pred p;  shfl.sync.up.b32 r0|p, %r687, %r695, %r696, %r698;  @p add.s32 r0, r0, %r687;  mov.s32 %r693, r0;}
	// end inline asm
	setp.ne.s32 	%p105, %r639, 31;
	@%p105 bra 	$L__BB3_11;
	shl.b32 	%r719, %r9, 2;
	add.s32 	%r721, %r668, %r719;
	st.shared.u32 	[%r721+16], %r693;
$L__BB3_11:
	sub.s32 	%r722, %r693, %r673;
	bar.sync 	0;
	ld.shared.v4.u32 	{%r723, %r724, %r725, %r726}, [_ZZN3cub18CUB_300001_SM_10006detail4scan16DeviceScanKernelINS2_10policy_hubIiiijN4cuda3std3__44plusIvEEE10Policy1000EN6thrust24THRUST_300001_SM_1000_NS10device_ptrIiEESF_NS0_13ScanTileStateIiLb1EEES9_NS1_10InputValueIiPiEEjiLb0EiEEvT0_T1_T2_iT3_T4_T5_E12temp_storage+16];
	add.s32 	%r727, %r724, %r723;
	setp.eq.s32 	%p106, %r9, 2;
	selp.b32 	%r728, %r727, %r723, %p106;
	add.s32 	%r729, %r727, %r725;
	setp.eq.s32 	%p107, %r9, 3;
	selp.b32 	%r730, %r729, %r728, %p107;
	add.s32 	%r731, %r729, %r726;
	setp.eq.s32 	%p108, %r9, 4;
	selp.b32 	%r732, %r731, %r730, %p108;
	ld.shared.v4.u32 	{%r733, %r734, %r735, %r736}, [_ZZN3cub18CUB_300001_SM_10006detail4scan16DeviceScanKernelINS2_10policy_hubIiiijN4cuda3std3__44plusIvEEE10Policy1000EN6thrust24THRUST_300001_SM_1000_NS10device_ptrIiEESF_NS0_13ScanTileStateIiLb1EEES9_NS1_10InputValueIiPiEEjiLb0EiEEvT0_T1_T2_iT3_T4_T5_E12temp_storage+32];
	add.s32 	%r737, %r731, %r733;
	setp.eq.s32 	%p109, %r9, 5;
	selp.b32 	%r738, %r737, %r732, %p109;
	add.s32 	%r739, %r737, %r734;
	setp.eq.s32 	%p110, %r9, 6;
	selp.b32 	%r740, %r739, %r738, %p110;
	add.s32 	%r741, %r739, %r735;
	setp.eq.s32 	%p111, %r9, 7;
	selp.b32 	%r742, %r741, %r740, %p111;
	add.s32 	%r743, %r741, %r736;
	setp.eq.s32 	%p112, %r9, 8;
	selp.b32 	%r744, %r743, %r742, %p112;
	ld.shared.v4.u32 	{%r745, %r746, %r747, %r748}, [_ZZN3cub18CUB_300001_SM_10006detail4scan16DeviceScanKernelINS2_10policy_hubIiiijN4cuda3std3__44plusIvEEE10Policy1000EN6thrust24THRUST_300001_SM_1000_NS10device_ptrIiEESF_NS0_13ScanTileStateIiLb1EEES9_NS1_10InputValueIiPiEEjiLb0EiEEvT0_T1_T2_iT3_T4_T5_E12temp_storage+48];
	add.s32 	%r749, %r743, %r745;
	setp.eq.s32 	%p113, %r9, 9;
	selp.b32 	%r750, %r749, %r744, %p113;
	add.s32 	%r751, %r749, %r746;
	setp.eq.s32 	%p114, %r9, 10;
	selp.b32 	%r752, %r751, %r750, %p114;
	add.s32 	%r753, %r751, %r747;
	setp.eq.s32 	%p115, %r9, 11;
	selp.b32 	%r754, %r753, %r752, %p115;
	add.s32 	%r40, %r753, %r748;
	setp.gt.u32 	%p116, %r7, 31;
	setp.lt.u32 	%p117, %r7, 32;
	setp.eq.s32 	%p118, %r639, 0;
	selp.b32 	%r755, 0, %r722, %p118;
	add.s32 	%r1011, %r754, %r755;
	selp.b32 	%r42, %r722, %r1011, %p117;
	@%p116 bra 	$L__BB3_27;
	setp.ne.s32 	%p119, %r7, 0;
	mul.wide.s32 	%rd44, %r998, 8;
	add.s64 	%rd6, %rd16, %rd44;
	@%p119 bra 	$L__BB3_14;
	st.shared.u32 	[_ZZN3cub18CUB_300001_SM_10006detail4scan16DeviceScanKernelINS2_10policy_hubIiiijN4cuda3std3__44plusIvEEE10Policy1000EN6thrust24THRUST_300001_SM_1000_NS10device_ptrIiEESF_NS0_13ScanTileStateIiLb1EEES9_NS1_10InputValueIiPiEEjiLb0EiEEvT0_T1_T2_iT3_T4_T5_E12temp_storage+12], %r40;
	add.s64 	%rd45, %rd6, 256;
	mov.b32 	%r756, 100;
	// begin inline asm
	st.relaxed.gpu.v2.u32 [%rd45], {%r756, %r40};
	// end inline asm
$L__BB3_14:
	not.b32 	%r762, %r7;
	add.s32 	%r1006, %r998, %r762;
	mov.b32 	%r758, 830;
	// begin inline asm
	nanosleep.u32 %r758;
	// end inline asm
	mul.wide.s32 	%rd47, %r1006, 8;
	add.s64 	%rd48, %rd16, %rd47;
	add.s64 	%rd46, %rd48, 256;
	// begin inline asm
	ld.relaxed.gpu.v2.u32 {%r1008, %r1000}, [%rd46];
	// end inline asm
	mov.b32 	%r1001, 952;
$L__BB3_15:
	setp.eq.s32 	%p120, %r1008, 99;
	mov.b32 	%r763, -1;
	vote.sync.any.pred 	%p121, %p120, %r763;
	not.pred 	%p122, %p121;
	@%p122 bra 	$L__BB3_17;
	mul.lo.s32 	%r858, %r998, 16807;
	and.b32  	%r998, %r858, 2147483647;
	add.s32 	%r859, %r1001, 1;
	rem.u32 	%r855, %r998, %r859;
	// begin inline asm
	nanosleep.u32 %r855;
	// end inline asm
	shr.u32 	%r1001, %r1001, 1;
	// begin inline asm
	ld.relaxed.gpu.v2.u32 {%r1008, %r1000}, [%rd46];
	// end inline asm
	bra.uni 	$L__BB3_15;
$L__BB3_17:
	setp.eq.s32 	%p123, %r1008, 101;
	mov.b32 	%r790, -1;
	vote.sync.ballot.b32 	%r792, %p123, %r790;
	// begin inline asm
	mov.u32 %r765, %lanemask_ge;
	// end inline asm
	and.b32  	%r793, %r792, %r765;
	or.b32  	%r794, %r793, -2147483648;
	add.s32 	%r795, %r794, -1;
	not.b32 	%r796, %r794;
	and.b32  	%r797, %r796, %r795;
	popc.b32 	%r769, %r797;
	mov.b32 	%r768, 1;
	// begin inline asm
	shfl.sync.down.b32 %r766, %r1000, %r768, %r769, %r790;
	// end inline asm
	setp.lt.s32 	%p125, %r639, %r769;
	selp.b32 	%r798, %r766, 0, %p125;
	add.s32 	%r772, %r798, %r1000;
	mov.b32 	%r773, 2;
	// begin inline asm
	shfl.sync.down.b32 %r771, %r772, %r773, %r769, %r790;
	// end inline asm
	add.s32 	%r57, %r639, 2;
	setp.gt.s32 	%p126, %r57, %r769;
	selp.b32 	%r799, 0, %r771, %p126;
	add.s32 	%r777, %r772, %r799;
	mov.b32 	%r778, 4;
	// begin inline asm
	shfl.sync.down.b32 %r776, %r777, %r778, %r769, %r790;
	// end inline asm
	add.s32 	%r58, %r639, 4;
	setp.gt.s32 	%p127, %r58, %r769;
	selp.b32 	%r800, 0, %r776, %p127;
	add.s32 	%r782, %r777, %r800;
	mov.b32 	%r783, 8;
	// begin inline asm
	shfl.sync.down.b32 %r781, %r782, %r783, %r769, %r790;
	// end inline asm
	add.s32 	%r59, %r639, 8;
	setp.gt.s32 	%p128, %r59, %r769;
	selp.b32 	%r801, 0, %r781, %p128;
	add.s32 	%r787, %r782, %r801;
	mov.b32 	%r788, 16;
	// begin inline asm
	shfl.sync.down.b32 %r786, %r787, %r788, %r769, %r790;
	// end inline asm
	add.s32 	%r60, %r639, 16;
	setp.gt.s32 	%p129, %r60, %r769;
	selp.b32 	%r802, 0, %r786, %p129;
	add.s32 	%r1005, %r787, %r802;
	add.s64 	%rd8, %rd16, 256;
	mov.b32 	%r1002, 952;
$L__BB3_18:
	setp.ne.s32 	%p130, %r1008, 101;
	mov.b32 	%r803, -1;
	vote.sync.all.pred 	%p131, %p130, %r803;
	not.pred 	%p132, %p131;
	@%p132 bra 	$L__BB3_23;
	shr.u32 	%r1002, %r1002, 1;
	mul.wide.s32 	%rd51, %r1006, 8;
	add.s64 	%rd52, %rd8, %rd51;
	add.s64 	%rd50, %rd52, -256;
	// begin inline asm
	ld.relaxed.gpu.v2.u32 {%r1008, %r1009}, [%rd50];
	// end inline asm
	mov.u32 	%r1010, %r1002;
$L__BB3_20:
	setp.eq.s32 	%p136, %r1008, 99;
	mov.b32 	%r811, -1;
	vote.sync.any.pred 	%p137, %p136, %r811;
	not.pred 	%p138, %p137;
	@%p138 bra 	$L__BB3_22;
	mul.lo.s32 	%r853, %r998, 16807;
	and.b32  	%r998, %r853, 2147483647;
	add.s32 	%r854, %r1010, 1;
	rem.u32 	%r850, %r998, %r854;
	// begin inline asm
	nanosleep.u32 %r850;
	// end inline asm
	shr.u32 	%r1010, %r1010, 1;
	// begin inline asm
	ld.relaxed.gpu.v2.u32 {%r1008, %r1009}, [%rd50];
	// end inline asm
	bra.uni 	$L__BB3_20;
$L__BB3_22:
	setp.eq.s32 	%p139, %r1008, 101;
	mov.b32 	%r837, -1;
	vote.sync.ballot.b32 	%r838, %p139, %r837;
	and.b32  	%r839, %r838, %r765;
	or.b32  	%r840, %r839, -2147483648;
	add.s32 	%r841, %r840, -1;
	not.b32 	%r842, %r840;
	and.b32  	%r843, %r842, %r841;
	popc.b32 	%r816, %r843;
	mov.b32 	%r815, 1;
	// begin inline asm
	shfl.sync.down.b32 %r813, %r1009, %r815, %r816, %r837;
	// end inline asm
	setp.lt.s32 	%p141, %r639, %r816;
	selp.b32 	%r844, %r813, 0, %p141;
	add.s32 	%r819, %r844, %r1009;
	mov.b32 	%r820, 2;
	// begin inline asm
	shfl.sync.down.b32 %r818, %r819, %r820, %r816, %r837;
	// end inline asm
	setp.gt.s32 	%p142, %r57, %r816;
	selp.b32 	%r845, 0, %r818, %p142;
	add.s32 	%r824, %r819, %r845;
	mov.b32 	%r825, 4;
	// begin inline asm
	shfl.sync.down.b32 %r823, %r824, %r825, %r816, %r837;
	// end inline asm
	setp.gt.s32 	%p143, %r58, %r816;
	selp.b32 	%r846, 0, %r823, %p143;
	add.s32 	%r829, %r824, %r846;
	mov.b32 	%r830, 8;
	// begin inline asm
	shfl.sync.down.b32 %r828, %r829, %r830, %r816, %r837;
	// end inline asm
	setp.gt.s32 	%p144, %r59, %r816;
	selp.b32 	%r847, 0, %r828, %p144;
	add.s32 	%r834, %r829, %r847;
	mov.b32 	%r835, 16;
	// begin inline asm
	shfl.sync.down.b32 %r833, %r834, %r835, %r816, %r837;
	// end inline asm
	setp.gt.s32 	%p145, %r60, %r816;
	selp.b32 	%r848, 0, %r833, %p145;
	add.s32 	%r849, %r848, %r1005;
	add.s32 	%r1005, %r849, %r834;
	add.s32 	%r1006, %r1006, -32;
	bra.uni 	$L__BB3_18;
$L__BB3_23:
	@%p119 bra 	$L__BB3_25;
	add.s32 	%r806, %r1005, %r40;
	add.s64 	%rd49, %rd6, 256;
	mov.b32 	%r805, 101;
	// begin inline asm
	st.relaxed.gpu.v2.u32 [%rd49], {%r805, %r806};
	// end inline asm
	st.shared.u32 	[_ZZN3cub18CUB_300001_SM_10006detail4scan16DeviceScanKernelINS2_10policy_hubIiiijN4cuda3std3__44plusIvEEE10Policy1000EN6thrust24THRUST_300001_SM_1000_NS10device_ptrIiEESF_NS0_13ScanTileStateIiLb1EEES9_NS1_10InputValueIiPiEEjiLb0EiEEvT0_T1_T2_iT3_T4_T5_E12temp_storage+4], %r1005;
	st.shared.u32 	[_ZZN3cub18CUB_300001_SM_10006detail4scan16DeviceScanKernelINS2_10policy_hubIiiijN4cuda3std3__44plusIvEEE10Policy1000EN6thrust24THRUST_300001_SM_1000_NS10device_ptrIiEESF_NS0_13ScanTileStateIiLb1EEES9_NS1_10InputValueIiPiEEjiLb0EiEEvT0_T1_T2_iT3_T4_T5_E12temp_storage+8], %r806;
$L__BB3_25:
	setp.ne.s32 	%p134, %r639, 0;
	mov.u32 	%r1011, %r42;
	@%p134 bra 	$L__BB3_27;
	st.shared.u32 	[_ZZN3cub18CUB_300001_SM_10006detail4scan16DeviceScanKernelINS2_10policy_hubIiiijN4cuda3std3__44plusIvEEE10Policy1000EN6thrust24THRUST_300001_SM_1000_NS10device_ptrIiEESF_NS0_13ScanTileStateIiLb1EEES9_NS1_10InputValueIiPiEEjiLb0EiEEvT0_T1_T2_iT3_T4_T5_E12temp_storage+76], %r1005;
	mov.u32 	%r1011, %r1005;
$L__BB3_27:
	bar.sync 	0;
	setp.eq.s32 	%p135, %r7, 0;
	ld.shared.u32 	%r807, [_ZZN3cub18CUB_300001_SM_10006detail4scan16DeviceScanKernelINS2_10policy_hubIiiijN4cuda3std3__44plusIvEEE10Policy1000EN6thrust24THRUST_300001_SM_1000_NS10device_ptrIiEESF_NS0_13ScanTileStateIiLb1EEES9_NS1_10InputValueIiPiEEjiLb0EiEEvT0_T1_T2_iT3_T4_T5_E12temp_storage+76];
	selp.b32 	%r808, 0, %r807, %p135;
	add.s32 	%r1012, %r808, %r1011;
$L__BB3_28:
	add.s32 	%r952, %r1012, %r12;
	add.s32 	%r953, %r13, %r952;
	add.s32 	%r954, %r14, %r953;
	add.s32 	%r955, %r15, %r954;
	add.s32 	%r956, %r16, %r955;
	add.s32 	%r957, %r17, %r956;
	add.s32 	%r958, %r18, %r957;
	add.s32 	%r959, %r19, %r958;
	add.s32 	%r960, %r20, %r959;
	add.s32 	%r961, %r21, %r960;
	add.s32 	%r962, %r22, %r961;
	add.s32 	%r963, %r23, %r962;
	add.s32 	%r964, %r24, %r963;
	add.s32 	%r965, %r25, %r964;
	add.s32 	%r966, %r26, %r965;
	add.s32 	%r967, %r27, %r966;
	add.s32 	%r968, %r28, %r967;
	add.s32 	%r969, %r29, %r968;
	add.s32 	%r970, %r30, %r969;
	add.s32 	%r971, %r31, %r970;
	add.s32 	%r972, %r32, %r971;
	bar.sync 	0;
	st.shared.v2.u32 	[%r11], {%r1012, %r952};
	st.shared.v2.u32 	[%r11+8], {%r953, %r954};
	st.shared.v2.u32 	[%r11+16], {%r955, %r956};
	st.shared.v2.u32 	[%r11+24], {%r957, %r958};
	st.shared.v2.u32 	[%r11+32], {%r959, %r960};
	st.shared.v2.u32 	[%r11+40], {%r961, %r962};
	st.shared.v2.u32 	[%r11+48], {%r963, %r964};
	st.shared.v2.u32 	[%r11+56], {%r965, %r966};
	st.shared.v2.u32 	[%r11+64], {%r967, %r968};
	st.shared.v2.u32 	[%r11+72], {%r969, %r970};
	st.shared.v2.u32 	[%r11+80], {%r971, %r972};
	bar.warp.sync 	-1;
	ld.shared.u32 	%r973, [%r10];
	ld.shared.u32 	%r974, [%r10+128];
	ld.shared.u32 	%r975, [%r10+256];
	ld.shared.u32 	%r976, [%r10+384];
	ld.shared.u32 	%r977, [%r10+512];
	ld.shared.u32 	%r978, [%r10+640];
	ld.shared.u32 	%r979, [%r10+768];
	ld.shared.u32 	%r980, [%r10+896];
	ld.shared.u32 	%r981, [%r10+1024];
	ld.shared.u32 	%r982, [%r10+1152];
	ld.shared.u32 	%r983, [%r10+1280];
	ld.shared.u32 	%r984, [%r10+1408];
	ld.shared.u32 	%r985, [%r10+1536];
	ld.shared.u32 	%r986, [%r10+1664];
	ld.shared.u32 	%r987, [%r10+1792];
	ld.shared.u32 	%r988, [%r10+1920];
	ld.shared.u32 	%r989, [%r10+2048];
	ld.shared.u32 	%r990, [%r10+2176];
	ld.shared.u32 	%r991, [%r10+2304];
	ld.shared.u32 	%r992, [%r10+2432];
	ld.shared.u32 	%r993, [%r10+2560];
	ld.shared.u32 	%r994, [%r10+2688];
	add.s64 	%rd57, %rd4, %rd42;
	st.global.u32 	[%rd57], %r973;
	st.global.u32 	[%rd57+128], %r974;
	st.global.u32 	[%rd57+256], %r975;
	st.global.u32 	[%rd57+384], %r976;
	st.global.u32 	[%rd57+512], %r977;
	st.global.u32 	[%rd57+640], %r978;
	st.global.u32 	[%rd57+768], %r979;
	st.global.u32 	[%rd57+896], %r980;
	st.global.u32 	[%rd57+1024], %r981;
	st.global.u32 	[%rd57+1152], %r982;
	st.global.u32 	[%rd57+1280], %r983;
	st.global.u32 	[%rd57+1408], %r984;
	st.global.u32 	[%rd57+1536], %r985;
	st.global.u32 	[%rd57+1664], %r986;
	st.global.u32 	[%rd57+1792], %r987;
	st.global.u32 	[%rd57+1920], %r988;
	st.global.u32 	[%rd57+2048], %r989;
	st.global.u32 	[%rd57+2176], %r990;
	st.global.u32 	[%rd57+2304], %r991;
	st.global.u32 	[%rd57+2432], %r992;
	st.global.u32 	[%rd57+2560], %r993;
	st.global.u32 	[%rd57+2688], %r994;
	bra.uni 	$L__BB3_143;
$L__BB3_29:
	setp.eq.s32 	%p3, %r6, 0;
	@%p3 bra 	$L__BB3_143;
	mul.wide.u32 	%rd18, %r5, 4;
	add.s64 	%rd19, %rd3, %rd18;
	mov.u32 	%r85, %tid.x;
	ld.global.u32 	%r1034, [%rd19];
	and.b32  	%r242, %r85, 31;
	and.b32  	%r243, %r85, 992;
	mul.lo.s32 	%r244, %r243, 22;
	or.b32  	%r87, %r244, %r242;
	setp.ge.u32 	%p4, %r87, %r6;
	shl.b32 	%r245, %r87, 2;
	cvt.u64.u32 	%rd20, %r245;
	add.s64 	%rd10, %rd19, %rd20;
	mov.u32 	%r1013, %r1034;
	@%p4 bra 	$L__BB3_32;
	ld.global.u32 	%r1013, [%rd10];
$L__BB3_32:
	add.s32 	%r90, %r87, 32;
	setp.ge.u32 	%p5, %r90, %r6;
	mov.u32 	%r1014, %r1034;
	@%p5 bra 	$L__BB3_34;
	ld.global.u32 	%r1014, [%rd10+128];
$L__BB3_34:
	add.s32 	%r93, %r87, 64;
	setp.ge.u32 	%p6, %r93, %r6;
	mov.u32 	%r1015, %r1034;
	@%p6 bra 	$L__BB3_36;
	ld.global.u32 	%r1015, [%rd10+256];
$L__BB3_36:
	add.s32 	%r96, %r87, 96;
	setp.ge.u32 	%p7, %r96, %r6;
	mov.u32 	%r1016, %r1034;
	@%p7 bra 	$L__BB3_38;
	ld.global.u32 	%r1016, [%rd10+384];
$L__BB3_38:
	add.s32 	%r246, %r87, 128;
	setp.ge.u32 	%p8, %r246, %r6;
	mov.u32 	%r1017, %r1034;
	@%p8 bra 	$L__BB3_40;
	ld.global.u32 	%r1017, [%rd10+512];
$L__BB3_40:
	add.s32 	%r247, %r87, 160;
	setp.ge.u32 	%p9, %r247, %r6;
	mov.u32 	%r1018, %r1034;
	@%p9 bra 	$L__BB3_42;
	ld.global.u32 	%r1018, [%rd10+640];
$L__BB3_42:
	add.s32 	%r248, %r87, 192;
	setp.ge.u32 	%p10, %r248, %r6;
	mov.u32 	%r1019, %r1034;
	@%p10 bra 	$L__BB3_44;
	ld.global.u32 	%r1019, [%rd10+768];
$L__BB3_44:
	add.s32 	%r249, %r87, 224;
	setp.ge.u32 	%p11, %r249, %r6;
	mov.u32 	%r1020, %r1034;
	@%p11 bra 	$L__BB3_46;
	ld.global.u32 	%r1020, [%rd10+896];
$L__BB3_46:
	add.s32 	%r250, %r87, 256;
	setp.ge.u32 	%p12, %r250, %r6;
	mov.u32 	%r1021, %r1034;
	@%p12 bra 	$L__BB3_48;
	ld.global.u32 	%r1021, [%rd10+1024];
$L__BB3_48:
	add.s32 	%r251, %r87, 288;
	setp.ge.u32 	%p13, %r251, %r6;
	mov.u32 	%r1022, %r1034;
	@%p13 bra 	$L__BB3_50;
	ld.global.u32 	%r1022, [%rd10+1152];
$L__BB3_50:
	add.s32 	%r111, %r87, 320;
	setp.ge.u32 	%p14, %r111, %r6;
	mov.u32 	%r1023, %r1034;
	@%p14 bra 	$L__BB3_52;
	ld.global.u32 	%r1023, [%rd10+1280];
$L__BB3_52:
	add.s32 	%r114, %r87, 352;
	setp.ge.u32 	%p15, %r114, %r6;
	mov.u32 	%r1024, %r1034;
	@%p15 bra 	$L__BB3_54;
	ld.global.u32 	%r1024, [%rd10+1408];
$L__BB3_54:
	add.s32 	%r117, %r87, 384;
	setp.ge.u32 	%p16, %r117, %r6;
	mov.u32 	%r1025, %r1034;
	@%p16 bra 	$L__BB3_56;
	ld.global.u32 	%r1025, [%rd10+1536];
$L__BB3_56:
	add.s32 	%r120, %r87, 416;
	setp.ge.u32 	%p17, %r120, %r6;
	mov.u32 	%r1026, %r1034;
	@%p17 bra 	$L__BB3_58;
	ld.global.u32 	%r1026, [%rd10+1664];
$L__BB3_58:
	add.s32 	%r252, %r87, 448;
	setp.ge.u32 	%p18, %r252, %r6;
	mov.u32 	%r1027, %r1034;
	@%p18 bra 	$L__BB3_60;
	ld.global.u32 	%r1027, [%rd10+1792];
$L__BB3_60:
	add.s32 	%r253, %r87, 480;
	setp.ge.u32 	%p19, %r253, %r6;
	mov.u32 	%r1028, %r1034;
	@%p19 bra 	$L__BB3_62;
	ld.global.u32 	%r1028, [%rd10+1920];
$L__BB3_62:
	add.s32 	%r254, %r87, 512;
	setp.ge.u32 	%p20, %r254, %r6;
	mov.u32 	%r1029, %r1034;
	@%p20 bra 	$L__BB3_64;
	ld.global.u32 	%r1029, [%rd10+2048];
$L__BB3_64:
	add.s32 	%r129, %r87, 544;
	setp.ge.u32 	%p21, %r129, %r6;
	mov.u32 	%r1030, %r1034;
	@%p21 bra 	$L__BB3_66;
	ld.global.u32 	%r1030, [%rd10+2176];
$L__BB3_66:
	add.s32 	%r132, %r87, 576;
	setp.ge.u32 	%p22, %r132, %r6;
	mov.u32 	%r1031, %r1034;
	@%p22 bra 	$L__BB3_68;
	ld.global.u32 	%r1031, [%rd10+2304];
$L__BB3_68:
	add.s32 	%r255, %r87, 608;
	setp.ge.u32 	%p23, %r255, %r6;
	mov.u32 	%r1032, %r1034;
	@%p23 bra 	$L__BB3_70;
	ld.global.u32 	%r1032, [%rd10+2432];
$L__BB3_70:
	add.s32 	%r256, %r87, 640;
	setp.ge.u32 	%p24, %r256, %r6;
	mov.u32 	%r1033, %r1034;
	@%p24 bra 	$L__BB3_72;
	ld.global.u32 	%r1033, [%rd10+2560];
$L__BB3_72:
	add.s32 	%r139, %r87, 672;
	setp.ge.u32 	%p25, %r139, %r6;
	@%p25 bra 	$L__BB3_74;
	ld.global.u32 	%r1034, [%rd10+2688];
$L__BB3_74:
	// begin inline asm
	mov.u32 %r257, %laneid;
	// end inline asm
	shr.u32 	%r143, %r85, 5;
	mad.lo.s32 	%r258, %r143, 704, %r257;
	shl.b32 	%r259, %r258, 2;
	mov.u32 	%r260, _ZZN3cub18CUB_300001_SM_10006detail4scan16DeviceScanKernelINS2_10policy_hubIiiijN4cuda3std3__44plusIvEEE10Policy1000EN6thrust24THRUST_300001_SM_1000_NS10device_ptrIiEESF_NS0_13ScanTileStateIiLb1EEES9_NS1_10InputValueIiPiEEjiLb0EiEEvT0_T1_T2_iT3_T4_T5_E12temp_storage;
	add.s32 	%r144, %r260, %r259;
	st.shared.u32 	[%r144], %r1013;
	st.shared.u32 	[%r144+128], %r1014;
	st.shared.u32 	[%r144+256], %r1015;
	st.shared.u32 	[%r144+384], %r1016;
	st.shared.u32 	[%r144+512], %r1017;
	st.shared.u32 	[%r144+640], %r1018;
	st.shared.u32 	[%r144+768], %r1019;
	st.shared.u32 	[%r144+896], %r1020;
	st.shared.u32 	[%r144+1024], %r1021;
	st.shared.u32 	[%r144+1152], %r1022;
	st.shared.u32 	[%r144+1280], %r1023;
	st.shared.u32 	[%r144+1408], %r1024;
	st.shared.u32 	[%r144+1536], %r1025;
	st.shared.u32 	[%r144+1664], %r1026;
	st.shared.u32 	[%r144+1792], %r1027;
	st.shared.u32 	[%r144+1920], %r1028;
	st.shared.u32 	[%r144+2048], %r1029;
	st.shared.u32 	[%r144+2176], %r1030;
	st.shared.u32 	[%r144+2304], %r1031;
	st.shared.u32 	[%r144+2432], %r1032;
	st.shared.u32 	[%r144+2560], %r1033;
	st.shared.u32 	[%r144+2688], %r1034;
	bar.warp.sync 	-1;
	mad.lo.s32 	%r145, %r257, 84, %r144;
	ld.shared.v2.u32 	{%r146, %r147}, [%r145];
	ld.shared.v2.u32 	{%r148, %r149}, [%r145+8];
	ld.shared.v2.u32 	{%r150, %r151}, [%r145+16];
	ld.shared.v2.u32 	{%r152, %r153}, [%r145+24];
	ld.shared.v2.u32 	{%r154, %r155}, [%r145+32];
	ld.shared.v2.u32 	{%r156, %r157}, [%r145+40];
	ld.shared.v2.u32 	{%r158, %r159}, [%r145+48];
	ld.shared.v2.u32 	{%r160, %r161}, [%r145+56];
	ld.shared.v2.u32 	{%r162, %r163}, [%r145+64];
	ld.shared.v2.u32 	{%r164, %r165}, [%r145+72];
	ld.shared.v2.u32 	{%r166, %r167}, [%r145+80];
	bar.sync 	0;
	setp.ne.s32 	%p26, %r998, 0;
	@%p26 bra 	$L__BB3_78;
	add.s32 	%r490, %r147, %r146;
	add.s32 	%r491, %r148, %r490;
	add.s32 	%r492, %r149, %r491;
	add.s32 	%r493, %r150, %r492;
	add.s32 	%r494, %r151, %r493;
	add.s32 	%r495, %r152, %r494;
	add.s32 	%r496, %r153, %r495;
	add.s32 	%r497, %r154, %r496;
	add.s32 	%r498, %r155, %r497;
	add.s32 	%r499, %r156, %r498;
	add.s32 	%r500, %r157, %r499;
	add.s32 	%r501, %r158, %r500;
	add.s32 	%r502, %r159, %r501;
	add.s32 	%r503, %r160, %r502;
	add.s32 	%r504, %r161, %r503;
	add.s32 	%r505, %r162, %r504;
	add.s32 	%r506, %r163, %r505;
	add.s32 	%r507, %r164, %r506;
	add.s32 	%r508, %r165, %r507;
	add.s32 	%r509, %r166, %r508;
	add.s32 	%r464, %r167, %r509;
	mov.b32 	%r462, 1;
	mov.b32 	%r487, 0;
	mov.b32 	%r489, -1;
	// begin inline asm
	{  .reg .s32 r0;  .reg .pred p;  shfl.sync.up.b32 r0|p, %r464, %r462, %r487, %r489;  @p add.s32 r0, r0, %r464;  mov.s32 %r460, r0;}
	// end inline asm
	mov.b32 	%r468, 2;
	// begin inline asm
	{  .reg .s32 r0;  .reg .pred p;  shfl.sync.up.b32 r0|p, %r460, %r468, %r487, %r489;  @p add.s32 r0, r0, %r460;  mov.s32 %r466, r0;}
	// end inline asm
	mov.b32 	%r474, 4;
	// begin inline asm
	{  .reg .s32 r0;  .reg .pred p;  shfl.sync.up.b32 r0|p, %r466, %r474, %r487, %r489;  @p add.s32 r0, r0, %r466;  mov.s32 %r472, r0;}
	// end inline asm
	mov.b32 	%r480, 8;
	// begin inline asm
	{  .reg .s32 r0;  .reg .pred p;  shfl.sync.up.b32 r0|p, %r472, %r480, %r487, %r489;  @p add.s32 r0, r0, %r472;  mov.s32 %r478, r0;}
	// end inline asm
	mov.b32 	%r486, 16;
	// begin inline asm
	{  .reg .s32 r0;  .reg .pred p;  shfl.sync.up.b32 r0|p, %r478, %r486, %r487, %r489;  @p add.s32 r0, r0, %r478;  mov.s32 %r484, r0;}
	// end inline asm
	setp.ne.s32 	%p68, %r257, 31;
	@%p68 bra 	$L__BB3_77;
	shl.b32 	%r510, %r143, 2;
	mov.u32 	%r511, _ZZN3cub18CUB_300001_SM_10006detail4scan16DeviceScanKernelINS2_10policy_hubIiiijN4cuda3std3__44plusIvEEE10Policy1000EN6thrust24THRUST_300001_SM_1000_NS10device_ptrIiEESF_NS0_13ScanTileStateIiLb1EEES9_NS1_10InputValueIiPiEEjiLb0EiEEvT0_T1_T2_iT3_T4_T5_E12temp_storage;
	add.s32 	%r512, %r511, %r510;
	st.shared.u32 	[%r512+16], %r484;
$L__BB3_77:
	bar.sync 	0;
	ld.shared.v4.u32 	{%r513, %r514, %r515, %r516}, [_ZZN3cub18CUB_300001_SM_10006detail4scan16DeviceScanKernelINS2_10policy_hubIiiijN4cuda3std3__44plusIvEEE10Policy1000EN6thrust24THRUST_300001_SM_1000_NS10device_ptrIiEESF_NS0_13ScanTileStateIiLb1EEES9_NS1_10InputValueIiPiEEjiLb0EiEEvT0_T1_T2_iT3_T4_T5_E12temp_storage+16];
	add.s32 	%r517, %r514, %r513;
	setp.eq.s32 	%p69, %r143, 2;
	selp.b32 	%r518, %r517, %r513, %p69;
	add.s32 	%r519, %r517, %r515;
	setp.eq.s32 	%p70, %r143, 3;
	selp.b32 	%r520, %r519, %r518, %p70;
	add.s32 	%r521, %r519, %r516;
	setp.eq.s32 	%p71, %r143, 4;
	selp.b32 	%r522, %r521, %r520, %p71;
	ld.shared.v4.u32 	{%r523, %r524, %r525, %r526}, [_ZZN3cub18CUB_300001_SM_10006detail4scan16DeviceScanKernelINS2_10policy_hubIiiijN4cuda3std3__44plusIvEEE10Policy1000EN6thrust24THRUST_300001_SM_1000_NS10device_ptrIiEESF_NS0_13ScanTileStateIiLb1EEES9_NS1_10InputValueIiPiEEjiLb0EiEEvT0_T1_T2_iT3_T4_T5_E12temp_storage+32];
	add.s32 	%r527, %r521, %r523;
	setp.eq.s32 	%p72, %r143, 5;
	selp.b32 	%r528, %r527, %r522, %p72;
	add.s32 	%r529, %r527, %r524;
	setp.eq.s32 	%p73, %r143, 6;
	selp.b32 	%r530, %r529, %r528, %p73;
	add.s32 	%r531, %r529, %r525;
	setp.eq.s32 	%p74, %r143, 7;
	selp.b32 	%r532, %r531, %r530, %p74;
	add.s32 	%r533, %r531, %r526;
	setp.eq.s32 	%p75, %r143, 8;
	selp.b32 	%r534, %r533, %r532, %p75;
	.pragma "used_bytes_mask 4095";
	ld.shared.v4.u32 	{%r535, %r536, %r537, %r538}, [_ZZN3cub18CUB_300001_SM_10006detail4scan16DeviceScanKernelINS2_10policy_hubIiiijN4cuda3std3__44plusIvEEE10Policy1000EN6thrust24THRUST_300001_SM_1000_NS10device_ptrIiEESF_NS0_13ScanTileStateIiLb1EEES9_NS1_10InputValueIiPiEEjiLb0EiEEvT0_T1_T2_iT3_T4_T5_E12temp_storage+48];
	add.s32 	%r539, %r533, %r535;
	setp.eq.s32 	%p76, %r143, 9;
	selp.b32 	%r540, %r539, %r534, %p76;
	add.s32 	%r541, %r539, %r536;
	setp.eq.s32 	%p77, %r143, 10;
	selp.b32 	%r542, %r541, %r540, %p77;
	add.s32 	%r543, %r541, %r537;
	setp.eq.s32 	%p78, %r143, 11;
	selp.b32 	%r544, %r543, %r542, %p78;
	setp.lt.u32 	%p79, %r85, 32;
	selp.b32 	%r545, 0, %r544, %p79;
	setp.eq.s32 	%p80, %r257, 0;
	sub.s32 	%r546, %r484, %r464;
	selp.b32 	%r547, 0, %r546, %p80;
	add.s32 	%r548, %r547, %r997;
	add.s32 	%r1049, %r548, %r545;
	bra.uni 	$L__BB3_97;
$L__BB3_78:
	add.s32 	%r291, %r147, %r146;
	add.s32 	%r292, %r148, %r291;
	add.s32 	%r293, %r149, %r292;
	add.s32 	%r294, %r150, %r293;
	add.s32 	%r295, %r151, %r294;
	add.s32 	%r296, %r152, %r295;
	add.s32 	%r297, %r153, %r296;
	add.s32 	%r298, %r154, %r297;
	add.s32 	%r299, %r155, %r298;
	add.s32 	%r300, %r156, %r299;
	add.s32 	%r301, %r157, %r300;
	add.s32 	%r302, %r158, %r301;
	add.s32 	%r303, %r159, %r302;
	add.s32 	%r304, %r160, %r303;
	add.s32 	%r305, %r161, %r304;
	add.s32 	%r306, %r162, %r305;
	add.s32 	%r307, %r163, %r306;
	add.s32 	%r308, %r164, %r307;
	add.s32 	%r309, %r165, %r308;
	add.s32 	%r310, %r166, %r309;
	add.s32 	%r265, %r167, %r310;
	mov.b32 	%r263, 1;
	mov.b32 	%r288, 0;
	mov.b32 	%r290, -1;
	// begin inline asm
	{  .reg .s32 r0;  .reg .pred p;  shfl.sync.up.b32 r0|p, %r265, %r263, %r288, %r290;  @p add.s32 r0, r0, %r265;  mov.s32 %r261, r0;}
	// end inline asm
	mov.b32 	%r269, 2;
	// begin inline asm
	{  .reg .s32 r0;  .reg .pred p;  shfl.sync.up.b32 r0|p, %r261, %r269, %r288, %r290;  @p add.s32 r0, r0, %r261;  mov.s32 %r267, r0;}
	// end inline asm
	mov.b32 	%r275, 4;
	// begin inline asm
	{  .reg .s32 r0;  .reg .pred p;  shfl.sync.up.b32 r0|p, %r267, %r275, %r288, %r290;  @p add.s32 r0, r0, %r267;  mov.s32 %r273, r0;}
	// end inline asm
	mov.b32 	%r281, 8;
	// begin inline asm
	{  .reg .s32 r0;  .reg .pred p;  shfl.sync.up.b32 r0|p, %r273, %r281, %r288, %r290;  @p add.s32 r0, r0, %r273;  mov.s32 %r279, r0;}
	// end inline asm
	mov.b32 	%r287, 16;
	// begin inline asm
	{  .reg .s32 r0;  .reg .pred p;  shfl.sync.up.b32 r0|p, %r279, %r287, %r288, %r290;  @p add.s32 r0, r0, %r279;  mov.s32 %r285, r0;}
	// end inline asm
	setp.ne.s32 	%p27, %r257, 31;
	@%p27 bra 	$L__BB3_80;
	shl.b32 	%r311, %r143, 2;
	mov.u32 	%r312, _ZZN3cub18CUB_300001_SM_10006detail4scan16DeviceScanKernelINS2_10policy_hubIiiijN4cuda3std3__44plusIvEEE10Policy1000EN6thrust24THRUST_300001_SM_1000_NS10device_ptrIiEESF_NS0_13ScanTileStateIiLb1EEES9_NS1_10InputValueIiPiEEjiLb0EiEEvT0_T1_T2_iT3_T4_T5_E12temp_storage;
	add.s32 	%r313, %r312, %r311;
	st.shared.u32 	[%r313+16], %r285;
$L__BB3_80:
	sub.s32 	%r314, %r285, %r265;
	bar.sync 	0;
	ld.shared.v4.u32 	{%r315, %r316, %r317, %r318}, [_ZZN3cub18CUB_300001_SM_10006detail4scan16DeviceScanKernelINS2_10policy_hubIiiijN4cuda3std3__44plusIvEEE10Policy1000EN6thrust24THRUST_300001_SM_1000_NS10device_ptrIiEESF_NS0_13ScanTileStateIiLb1EEES9_NS1_10InputValueIiPiEEjiLb0EiEEvT0_T1_T2_iT3_T4_T5_E12temp_storage+16];
	add.s32 	%r319, %r316, %r315;
	setp.eq.s32 	%p28, %r143, 2;
	selp.b32 	%r320, %r319, %r315, %p28;
	add.s32 	%r321, %r319, %r317;
	setp.eq.s32 	%p29, %r143, 3;
	selp.b32 	%r322, %r321, %r320, %p29;
	add.s32 	%r323, %r321, %r318;
	setp.eq.s32 	%p30, %r143, 4;
	selp.b32 	%r324, %r323, %r322, %p30;
	ld.shared.v4.u32 	{%r325, %r326, %r327, %r328}, [_ZZN3cub18CUB_300001_SM_10006detail4scan16DeviceScanKernelINS2_10policy_hubIiiijN4cuda3std3__44plusIvEEE10Policy1000EN6thrust24THRUST_300001_SM_1000_NS10device_ptrIiEESF_NS0_13ScanTileStateIiLb1EEES9_NS1_10InputValueIiPiEEjiLb0EiEEvT0_T1_T2_iT3_T4_T5_E12temp_storage+32];
	add.s32 	%r329, %r323, %r325;
	setp.eq.s32 	%p31, %r143, 5;
	selp.b32 	%r330, %r329, %r324, %p31;
	add.s32 	%r331, %r329, %r326;
	setp.eq.s32 	%p32, %r143, 6;
	selp.b32 	%r332, %r331, %r330, %p32;
	add.s32 	%r333, %r331, %r327;
	setp.eq.s32 	%p33, %r143, 7;
	selp.b32 	%r334, %r333, %r332, %p33;
	add.s32 	%r335, %r333, %r328;
	setp.eq.s32 	%p34, %r143, 8;
	selp.b32 	%r336, %r335, %r334, %p34;
	ld.shared.v4.u32 	{%r337, %r338, %r339, %r340}, [_ZZN3cub18CUB_300001_SM_10006detail4scan16DeviceScanKernelINS2_10policy_hubIiiijN4cuda3std3__44plusIvEEE10Policy1000EN6thrust24THRUST_300001_SM_1000_NS10device_ptrIiEESF_NS0_13ScanTileStateIiLb1EEES9_NS1_10InputValueIiPiEEjiLb0EiEEvT0_T1_T2_iT3_T4_T5_E12temp_storage+48];
	add.s32 	%r341, %r335, %r337;
	setp.eq.s32 	%p35, %r143, 9;
	selp.b32 	%r342, %r341, %r336, %p35;
	add.s32 	%r343, %r341, %r338;
	setp.eq.s32 	%p36, %r143, 10;
	selp.b32 	%r344, %r343, %r342, %p36;
	add.s32 	%r345, %r343, %r339;
	setp.eq.s32 	%p37, %r143, 11;
	selp.b32 	%r346, %r345, %r344, %p37;
	add.s32 	%r173, %r345, %r340;
	setp.gt.u32 	%p38, %r85, 31;
	setp.lt.u32 	%p39, %r85, 32;
	setp.eq.s32 	%p40, %r257, 0;
	selp.b32 	%r347, 0, %r314, %p40;
	add.s32 	%r1048, %r346, %r347;
	selp.b32 	%r175, %r314, %r1048, %p39;
	@%p38 bra 	$L__BB3_96;
	setp.ne.s32 	%p41, %r85, 0;
	mul.wide.s32 	%rd21, %r998, 8;
	add.s64 	%rd11, %rd16, %rd21;
	@%p41 bra 	$L__BB3_83;
	st.shared.u32 	[_ZZN3cub18CUB_300001_SM_10006detail4scan16DeviceScanKernelINS2_10policy_hubIiiijN4cuda3std3__44plusIvEEE10Policy1000EN6thrust24THRUST_300001_SM_1000_NS10device_ptrIiEESF_NS0_13ScanTileStateIiLb1EEES9_NS1_10InputValueIiPiEEjiLb0EiEEvT0_T1_T2_iT3_T4_T5_E12temp_storage+12], %r173;
	add.s64 	%rd22, %rd11, 256;
	mov.b32 	%r348, 100;
	// begin inline asm
	st.relaxed.gpu.v2.u32 [%rd22], {%r348, %r173};
	// end inline asm
$L__BB3_83:
	not.b32 	%r354, %r85;
	add.s32 	%r1043, %r998, %r354;
	mov.b32 	%r350, 830;
	// begin inline asm
	nanosleep.u32 %r350;
	// end inline asm
	mul.wide.s32 	%rd24, %r1043, 8;
	add.s64 	%rd25, %rd16, %rd24;
	add.s64 	%rd23, %rd25, 256;
	// begin inline asm
	ld.relaxed.gpu.v2.u32 {%r1045, %r1037}, [%rd23];
	// end inline asm
	mov.b32 	%r1038, 952;
$L__BB3_84:
	setp.eq.s32 	%p42, %r1045, 99;
	mov.b32 	%r355, -1;
	vote.sync.any.pred 	%p43, %p42, %r355;
	not.pred 	%p44, %p43;
	@%p44 bra 	$L__BB3_86;
	mul.lo.s32 	%r458, %r998, 16807;
	and.b32  	%r998, %r458, 2147483647;
	add.s32 	%r459, %r1038, 1;
	rem.u32 	%r455, %r998, %r459;
	// begin inline asm
	nanosleep.u32 %r455;
	// end inline asm
	shr.u32 	%r1038, %r1038, 1;
	// begin inline asm
	ld.relaxed.gpu.v2.u32 {%r1045, %r1037}, [%rd23];
	// end inline asm
	bra.uni 	$L__BB3_84;
$L__BB3_86:
	setp.eq.s32 	%p45, %r1045, 101;
	mov.b32 	%r382, -1;
	vote.sync.ballot.b32 	%r384, %p45, %r382;
	// begin inline asm
	mov.u32 %r357, %lanemask_ge;
	// end inline asm
	and.b32  	%r385, %r384, %r357;
	or.b32  	%r386, %r385, -2147483648;
	add.s32 	%r387, %r386, -1;
	not.b32 	%r388, %r386;
	and.b32  	%r389, %r388, %r387;
	popc.b32 	%r361, %r389;
	mov.b32 	%r360, 1;
	// begin inline asm
	shfl.sync.down.b32 %r358, %r1037, %r360, %r361, %r382;
	// end inline asm
	setp.lt.s32 	%p47, %r257, %r361;
	selp.b32 	%r390, %r358, 0, %p47;
	add.s32 	%r364, %r390, %r1037;
	mov.b32 	%r365, 2;
	// begin inline asm
	shfl.sync.down.b32 %r363, %r364, %r365, %r361, %r382;
	// end inline asm
	add.s32 	%r391, %r257, 2;
	setp.gt.s32 	%p48, %r391, %r361;
	selp.b32 	%r392, 0, %r363, %p48;
	add.s32 	%r369, %r364, %r392;
	mov.b32 	%r370, 4;
	// begin inline asm
	shfl.sync.down.b32 %r368, %r369, %r370, %r361, %r382;
	// end inline asm
	add.s32 	%r393, %r257, 4;
	setp.gt.s32 	%p49, %r393, %r361;
	selp.b32 	%r394, 0, %r368, %p49;
	add.s32 	%r374, %r369, %r394;
	mov.b32 	%r375, 8;
	// begin inline asm
	shfl.sync.down.b32 %r373, %r374, %r375, %r361, %r382;
	// end inline asm
	add.s32 	%r395, %r257, 8;
	setp.gt.s32 	%p50, %r395, %r361;
	selp.b32 	%r396, 0, %r373, %p50;
	add.s32 	%r379, %r374, %r396;
	mov.b32 	%r380, 16;
	// begin inline asm
	shfl.sync.down.b32 %r378, %r379, %r380, %r361, %r382;
	// end inline asm
	add.s32 	%r397, %r257, 16;
	setp.gt.s32 	%p51, %r397, %r361;
	selp.b32 	%r398, 0, %r378, %p51;
	add.s32 	%r1041, %r379, %r398;
	add.s64 	%rd12, %rd16, 256;
	mov.b32 	%r1039, 952;
$L__BB3_87:
	setp.ne.s32 	%p52, %r1045, 101;
	mov.b32 	%r399, -1;
	vote.sync.all.pred 	%p53, %p52, %r399;
	not.pred 	%p54, %p53;
	@%p54 bra 	$L__BB3_92;
	shr.u32 	%r1039, %r1039, 1;
	mul.wide.s32 	%rd28, %r1043, 8;
	add.s64 	%rd29, %rd12, %rd28;
	add.s64 	%rd27, %rd29, -256;
	// begin inline asm
	ld.relaxed.gpu.v2.u32 {%r1045, %r1046}, [%rd27];
	// end inline asm
	mov.u32 	%r1047, %r1039;
$L__BB3_89:
	setp.eq.s32 	%p58, %r1045, 99;
	mov.b32 	%r407, -1;
	vote.sync.any.pred 	%p59, %p58, %r407;
	not.pred 	%p60, %p59;
	@%p60 bra 	$L__BB3_91;
	mul.lo.s32 	%r453, %r998, 16807;
	and.b32  	%r998, %r453, 2147483647;
	add.s32 	%r454, %r1047, 1;
	rem.u32 	%r450, %r998, %r454;
	// begin inline asm
	nanosleep.u32 %r450;
	// end inline asm
	shr.u32 	%r1047, %r1047, 1;
	// begin inline asm
	ld.relaxed.gpu.v2.u32 {%r1045, %r1046}, [%rd27];
	// end inline asm
	bra.uni 	$L__BB3_89;
$L__BB3_91:
	setp.eq.s32 	%p61, %r1045, 101;
	mov.b32 	%r433, -1;
	vote.sync.ballot.b32 	%r434, %p61, %r433;
	and.b32  	%r435, %r434, %r357;
	or.b32  	%r436, %r435, -2147483648;
	add.s32 	%r437, %r436, -1;
	not.b32 	%r438, %r436;
	and.b32  	%r439, %r438, %r437;
	popc.b32 	%r412, %r439;
	mov.b32 	%r411, 1;
	// begin inline asm
	shfl.sync.down.b32 %r409, %r1046, %r411, %r412, %r433;
	// end inline asm
	setp.lt.s32 	%p63, %r257, %r412;
	selp.b32 	%r440, %r409, 0, %p63;
	add.s32 	%r415, %r440, %r1046;
	mov.b32 	%r416, 2;
	// begin inline asm
	shfl.sync.down.b32 %r414, %r415, %r416, %r412, %r433;
	// end inline asm
	add.s32 	%r441, %r257, 2;
	setp.gt.s32 	%p64, %r441, %r412;
	selp.b32 	%r442, 0, %r414, %p64;
	add.s32 	%r420, %r415, %r442;
	mov.b32 	%r421, 4;
	// begin inline asm
	shfl.sync.down.b32 %r419, %r420, %r421, %r412, %r433;
	// end inline asm
	add.s32 	%r443, %r257, 4;
	setp.gt.s32 	%p65, %r443, %r412;
	selp.b32 	%r444, 0, %r419, %p65;
	add.s32 	%r425, %r420, %r444;
	mov.b32 	%r426, 8;
	// begin inline asm
	shfl.sync.down.b32 %r424, %r425, %r426, %r412, %r433;
	// end inline asm
	add.s32 	%r445, %r257, 8;
	setp.gt.s32 	%p66, %r445, %r412;
	selp.b32 	%r446, 0, %r424, %p66;
	add.s32 	%r430, %r425, %r446;
	mov.b32 	%r431, 16;
	// begin inline asm
	shfl.sync.down.b32 %r429, %r430, %r431, %r412, %r433;
	// end inline asm
	add.s32 	%r447, %r257, 16;
	setp.gt.s32 	%p67, %r447, %r412;
	selp.b32 	%r448, 0, %r429, %p67;
	add.s32 	%r449, %r448, %r1041;
	add.s32 	%r1041, %r449, %r430;
	add.s32 	%r1043, %r1043, -32;
	bra.uni 	$L__BB3_87;
$L__BB3_92:
	@%p41 bra 	$L__BB3_94;
	add.s32 	%r402, %r1041, %r173;
	add.s64 	%rd26, %rd11, 256;
	mov.b32 	%r401, 101;
	// begin inline asm
	st.relaxed.gpu.v2.u32 [%rd26], {%r401, %r402};
	// end inline asm
	st.shared.u32 	[_ZZN3cub18CUB_300001_SM_10006detail4scan16DeviceScanKernelINS2_10policy_hubIiiijN4cuda3std3__44plusIvEEE10Policy1000EN6thrust24THRUST_300001_SM_1000_NS10device_ptrIiEESF_NS0_13ScanTileStateIiLb1EEES9_NS1_10InputValueIiPiEEjiLb0EiEEvT0_T1_T2_iT3_T4_T5_E12temp_storage+4], %r1041;
	st.shared.u32 	[_ZZN3cub18CUB_300001_SM_10006detail4scan16DeviceScanKernelINS2_10policy_hubIiiijN4cuda3std3__44plusIvEEE10Policy1000EN6thrust24THRUST_300001_SM_1000_NS10device_ptrIiEESF_NS0_13ScanTileStateIiLb1EEES9_NS1_10InputValueIiPiEEjiLb0EiEEvT0_T1_T2_iT3_T4_T5_E12temp_storage+8], %r402;
$L__BB3_94:
	setp.ne.s32 	%p56, %r257, 0;
	mov.u32 	%r1048, %r175;
	@%p56 bra 	$L__BB3_96;
	st.shared.u32 	[_ZZN3cub18CUB_300001_SM_10006detail4scan16DeviceScanKernelINS2_10policy_hubIiiijN4cuda3std3__44plusIvEEE10Policy1000EN6thrust24THRUST_300001_SM_1000_NS10device_ptrIiEESF_NS0_13ScanTileStateIiLb1EEES9_NS1_10InputValueIiPiEEjiLb0EiEEvT0_T1_T2_iT3_T4_T5_E12temp_storage+76], %r1041;
	mov.u32 	%r1048, %r1041;
$L__BB3_96:
	bar.sync 	0;
	setp.eq.s32 	%p57, %r85, 0;
	ld.shared.u32 	%r403, [_ZZN3cub18CUB_300001_SM_10006detail4scan16DeviceScanKernelINS2_10policy_hubIiiijN4cuda3std3__44plusIvEEE10Policy1000EN6thrust24THRUST_300001_SM_1000_NS10device_ptrIiEESF_NS0_13ScanTileStateIiLb1EEES9_NS1_10InputValueIiPiEEjiLb0EiEEvT0_T1_T2_iT3_T4_T5_E12temp_storage+76];
	selp.b32 	%r404, 0, %r403, %p57;
	add.s32 	%r1049, %r404, %r1048;
$L__BB3_97:
	add.s32 	%r549, %r1049, %r146;
	add.s32 	%r550, %r147, %r549;
	add.s32 	%r551, %r148, %r550;
	add.s32 	%r552, %r149, %r551;
	add.s32 	%r553, %r150, %r552;
	add.s32 	%r554, %r151, %r553;
	add.s32 	%r555, %r152, %r554;
	add.s32 	%r556, %r153, %r555;
	add.s32 	%r557, %r154, %r556;
	add.s32 	%r558, %r155, %r557;
	add.s32 	%r559, %r156, %r558;
	add.s32 	%r560, %r157, %r559;
	add.s32 	%r561, %r158, %r560;
	add.s32 	%r562, %r159, %r561;
	add.s32 	%r563, %r160, %r562;
	add.s32 	%r564, %r161, %r563;
	add.s32 	%r565, %r162, %r564;
	add.s32 	%r566, %r163, %r565;
	add.s32 	%r567, %r164, %r566;
	add.s32 	%r568, %r165, %r567;
	add.s32 	%r569, %r166, %r568;
	bar.sync 	0;
	st.shared.v2.u32 	[%r145], {%r1049, %r549};
	st.shared.v2.u32 	[%r145+8], {%r550, %r551};
	st.shared.v2.u32 	[%r145+16], {%r552, %r553};
	st.shared.v2.u32 	[%r145+24], {%r554, %r555};
	st.shared.v2.u32 	[%r145+32], {%r556, %r557};
	st.shared.v2.u32 	[%r145+40], {%r558, %r559};
	st.shared.v2.u32 	[%r145+48], {%r560, %r561};
	st.shared.v2.u32 	[%r145+56], {%r562, %r563};
	st.shared.v2.u32 	[%r145+64], {%r564, %r565};
	st.shared.v2.u32 	[%r145+72], {%r566, %r567};
	st.shared.v2.u32 	[%r145+80], {%r568, %r569};
	bar.warp.sync 	-1;
	ld.shared.u32 	%r214, [%r144];
	ld.shared.u32 	%r215, [%r144+128];
	ld.shared.u32 	%r216, [%r144+256];
	ld.shared.u32 	%r217, [%r144+384];
	ld.shared.u32 	%r218, [%r144+512];
	ld.shared.u32 	%r219, [%r144+640];
	ld.shared.u32 	%r220, [%r144+768];
	ld.shared.u32 	%r221, [%r144+896];
	ld.shared.u32 	%r222, [%r144+1024];
	ld.shared.u32 	%r223, [%r144+1152];
	ld.shared.u32 	%r224, [%r144+1280];
	ld.shared.u32 	%r225, [%r144+1408];
	ld.shared.u32 	%r226, [%r144+1536];
	ld.shared.u32 	%r227, [%r144+1664];
	ld.shared.u32 	%r228, [%r144+1792];
	ld.shared.u32 	%r229, [%r144+1920];
	ld.shared.u32 	%r230, [%r144+2048];
	ld.shared.u32 	%r231, [%r144+2176];
	ld.shared.u32 	%r232, [%r144+2304];
	ld.shared.u32 	%r233, [%r144+2432];
	ld.shared.u32 	%r234, [%r144+2560];
	ld.shared.u32 	%r235, [%r144+2688];
	setp.ne.s32 	%p81, %r85, 0;
	@%p81 bra 	$L__BB3_99;
	st.volatile.shared.u32 	[_ZZN3cub18CUB_300001_SM_10006detail4scan16DeviceScanKernelINS2_10policy_hubIiiijN4cuda3std3__44plusIvEEE10Policy1000EN6thrust24THRUST_300001_SM_1000_NS10device_ptrIiEESF_NS0_13ScanTileStateIiLb1EEES9_NS1_10InputValueIiPiEEjiLb0EiEEvT0_T1_T2_iT3_T4_T5_E12temp_storage+33792], %r6;
$L__BB3_99:
	ld.param.u32 	%r996, [_ZN3cub18CUB_300001_SM_10006detail4scan16DeviceScanKernelINS2_10policy_hubIiiijN4cuda3std3__44plusIvEEE10Policy1000EN6thrust24THRUST_300001_SM_1000_NS10device_ptrIiEESF_NS0_13ScanTileStateIiLb1EEES9_NS1_10InputValueIiPiEEjiLb0EiEEvT0_T1_T2_iT3_T4_T5__param_3];
	bar.sync 	0;
	ld.volatile.shared.u32 	%r236, [_ZZN3cub18CUB_300001_SM_10006detail4scan16DeviceScanKernelINS2_10policy_hubIiiijN4cuda3std3__44plusIvEEE10Policy1000EN6thrust24THRUST_300001_SM_1000_NS10device_ptrIiEESF_NS0_13ScanTileStateIiLb1EEES9_NS1_10InputValueIiPiEEjiLb0EiEEvT0_T1_T2_iT3_T4_T5_E12temp_storage+33792];
	cvt.u64.u32 	%rd36, %r87;
	mov.u32 	%r570, %ctaid.x;
	add.s32 	%r571, %r996, %r570;
	mul.lo.s32 	%r572, %r571, 8448;
	cvt.u64.u32 	%rd37, %r572;
	add.s64 	%rd38, %rd36, %rd37;
	setp.ge.s32 	%p82, %r87, %r236;
	shl.b64 	%rd39, %rd38, 2;
	add.s64 	%rd13, %rd4, %rd39;
	@%p82 bra 	$L__BB3_101;
	st.global.u32 	[%rd13], %r214;
$L__BB3_101:
	setp.ge.s32 	%p83, %r90, %r236;
	@%p83 bra 	$L__BB3_103;
	st.global.u32 	[%rd13+128], %r215;
$L__BB3_103:
	setp.ge.s32 	%p84, %r93, %r236;
	@%p84 bra 	$L__BB3_105;
	st.global.u32 	[%rd13+256], %r216;
$L__BB3_105:
	setp.ge.s32 	%p85, %r96, %r236;
	@%p85 bra 	$L__BB3_107;
	st.global.u32 	[%rd13+384], %r217;
$L__BB3_107:
	mov.u32 	%r573, %tid.x;
	and.b32  	%r574, %r573, 992;
	mul.lo.s32 	%r575, %r574, 22;
	and.b32  	%r576, %r573, 31;
	or.b32  	%r577, %r575, %r576;
	add.s32 	%r578, %r577, 128;
	setp.ge.s32 	%p86, %r578, %r236;
	@%p86 bra 	$L__BB3_109;
	st.global.u32 	[%rd13+512], %r218;
$L__BB3_109:
	add.s32 	%r584, %r577, 160;
	setp.ge.s32 	%p87, %r584, %r236;
	@%p87 bra 	$L__BB3_111;
	st.global.u32 	[%rd13+640], %r219;
$L__BB3_111:
	add.s32 	%r590, %r577, 192;
	setp.ge.s32 	%p88, %r590, %r236;
	@%p88 bra 	$L__BB3_113;
	st.global.u32 	[%rd13+768], %r220;
$L__BB3_113:
	add.s32 	%r596, %r577, 224;
	setp.ge.s32 	%p89, %r596, %r236;
	@%p89 bra 	$L__BB3_115;
	st.global.u32 	[%rd13+896], %r221;
$L__BB3_115:
	add.s32 	%r602, %r577, 256;
	setp.ge.s32 	%p90, %r602, %r236;
	@%p90 bra 	$L__BB3_117;
	st.global.u32 	[%rd13+1024], %r222;
$L__BB3_117:
	add.s32 	%r608, %r577, 288;
	setp.ge.s32 	%p91, %r608, %r236;
	@%p91 bra 	$L__BB3_119;
	st.global.u32 	[%rd13+1152], %r223;
$L__BB3_119:
	setp.ge.s32 	%p92, %r111, %r236;
	@%p92 bra 	$L__BB3_121;
	st.global.u32 	[%rd13+1280], %r224;
$L__BB3_121:
	setp.ge.s32 	%p93, %r114, %r236;
	@%p93 bra 	$L__BB3_123;
	st.global.u32 	[%rd13+1408], %r225;
$L__BB3_123:
	setp.ge.s32 	%p94, %r117, %r236;
	@%p94 bra 	$L__BB3_125;
	st.global.u32 	[%rd13+1536], %r226;
$L__BB3_125:
	setp.ge.s32 	%p95, %r120, %r236;
	@%p95 bra 	$L__BB3_127;
	st.global.u32 	[%rd13+1664], %r227;
$L__BB3_127:
	add.s32 	%r614, %r577, 448;
	setp.ge.s32 	%p96, %r614, %r236;
	@%p96 bra 	$L__BB3_129;
	st.global.u32 	[%rd13+1792], %r228;
$L__BB3_129:
	add.s32 	%r620, %r577, 480;
	setp.ge.s32 	%p97, %r620, %r236;
	@%p97 bra 	$L__BB3_131;
	st.global.u32 	[%rd13+1920], %r229;
$L__BB3_131:
	add.s32 	%r626, %r577, 512;
	setp.ge.s32 	%p98, %r626, %r236;
	@%p98 bra 	$L__BB3_133;
	st.global.u32 	[%rd13+2048], %r230;
$L__BB3_133:
	setp.ge.s32 	%p99, %r129, %r236;
	@%p99 bra 	$L__BB3_135;
	st.global.u32 	[%rd13+2176], %r231;
$L__BB3_135:
	setp.ge.s32 	%p100, %r132, %r236;
	@%p100 bra 	$L__BB3_137;
	st.global.u32 	[%rd13+2304], %r232;
$L__BB3_137:
	add.s32 	%r632, %r577, 608;
	setp.ge.s32 	%p101, %r632, %r236;
	@%p101 bra 	$L__BB3_139;
	st.global.u32 	[%rd13+2432], %r233;
$L__BB3_139:
	add.s32 	%r638, %r577, 640;
	setp.ge.s32 	%p102, %r638, %r236;
	@%p102 bra 	$L__BB3_141;
	st.global.u32 	[%rd13+2560], %r234;
$L__BB3_141:
	setp.ge.s32 	%p103, %r139, %r236;
	@%p103 bra 	$L__BB3_143;
	st.global.u32 	[%rd13+2688], %r235;
$L__BB3_143:
	ret;

}
	// .globl	_ZN3cub18CUB_300001_SM_10006detail4scan16DeviceScanKernelINS2_10policy_hubIiiimN4cuda3std3__44plusIvEEE10Policy1000EN6thrust24THRUST_300001_SM_1000_NS10device_ptrIiEESF_NS0_13ScanTileStateIiLb1EEES9_NS1_10InputValueIiPiEEmiLb0EiEEvT0_T1_T2_iT3_T4_T5_
.visible .entry _ZN3cub18CUB_300001_SM_10006detail4scan16DeviceScanKernelINS2_10policy_hubIiiimN4cuda3std3__44plusIvEEE10Policy1000EN6thrust24THRUST_300001_SM_1000_NS10device_ptrIiEESF_NS0_13ScanTileStateIiLb1EEES9_NS1_10InputValueIiPiEEmiLb0EiEEvT0_T1_T2_iT3_T4_T5_(
	.param .align 8 .b8 _ZN3cub18CUB_300001_SM_10006detail4scan16DeviceScanKernelINS2_10policy_hubIiiimN4cuda3std3__44plusIvEEE10Policy1000EN6thrust24THRUST_300001_SM_1000_NS10device_ptrIiEESF_NS0_13ScanTileStateIiLb1EEES9_NS1_10InputValueIiPiEEmiLb0EiEEvT0_T1_T2_iT3_T4_T5__param_0[8],
	.param .align 8 .b8 _ZN3cub18CUB_300001_SM_10006detail4scan16DeviceScanKernelINS2_10policy_hubIiiimN4cuda3std3__44plusIvEEE10Policy1000EN6thrust24THRUST_300001_SM_1000_NS10device_ptrIiEESF_NS0_13ScanTileStateIiLb1EEES9_NS1_10InputValueIiPiEEmiLb0EiEEvT0_T1_T2_iT3_T4_T5__param_1[8],
	.param .align 8 .b8 _ZN3cub18CUB_300001_SM_10006detail4scan16DeviceScanKernelINS2_10policy_hubIiiimN4cuda3std3__44plusIvEEE10Policy1000EN6thrust24THRUST_300001_SM_1000_NS10device_ptrIiEESF_NS0_13ScanTileStateIiLb1EEES9_NS1_10InputValueIiPiEEmiLb0EiEEvT0_T1_T2_iT3_T4_T5__param_2[8],
	.param .u32 _ZN3cub18CUB_300001_SM_10006detail4scan16DeviceScanKernelINS2_10policy_hubIiiimN4cuda3std3__44plusIvEEE10Policy1000EN6thrust24THRUST_300001_SM_1000_NS10device_ptrIiEESF_NS0_13ScanTileStateIiLb1EEES9_NS1_10InputValueIiPiEEmiLb0EiEEvT0_T1_T2_iT3_T4_T5__param_3,
	.param .align 1 .b8 _ZN3cub18CUB_300001_SM_10006detail4scan16DeviceScanKernelINS2_10policy_hubIiiimN4cuda3std3__44plusIvEEE10Policy1000EN6thrust24THRUST_300001_SM_1000_NS10device_ptrIiEESF_NS0_13ScanTileStateIiLb1EEES9_NS1_10InputValueIiPiEEmiLb0EiEEvT0_T1_T2_iT3_T4_T5__param_4[1],
	.param .align 8 .b8 _ZN3cub18CUB_300001_SM_10006detail4scan16DeviceScanKernelINS2_10policy_hubIiiimN4cuda3std3__44plusIvEEE10Policy1000EN6thrust24THRUST_300001_SM_1000_NS10device_ptrIiEESF_NS0_13ScanTileStateIiLb1EEES9_NS1_10InputValueIiPiEEmiLb0EiEEvT0_T1_T2_iT3_T4_T5__param_5[16],
	.param .u64 _ZN3cub18CUB_300001_SM_10006detail4scan16DeviceScanKernelINS2_10policy_hubIiiimN4cuda3std3__44plusIvEEE10Policy1000EN6thrust24THRUST_300001_SM_1000_NS10device_ptrIiEESF_NS0_13ScanTileStateIiLb1EEES9_NS1_10InputValueIiPiEEmiLb0EiEEvT0_T1_T2_iT3_T4_T5__param_6
)
.maxntid 416
{
	.reg .pred 	%p<158>;
	.reg .b16 	%rs<3>;
	.reg .b32 	%r<1003>;
	.reg .b64 	%rd<59>;
	// demoted variable
	.shared .align 16 .b8 _ZZN3cub18CUB_300001_SM_10006detail4scan16DeviceScanKernelINS2_10policy_hubIiiimN4cuda3std3__44plusIvEEE10Policy1000EN6thrust24THRUST_300001_SM_1000_NS10device_ptrIiEESF_NS0_13ScanTileStateIiLb1EEES9_NS1_10InputValueIiPiEEmiLb0EiEEvT0_T1_T2_iT3_T4_T5_E12temp_storage[31632];
	ld.param.u32 	%r206, [_ZN3cub18CUB_300001_SM_10006detail4scan16DeviceScanKernelINS2_10policy_hubIiiimN4cuda3std3__44plusIvEEE10Policy1000EN6thrust24THRUST_300001_SM_1000_NS10device_ptrIiEESF_NS0_13ScanTileStateIiLb1EEES9_NS1_10InputValueIiPiEEmiLb0EiEEvT0_T1_T2_iT3_T4_T5__param_5];
	bfe.u32 	%r207, %r206, 0, 8;
	cvt.u16.u32 	%rs1, %r207;
	and.b16  	%rs2, %rs1, 255;
	ld.param.u64 	%rd18, [_ZN3cub18CUB_300001_SM_10006detail4scan16DeviceScanKernelINS2_10policy_hubIiiimN4cuda3std3__44plusIvEEE10Policy1000EN6thrust24THRUST_300001_SM_1000_NS10device_ptrIiEESF_NS0_13ScanTileStateIiLb1EEES9_NS1_10InputValueIiPiEEmiLb0EiEEvT0_T1_T2_iT3_T4_T5__param_2];
	ld.param.u64 	%rd17, [_ZN3cub18CUB_300001_SM_10006detail4scan16DeviceScanKernelINS2_10policy_hubIiiimN4cuda3std3__44plusIvEEE10Policy1000EN6thrust24THRUST_300001_SM_1000_NS10device_ptrIiEESF_NS0_13ScanTileStateIiLb1EEES9_NS1_10InputValueIiPiEEmiLb0EiEEvT0_T1_T2_iT3_T4_T5__param_1];
	ld.param.u64 	%rd16, [_ZN3cub18CUB_300001_SM_10006detail4scan16DeviceScanKernelINS2_10policy_hubIiiimN4cuda3std3__44plusIvEEE10Policy1000EN6thrust24THRUST_300001_SM_1000_NS10device_ptrIiEESF_NS0_13ScanTileStateIiLb1EEES9_NS1_10InputValueIiPiEEmiLb0EiEEvT0_T1_T2_iT3_T4_T5__param_0];
	ld.param.u64 	%rd1, [_ZN3cub18CUB_300001_SM_10006detail4scan16DeviceScanKernelINS2_10policy_hubIiiimN4cuda3std3__44plusIvEEE10Policy1000EN6thrust24THRUST_300001_SM_1000_NS10device_ptrIiEESF_NS0_13ScanTileStateIiLb1EEES9_NS1_10InputValueIiPiEEmiLb0EiEEvT0_T1_T2_iT3_T4_T5__param_5+8];
	ld.param.u32 	%r205, [_ZN3cub18CUB_300001_SM_10006detail4scan16DeviceScanKernelINS2_10policy_hubIiiimN4cuda3std3__44plusIvEEE10Policy1000EN6thrust24THRUST_300001_SM_1000_NS10device_ptrIiEESF_NS0_13ScanTileStateIiLb1EEES9_NS1_10InputValueIiPiEEmiLb0EiEEvT0_T1_T2_iT3_T4_T5__param_3];
	ld.param.u64 	%rd19, [_ZN3cub18CUB_300001_SM_10006detail4scan16DeviceScanKernelINS2_10policy_hubIiiimN4cuda3std3__44plusIvEEE10Policy1000EN6thrust24THRUST_300001_SM_1000_NS10device_ptrIiEESF_NS0_13ScanTileStateIiLb1EEES9_NS1_10InputValueIiPiEEmiLb0EiEEvT0_T1_T2_iT3_T4_T5__param_6];
	setp.eq.s16 	%p1, %rs2, 0;
	@%p1 bra 	$L__BB4_2;
	cvta.to.global.u64 	%rd20, %rd1;
	ld.global.u32 	%r959, [%rd20];
	bra.uni 	$L__BB4_3;
$L__BB4_2:
	cvt.u32.u64 	%r959, %rd1;
$L__BB4_3:
	cvta.to.global.u64 	%rd3, %rd16;
	cvta.to.global.u64 	%rd4, %rd17;
	mov.u32 	%r208, %ctaid.x;
	add.s32 	%r4, %r205, %r208;
	mul.wide.s32 	%rd5, %r4, 7904;
	sub.s64 	%rd6, %rd19, %rd5;
	setp.lt.u64 	%p2, %rd6, 7905;
	@%p2 bra 	$L__BB4_29;
	mov.u32 	%r5, %tid.x;
	and.b32  	%r617, %r5, 31;
	and.b32  	%r618, %r5, 992;
	mul.lo.s32 	%r619, %r618, 19;
	or.b32  	%r620, %r619, %r617;
	cvt.u64.u32 	%rd42, %r620;
	add.s64 	%rd7, %rd5, %rd42;
	shl.b64 	%rd43, %rd7, 2;
	add.s64 	%rd44, %rd3, %rd43;
	ld.global.u32 	%r621, [%rd44];
	ld.global.u32 	%r622, [%rd44+128];
	ld.global.u32 	%r623, [%rd44+256];
	ld.global.u32 	%r624, [%rd44+384];
	ld.global.u32 	%r625, [%rd44+512];
	ld.global.u32 	%r626, [%rd44+640];
	ld.global.u32 	%r627, [%rd44+768];
	ld.global.u32 	%r628, [%rd44+896];
	ld.global.u32 	%r629, [%rd44+1024];
	ld.global.u32 	%r630, [%rd44+1152];
	ld.global.u32 	%r631, [%rd44+1280];
	ld.global.u32 	%r632, [%rd44+1408];
	ld.global.u32 	%r633, [%rd44+1536];
	ld.global.u32 	%r634, [%rd44+1664];
	ld.global.u32 	%r635, [%rd44+1792];
	ld.global.u32 	%r636, [%rd44+1920];
	ld.global.u32 	%r637, [%rd44+2048];
	ld.global.u32 	%r638, [%rd44+2176];
	ld.global.u32 	%r639, [%rd44+2304];
	// begin inline asm
	mov.u32 %r616, %laneid;
	// end inline asm
	shr.u32 	%r7, %r5, 5;
	mad.lo.s32 	%r640, %r7, 608, %r616;
	shl.b32 	%r641, %r640, 2;
	mov.u32 	%r642, _ZZN3cub18CUB_300001_SM_10006detail4scan16DeviceScanKernelINS2_10policy_hubIiiimN4cuda3std3__44plusIvEEE10Policy1000EN6thrust24THRUST_300001_SM_1000_NS10device_ptrIiEESF_NS0_13ScanTileStateIiLb1EEES9_NS1_10InputValueIiPiEEmiLb0EiEEvT0_T1_T2_iT3_T4_T5_E12temp_storage;
	add.s32 	%r8, %r642, %r641;
	st.shared.u32 	[%r8], %r621;
	st.shared.u32 	[%r8+128], %r622;
	st.shared.u32 	[%r8+256], %r623;
	st.shared.u32 	[%r8+384], %r624;
	st.shared.u32 	[%r8+512], %r625;
	st.shared.u32 	[%r8+640], %r626;
	st.shared.u32 	[%r8+768], %r627;
	st.shared.u32 	[%r8+896], %r628;
	st.shared.u32 	[%r8+1024], %r629;
	st.shared.u32 	[%r8+1152], %r630;
	st.shared.u32 	[%r8+1280], %r631;
	st.shared.u32 	[%r8+1408], %r632;
	st.shared.u32 	[%r8+1536], %r633;
	st.shared.u32 	[%r8+1664], %r634;
	st.shared.u32 	[%r8+1792], %r635;
	st.shared.u32 	[%r8+1920], %r636;
	st.shared.u32 	[%r8+2048], %r637;
	st.shared.u32 	[%r8+2176], %r638;
	st.shared.u32 	[%r8+2304], %r639;
	bar.warp.sync 	-1;
	mad.lo.s32 	%r9, %r616, 72, %r8;
	ld.shared.u32 	%r10, [%r9];
	ld.shared.u32 	%r11, [%r9+4];
	ld.shared.u32 	%r12, [%r9+8];
	ld.shared.u32 	%r13, [%r9+12];
	ld.shared.u32 	%r14, [%r9+16];
	ld.shared.u32 	%r15, [%r9+20];
	ld.shared.u32 	%r16, [%r9+24];
	ld.shared.u32 	%r17, [%r9+28];
	ld.shared.u32 	%r18, [%r9+32];
	ld.shared.u32 	%r19, [%r9+36];
	ld.shared.u32 	%r20, [%r9+40];
	ld.shared.u32 	%r21, [%r9+44];
	ld.shared.u32 	%r22, [%r9+48];
	ld.shared.u32 	%r23, [%r9+52];
	ld.shared.u32 	%r24, [%r9+56];
	ld.shared.u32 	%r25, [%r9+60];
	ld.shared.u32 	%r26, [%r9+64];
	ld.shared.u32 	%r27, [%r9+68];
	ld.shared.u32 	%r28, [%r9+72];
	bar.sync 	0;
	setp.ne.s32 	%p100, %r4, 0;
	@%p100 bra 	$L__BB4_9;
	add.s32 	%r860, %r11, %r10;
	add.s32 	%r861, %r12, %r860;
	add.s32 	%r862, %r13, %r861;
	add.s32 	%r863, %r14, %r862;
	add.s32 	%r864, %r15, %r863;
	add.s32 	%r865, %r16, %r864;
	add.s32 	%r866, %r17, %r865;
	add.s32 	%r867, %r18, %r866;
	add.s32 	%r868, %r19, %r867;
	add.s32 	%r869, %r20, %r868;
	add.s32 	%r870, %r21, %r869;
	add.s32 	%r871, %r22, %r870;
	add.s32 	%r872, %r23, %r871;
	add.s32 	%r873, %r24, %r872;
	add.s32 	%r874, %r25, %r873;
	add.s32 	%r875, %r26, %r874;
	add.s32 	%r876, %r27, %r875;
	add.s32 	%r834, %r28, %r876;
	mov.b32 	%r832, 1;
	mov.b32 	%r857, 0;
	mov.b32 	%r859, -1;
	// begin inline asm
	{  .reg .s32 r0;  .reg .pred p;  shfl.sync.up.b32 r0|p, %r834, %r832, %r857, %r859;  @p add.s32 r0, r0, %r834;  mov.s32 %r830, r0;}
	// end inline asm
	mov.b32 	%r838, 2;
	// begin inline asm
	{  .reg .s32 r0;  .reg .pred p;  shfl.sync.up.b32 r0|p, %r830, %r838, %r857, %r859;  @p add.s32 r0, r0, %r830;  mov.s32 %r836, r0;}
	// end inline asm
	mov.b32 	%r844, 4;
	// begin inline asm
	{  .reg .s32 r0;  .reg .pred p;  shfl.sync.up.b32 r0|p, %r836, %r844, %r857, %r859;  @p add.s32 r0, r0, %r836;  mov.s32 %r842, r0;}
	// end inline asm
	mov.b32 	%r850, 8;
	// begin inline asm
	{  .reg .s32 r0;  .reg .pred p;  shfl.sync.up.b32 r0|p, %r842, %r850, %r857, %r859;  @p add.s32 r0, r0, %r842;  mov.s32 %r848, r0;}
	// end inline asm
	mov.b32 	%r856, 16;
	// begin inline asm
	{  .reg .s32 r0;  .reg .pred p;  shfl.sync.up.b32 r0|p, %r848, %r856, %r857, %r859;  @p add.s32 r0, r0, %r848;  mov.s32 %r854, r0;}
	// end inline asm
	setp.ne.s32 	%p143, %r616, 31;
	@%p143 bra 	$L__BB4_7;
	shl.b32 	%r877, %r7, 2;
	mov.u32 	%r878, _ZZN3cub18CUB_300001_SM_10006detail4scan16DeviceScanKernelINS2_10policy_hubIiiimN4cuda3std3__44plusIvEEE10Policy1000EN6thrust24THRUST_300001_SM_1000_NS10device_ptrIiEESF_NS0_13ScanTileStateIiLb1EEES9_NS1_10InputValueIiPiEEmiLb0EiEEvT0_T1_T2_iT3_T4_T5_E12temp_storage;
	add.s32 	%r879, %r878, %r877;
	st.shared.u32 	[%r879+16], %r854;
$L__BB4_7:
	bar.sync 	0;
	ld.shared.v4.u32 	{%r880, %r881, %r882, %r883}, [_ZZN3cub18CUB_300001_SM_10006detail4scan16DeviceScanKernelINS2_10policy_hubIiiimN4cuda3std3__44plusIvEEE10Policy1000EN6thrust24THRUST_300001_SM_1000_NS10device_ptrIiEESF_NS0_13ScanTileStateIiLb1EEES9_NS1_10InputValueIiPiEEmiLb0EiEEvT0_T1_T2_iT3_T4_T5_E12temp_storage+16];
	add.s32 	%r884, %r881, %r880;
	setp.eq.s32 	%p144, %r7, 2;
	selp.b32 	%r885, %r884, %r880, %p144;
	add.s32 	%r886, %r884, %r882;
	setp.eq.s32 	%p145, %r7, 3;
	selp.b32 	%r887, %r886, %r885, %p145;
	add.s32 	%r888, %r886, %r883;
	setp.eq.s32 	%p146, %r7, 4;
	selp.b32 	%r889, %r888, %r887, %p146;
	ld.shared.v4.u32 	{%r890, %r891, %r892, %r893}, [_ZZN3cub18CUB_300001_SM_10006detail4scan16DeviceScanKernelINS2_10policy_hubIiiimN4cuda3std3__44plusIvEEE10Policy1000EN6thrust24THRUST_300001_SM_1000_NS10device_ptrIiEESF_NS0_13ScanTileStateIiLb1EEES9_NS1_10InputValueIiPiEEmiLb0EiEEvT0_T1_T2_iT3_T4_T5_E12temp_storage+32];
	add.s32 	%r894, %r888, %r890;
	setp.eq.s32 	%p147, %r7, 5;
	selp.b32 	%r895, %r894, %r889, %p147;
	add.s32 	%r896, %r894, %r891;
	setp.eq.s32 	%p148, %r7, 6;
	selp.b32 	%r897, %r896, %r895, %p148;
	add.s32 	%r898, %r896, %r892;
	setp.eq.s32 	%p149, %r7, 7;
	selp.b32 	%r899, %r898, %r897, %p149;
	add.s32 	%r900, %r898, %r893;
	setp.eq.s32 	%p150, %r7, 8;
	selp.b32 	%r901, %r900, %r899, %p150;
	ld.shared.v4.u32 	{%r902, %r903, %r904, %r905}, [_ZZN3cub18CUB_300001_SM_10006detail4scan16DeviceScanKernelINS2_10policy_hubIiiimN4cuda3std3__44plusIvEEE10Policy1000EN6thrust24THRUST_300001_SM_1000_NS10device_ptrIiEESF_NS0_13ScanTileStateIiLb1EEES9_NS1_10InputValueIiPiEEmiLb0EiEEvT0_T1_T2_iT3_T4_T5_E12temp_storage+48];
	add.s32 	%r906, %r900, %r902;
	setp.eq.s32 	%p151, %r7, 9;
	selp.b32 	%r907, %r906, %r901, %p151;
	add.s32 	%r908, %r906, %r903;
	setp.eq.s32 	%p152, %r7, 10;
	selp.b32 	%r909, %r908, %r907, %p152;
	add.s32 	%r910, %r908, %r904;
	setp.eq.s32 	%p153, %r7, 11;
	selp.b32 	%r911, %r910, %r909, %p153;
	add.s32 	%r912, %r910, %r905;
	setp.eq.s32 	%p154, %r7, 12;
	selp.b32 	%r913, %r912, %r911, %p154;
	ld.shared.u32 	%r914, [_ZZN3cub18CUB_300001_SM_10006detail4scan16DeviceScanKernelINS2_10policy_hubIiiimN4cuda3std3__44plusIvEEE10Policy1000EN6thrust24THRUST_300001_SM_1000_NS10device_ptrIiEESF_NS0_13ScanTileStateIiLb1EEES9_NS1_10InputValueIiPiEEmiLb0EiEEvT0_T1_T2_iT3_T4_T5_E12temp_storage+64];
	setp.lt.u32 	%p155, %r5, 32;
	selp.b32 	%r915, 0, %r913, %p155;
	setp.eq.s32 	%p156, %r616, 0;
	sub.s32 	%r916, %r854, %r834;
	selp.b32 	%r917, 0, %r916, %p156;
	add.s32 	%r918, %r917, %r959;
	add.s32 	%r971, %r918, %r915;
	add.s32 	%r919, %r914, %r959;
	add.s32 	%r32, %r919, %r912;
	setp.ne.s32 	%p157, %r5, 0;
	@%p157 bra 	$L__BB4_28;
	add.s64 	%rd56, %rd18, 256;
	mov.b32 	%r920, 101;
	// begin inline asm
	st.relaxed.gpu.v2.u32 [%rd56], {%r920, %r32};
	// end inline asm
	bra.uni 	$L__BB4_28;
$L__BB4_9:
	add.s32 	%r673, %r11, %r10;
	add.s32 	%r674, %r12, %r673;
	add.s32 	%r675, %r13, %r674;
	add.s32 	%r676, %r14, %r675;
	add.s32 	%r677, %r15, %r676;
	add.s32 	%r678, %r16, %r677;
	add.s32 	%r679, %r17, %r678;
	add.s32 	%r680, %r18, %r679;
	add.s32 	%r681, %r19, %r680;
	add.s32 	%r682, %r20, %r681;
	add.s32 	%r683, %r21, %r682;
	add.s32 	%r684, %r22, %r683;
	add.s32 	%r685, %r23, %r684;
	add.s32 	%r686, %r24, %r685;
	add.s32 	%r687, %r25, %r686;
	add.s32 	%r688, %r26, %r687;
	add.s32 	%r689, %r27, %r688;
	add.s32 	%r647, %r28, %r689;
	mov.b32 	%r645, 1;
	mov.b32 	%r670, 0;
	mov.b32 	%r672, -1;
	// begin inline asm
	{  .reg .s32 r0;  .reg .pred p;  shfl.sync.up.b32 r0|p, %r647, %r645, %r670, %r672;  @p add.s32 r0, r0, %r647;  mov.s32 %r643, r0;}
	// end inline asm
	mov.b32 	%r651, 2;
	// begin inline asm
	{  .reg .s32 r0;  .reg .pred p;  shfl.sync.up.b32 r0|p, %r643, %r651, %r670, %r672;  @p add.s32 r0, r0, %r643;  mov.s32 %r649, r0;}
	// end inline asm
	mov.b32 	%r657, 4;
	// begin inline asm
	{  .reg .s32 r0;  .reg .pred p;  shfl.sync.up.b32 r0|p, %r649, %r657, %r670, %r672;  @p add.s32 r0, r0, %r649;  mov.s32 %r655, r0;}
	// end inline asm
	mov.b32 	%r663, 8;
	// begin inline asm
	{  .reg .s32 r0;  .reg .pred p;  shfl.sync.up.b32 r0|p, %r655, %r663, %r670, %r672;  @p add.s32 r0, r0, %r655;  mov.s32 %r661, r0;}
	// end inline asm
	mov.b32 	%r669, 16;
	// begin inline asm
	{  .reg .s32 r0;  .reg .pred p;  shfl.sync.up.b32 r0|p, %r661, %r669, %r670, %r672;  @p add.s32 r0, r0, %r661;  mov.s32 %r667, r0;}
	// end inline asm
	setp.ne.s32 	%p101, %r616, 31;
	@%p101 bra 	$L__BB4_11;
	shl.b32 	%r690, %r7, 2;
	mov.u32 	%r691, _ZZN3cub18CUB_300001_SM_10006detail4scan16DeviceScanKernelINS2_10policy_hubIiiimN4cuda3std3__44plusIvEEE10Policy1000EN6thrust24THRUST_300001_SM_1000_NS10device_ptrIiEESF_NS0_13ScanTileStateIiLb1EEES9_NS1_10InputValueIiPiEEmiLb0EiEEvT0_T1_T2_iT3_T4_T5_E12temp_storage;
	add.s32 	%r692, %r691, %r690;
	st.shared.u32 	[%r692+16], %r667;
$L__BB4_11:
	sub.s32 	%r693, %r667, %r647;
	bar.sync 	0;
	ld.shared.v4.u32 	{%r694, %r695, %r696, %r697}, [_ZZN3cub18CUB_300001_SM_10006detail4scan16DeviceScanKernelINS2_10policy_hubIiiimN4cuda3std3__44plusIvEEE10Policy1000EN6thrust24THRUST_300001_SM_1000_NS10device_ptrIiEESF_NS0_13ScanTileStateIiLb1EEES9_NS1_10InputValueIiPiEEmiLb0EiEEvT0_T1_T2_iT3_T4_T5_E12temp_storage+16];
	add.s32 	%r698, %r695, %r694;
	setp.eq.s32 	%p102, %r7, 2;
	selp.b32 	%r699, %r698, %r694, %p102;
	add.s32 	%r700, %r698, %r696;
	setp.eq.s32 	%p103, %r7, 3;
	selp.b32 	%r701, %r700, %r699, %p103;
	add.s32 	%r702, %r700, %r697;
	setp.eq.s32 	%p104, %r7, 4;
	selp.b32 	%r703, %r702, %r701, %p104;
	ld.shared.v4.u32 	{%r704, %r705, %r706, %r707}, [_ZZN3cub18CUB_300001_SM_10006detail4scan16DeviceScanKernelINS2_10policy_hubIiiimN4cuda3std3__44plusIvEEE10Policy1000EN6thrust24THRUST_300001_SM_1000_NS10device_ptrIiEESF_NS0_13ScanTileStateIiLb1EEES9_NS1_10InputValueIiPiEEmiLb0EiEEvT0_T1_T2_iT3_T4_T5_E12temp_storage+32];
	add.s32 	%r708, %r702, %r704;
	setp.eq.s32 	%p105, %r7, 5;
	selp.b32 	%r709, %r708, %r703, %p105;
	add.s32 	%r710, %r708, %r705;
	setp.eq.s32 	%p106, %r7, 6;
	selp.b32 	%r711, %r710, %r709, %p106;
	add.s32 	%r712, %r710, %r706;
	setp.eq.s32 	%p107, %r7, 7;
	selp.b32 	%r713, %r712, %r711, %p107;
	add.s32 	%r714, %r712, %r707;
	setp.eq.s32 	%p108, %r7, 8;
	selp.b32 	%r715, %r714, %r713, %p108;
	ld.shared.v4.u32 	{%r716, %r717, %r718, %r719}, [_ZZN3cub18CUB_300001_SM_10006detail4scan16DeviceScanKernelINS2_10policy_hubIiiimN4cuda3std3__44plusIvEEE10Policy1000EN6thrust24THRUST_300001_SM_1000_NS10device_ptrIiEESF_NS0_13ScanTileStateIiLb1EEES9_NS1_10InputValueIiPiEEmiLb0EiEEvT0_T1_T2_iT3_T4_T5_E12temp_storage+48];
	add.s32 	%r720, %r714, %r716;
	setp.eq.s32 	%p109, %r7, 9;
	selp.b32 	%r721, %r720, %r715, %p109;
	add.s32 	%r722, %r720, %r717;
	setp.eq.s32 	%p110, %r7, 10;
	selp.b32 	%r723, %r722, %r721, %p110;
	add.s32 	%r724, %r722, %r718;
	setp.eq.s32 	%p111, %r7, 11;
	selp.b32 	%r725, %r724, %r723, %p111;
	add.s32 	%r726, %r724, %r719;
	setp.eq.s32 	%p112, %r7, 12;
	selp.b32 	%r727, %r726, %r725, %p112;
	ld.shared.u32 	%r728, [_ZZN3cub18CUB_300001_SM_10006detail4scan16DeviceScanKernelINS2_10policy_hubIiiimN4cuda3std3__44plusIvEEE10Policy1000EN6thrust24THRUST_300001_SM_1000_NS10device_ptrIiEESF_NS0_13ScanTileStateIiLb1EEES9_NS1_10InputValueIiPiEEmiLb0EiEEvT0_T1_T2_iT3_T4_T5_E12temp_storage+64];
	add.s32 	%r35, %r726, %r728;
	setp.gt.u32 	%p113, %r5, 31;
	setp.lt.u32 	%p114, %r5, 32;
	setp.eq.s32 	%p115, %r616, 0;
	selp.b32 	%r729, 0, %r693, %p115;
	add.s32 	%r970, %r727, %r729;
	selp.b32 	%r37, %r693, %r970, %p114;
	@%p113 bra 	$L__BB4_27;
	setp.ne.s32 	%p116, %r5, 0;
	mul.wide.s32 	%rd45, %r4, 8;
	add.s64 	%rd8, %rd18, %rd45;
	@%p116 bra 	$L__BB4_14;
	st.shared.u32 	[_ZZN3cub18CUB_300001_SM_10006detail4scan16DeviceScanKernelINS2_10policy_hubIiiimN4cuda3std3__44plusIvEEE10Policy1000EN6thrust24THRUST_300001_SM_1000_NS10device_ptrIiEESF_NS0_13ScanTileStateIiLb1EEES9_NS1_10InputValueIiPiEEmiLb0EiEEvT0_T1_T2_iT3_T4_T5_E12temp_storage+12], %r35;
	add.s64 	%rd46, %rd8, 256;
	mov.b32 	%r730, 100;
	// begin inline asm
	st.relaxed.gpu.v2.u32 [%rd46], {%r730, %r35};
	// end inline asm
$L__BB4_14:
	not.b32 	%r736, %r5;
	add.s32 	%r966, %r4, %r736;
	mov.b32 	%r732, 550;
	// begin inline asm
	nanosleep.u32 %r732;
	// end inline asm
	mul.wide.s32 	%rd48, %r966, 8;
	add.s64 	%rd49, %rd18, %rd48;
	add.s64 	%rd47, %rd49, 256;
	// begin inline asm
	ld.relaxed.gpu.v2.u32 {%r967, %r961}, [%rd47];
	// end inline asm
	mov.b32 	%r962, 478;
$L__BB4_15:
	setp.eq.s32 	%p117, %r967, 99;
	mov.b32 	%r737, -1;
	vote.sync.any.pred 	%p118, %p117, %r737;
	not.pred 	%p119, %p118;
	@%p119 bra 	$L__BB4_17;
	// begin inline asm
	nanosleep.u32 %r962;
	// end inline asm
	shr.u32 	%r962, %r962, 1;
	// begin inline asm
	ld.relaxed.gpu.v2.u32 {%r967, %r961}, [%rd47];
	// end inline asm
	bra.uni 	$L__BB4_15;
$L__BB4_17:
	setp.eq.s32 	%p120, %r967, 101;
	mov.b32 	%r764, -1;
	vote.sync.ballot.b32 	%r766, %p120, %r764;
	// begin inline asm
	mov.u32 %r739, %lanemask_ge;
	// end inline asm
	and.b32  	%r767, %r766, %r739;
	or.b32  	%r768, %r767, -2147483648;
	add.s32 	%r769, %r768, -1;
	not.b32 	%r770, %r768;
	and.b32  	%r771, %r770, %r769;
	popc.b32 	%r743, %r771;
	mov.b32 	%r742, 1;
	// begin inline asm
	shfl.sync.down.b32 %r740, %r961, %r742, %r743, %r764;
	// end inline asm
	setp.lt.s32 	%p122, %r616, %r743;
	selp.b32 	%r772, %r740, 0, %p122;
	add.s32 	%r746, %r772, %r961;
	mov.b32 	%r747, 2;
	// begin inline asm
	shfl.sync.down.b32 %r745, %r746, %r747, %r743, %r764;
	// end inline asm
	add.s32 	%r50, %r616, 2;
	setp.gt.s32 	%p123, %r50, %r743;
	selp.b32 	%r773, 0, %r745, %p123;
	add.s32 	%r751, %r746, %r773;
	mov.b32 	%r752, 4;
	// begin inline asm
	shfl.sync.down.b32 %r750, %r751, %r752, %r743, %r764;
	// end inline asm
	add.s32 	%r51, %r616, 4;
	setp.gt.s32 	%p124, %r51, %r743;
	selp.b32 	%r774, 0, %r750, %p124;
	add.s32 	%r756, %r751, %r774;
	mov.b32 	%r757, 8;
	// begin inline asm
	shfl.sync.down.b32 %r755, %r756, %r757, %r743, %r764;
	// end inline asm
	add.s32 	%r52, %r616, 8;
	setp.gt.s32 	%p125, %r52, %r743;
	selp.b32 	%r775, 0, %r755, %p125;
	add.s32 	%r761, %r756, %r775;
	mov.b32 	%r762, 16;
	// begin inline asm
	shfl.sync.down.b32 %r760, %r761, %r762, %r743, %r764;
	// end inline asm
	add.s32 	%r53, %r616, 16;
	setp.gt.s32 	%p126, %r53, %r743;
	selp.b32 	%r776, 0, %r760, %p126;
	add.s32 	%r965, %r761, %r776;
	add.s64 	%rd10, %rd18, 256;
	mov.b32 	%r963, 478;
$L__BB4_18:
	setp.ne.s32 	%p127, %r967, 101;
	mov.b32 	%r777, -1;
	vote.sync.all.pred 	%p128, %p127, %r777;
	not.pred 	%p129, %p128;
	@%p129 bra 	$L__BB4_23;
	shr.u32 	%r963, %r963, 1;
	mul.wide.s32 	%rd52, %r966, 8;
	add.s64 	%rd53, %rd10, %rd52;
	add.s64 	%rd51, %rd53, -256;
	// begin inline asm
	ld.relaxed.gpu.v2.u32 {%r967, %r968}, [%rd51];
	// end inline asm
	mov.u32 	%r969, %r963;
$L__BB4_20:
	setp.eq.s32 	%p133, %r967, 99;
	mov.b32 	%r785, -1;
	vote.sync.any.pred 	%p134, %p133, %r785;
	not.pred 	%p135, %p134;
	@%p135 bra 	$L__BB4_22;
	// begin inline asm
	nanosleep.u32 %r969;
	// end inline asm
	shr.u32 	%r969, %r969, 1;
	// begin inline asm
	ld.relaxed.gpu.v2.u32 {%r967, %r968}, [%rd51];
	// end inline asm
	bra.uni 	$L__BB4_20;
$L__BB4_22:
	setp.eq.s32 	%p136, %r967, 101;
	mov.b32 	%r811, -1;
	vote.sync.ballot.b32 	%r812, %p136, %r811;
	and.b32  	%r813, %r812, %r739;
	or.b32  	%r814, %r813, -2147483648;
	add.s32 	%r815, %r814, -1;
	not.b32 	%r816, %r814;
	and.b32  	%r817, %r816, %r815;
	popc.b32 	%r790, %r817;
	mov.b32 	%r789, 1;
	// begin inline asm
	shfl.sync.down.b32 %r787, %r968, %r789, %r790, %r811;
	// end inline asm
	setp.lt.s32 	%p138, %r616, %r790;
	selp.b32 	%r818, %r787, 0, %p138;
	add.s32 	%r793, %r818, %r968;
	mov.b32 	%r794, 2;
	// begin inline asm
	shfl.sync.down.b32 %r792, %r793, %r794, %r790, %r811;
	// end inline asm
	setp.gt.s32 	%p139, %r50, %r790;
	selp.b32 	%r819, 0, %r792, %p139;
	add.s32 	%r798, %r793, %r819;
	mov.b32 	%r799, 4;
	// begin inline asm
	shfl.sync.down.b32 %r797, %r798, %r799, %r790, %r811;
	// end inline asm
	setp.gt.s32 	%p140, %r51, %r790;
	selp.b32 	%r820, 0, %r797, %p140;
	add.s32 	%r803, %r798, %r820;
	mov.b32 	%r804, 8;
	// begin inline asm
	shfl.sync.down.b32 %r802, %r803, %r804, %r790, %r811;
	// end inline asm
	setp.gt.s32 	%p141, %r52, %r790;
	selp.b32 	%r821, 0, %r802, %p141;
	add.s32 	%r808, %r803, %r821;
	mov.b32 	%r809, 16;
	// begin inline asm
	shfl.sync.down.b32 %r807, %r808, %r809, %r790, %r811;
	// end inline asm
	setp.gt.s32 	%p142, %r53, %r790;
	selp.b32 	%r822, 0, %r807, %p142;
	add.s32 	%r823, %r822, %r965;
	add.s32 	%r965, %r823, %r808;
	add.s32 	%r966, %r966, -32;
	bra.uni 	$L__BB4_18;
$L__BB4_23:
	@%p116 bra 	$L__BB4_25;
	add.s32 	%r780, %r965, %r35;
	add.s64 	%rd50, %rd8, 256;
	mov.b32 	%r779, 101;
	// begin inline asm
	st.relaxed.gpu.v2.u32 [%rd50], {%r779, %r780};
	// end inline asm
	st.shared.u32 	[_ZZN3cub18CUB_300001_SM_10006detail4scan16DeviceScanKernelINS2_10policy_hubIiiimN4cuda3std3__44plusIvEEE10Policy1000EN6thrust24THRUST_300001_SM_1000_NS10device_ptrIiEESF_NS0_13ScanTileStateIiLb1EEES9_NS1_10InputValueIiPiEEmiLb0EiEEvT0_T1_T2_iT3_T4_T5_E12temp_storage+4], %r965;
	st.shared.u32 	[_ZZN3cub18CUB_300001_SM_10006detail4scan16DeviceScanKernelINS2_10policy_hubIiiimN4cuda3std3__44plusIvEEE10Policy1000EN6thrust24THRUST_300001_SM_1000_NS10device_ptrIiEESF_NS0_13ScanTileStateIiLb1EEES9_NS1_10InputValueIiPiEEmiLb0EiEEvT0_T1_T2_iT3_T4_T5_E12temp_storage+8], %r780;
$L__BB4_25:
	setp.ne.s32 	%p131, %r616, 0;
	mov.u32 	%r970, %r37;
	@%p131 bra 	$L__BB4_27;
	st.shared.u32 	[_ZZN3cub18CUB_300001_SM_10006detail4scan16DeviceScanKernelINS2_10policy_hubIiiimN4cuda3std3__44plusIvEEE10Policy1000EN6thrust24THRUST_300001_SM_1000_NS10device_ptrIiEESF_NS0_13ScanTileStateIiLb1EEES9_NS1_10InputValueIiPiEEmiLb0EiEEvT0_T1_T2_iT3_T4_T5_E12temp_storage+84], %r965;
	mov.u32 	%r970, %r965;
$L__BB4_27:
	bar.sync 	0;
	setp.eq.s32 	%p132, %r5, 0;
	ld.shared.u32 	%r781, [_ZZN3cub18CUB_300001_SM_10006detail4scan16DeviceScanKernelINS2_10policy_hubIiiimN4cuda3std3__44plusIvEEE10Policy1000EN6thrust24THRUST_300001_SM_1000_NS10device_ptrIiEESF_NS0_13ScanTileStateIiLb1EEES9_NS1_10InputValueIiPiEEmiLb0EiEEvT0_T1_T2_iT3_T4_T5_E12temp_storage+84];
	selp.b32 	%r782, 0, %r781, %p132;
	add.s32 	%r971, %r782, %r970;
$L__BB4_28:
	add.s32 	%r922, %r971, %r10;
	add.s32 	%r923, %r11, %r922;
	add.s32 	%r924, %r12, %r923;
	add.s32 	%r925, %r13, %r924;
	add.s32 	%r926, %r14, %r925;
	add.s32 	%r927, %r15, %r926;
	add.s32 	%r928, %r16, %r927;
	add.s32 	%r929, %r17, %r928;
	add.s32 	%r930, %r18, %r929;
	add.s32 	%r931, %r19, %r930;
	add.s32 	%r932, %r20, %r931;
	add.s32 	%r933, %r21, %r932;
	add.s32 	%r934, %r22, %r933;
	add.s32 	%r935, %r23, %r934;
	add.s32 	%r936, %r24, %r935;
	add.s32 	%r937, %r25, %r936;
	add.s32 	%r938, %r26, %r937;
	add.s32 	%r939, %r27, %r938;
	bar.sync 	0;
	st.shared.u32 	[%r9], %r971;
	st.shared.u32 	[%r9+4], %r922;
	st.shared.u32 	[%r9+8], %r923;
	st.shared.u32 	[%r9+12], %r924;
	st.shared.u32 	[%r9+16], %r925;
	st.shared.u32 	[%r9+20], %r926;
	st.shared.u32 	[%r9+24], %r927;
	st.shared.u32 	[%r9+28], %r928;
	st.shared.u32 	[%r9+32], %r929;
	st.shared.u32 	[%r9+36], %r930;
	st.shared.u32 	[%r9+40], %r931;
	st.shared.u32 	[%r9+44], %r932;
	st.shared.u32 	[%r9+48], %r933;
	st.shared.u32 	[%r9+52], %r934;
	st.shared.u32 	[%r9+56], %r935;
	st.shared.u32 	[%r9+60], %r936;
	st.shared.u32 	[%r9+64], %r937;
	st.shared.u32 	[%r9+68], %r938;
	st.shared.u32 	[%r9+72], %r939;
	bar.warp.sync 	-1;
	ld.shared.u32 	%r940, [%r8];
	ld.shared.u32 	%r941, [%r8+128];
	ld.shared.u32 	%r942, [%r8+256];
	ld.shared.u32 	%r943, [%r8+384];
	ld.shared.u32 	%r944, [%r8+512];
	ld.shared.u32 	%r945, [%r8+640];
	ld.shared.u32 	%r946, [%r8+768];
	ld.shared.u32 	%r947, [%r8+896];
	ld.shared.u32 	%r948, [%r8+1024];
	ld.shared.u32 	%r949, [%r8+1152];
	ld.shared.u32 	%r950, [%r8+1280];
	ld.shared.u32 	%r951, [%r8+1408];
	ld.shared.u32 	%r952, [%r8+1536];
	ld.shared.u32 	%r953, [%r8+1664];
	ld.shared.u32 	%r954, [%r8+1792];
	ld.shared.u32 	%r955, [%r8+1920];
	ld.shared.u32 	%r956, [%r8+2048];
	ld.shared.u32 	%r957, [%r8+2176];
	ld.shared.u32 	%r958, [%r8+2304];
	add.s64 	%rd58, %rd4, %rd43;
	st.global.u32 	[%rd58], %r940;
	st.global.u32 	[%rd58+128], %r941;
	st.global.u32 	[%rd58+256], %r942;
	st.global.u32 	[%rd58+384], %r943;
	st.global.u32 	[%rd58+512], %r944;
	st.global.u32 	[%rd58+640], %r945;
	st.global.u32 	[%rd58+768], %r946;
	st.global.u32 	[%rd58+896], %r947;
	st.global.u32 	[%rd58+1024], %r948;
	st.global.u32 	[%rd58+1152], %r949;
	st.global.u32 	[%rd58+1280], %r950;
	st.global.u32 	[%rd58+1408], %r951;
	st.global.u32 	[%rd58+1536], %r952;
	st.global.u32 	[%rd58+1664], %r953;
	st.global.u32 	[%rd58+1792], %r954;
	st.global.u32 	[%rd58+1920], %r955;
	st.global.u32 	[%rd58+2048], %r956;
	st.global.u32 	[%rd58+2176], %r957;
	st.global.u32 	[%rd58+2304], %r958;
	bra.uni 	$L__BB4_131;
$L__BB4_29:
	setp.eq.s64 	%p3, %rd6, 0;
	@%p3 bra 	$L__BB4_131;
	cvt.u32.u64 	%r75, %rd6;
	shl.b64 	%rd21, %rd5, 2;
	add.s64 	%rd22, %rd3, %rd21;
	mov.u32 	%r76, %tid.x;
	ld.global.u32 	%r990, [%rd22];
	and.b32  	%r209, %r76, 31;
	and.b32  	%r210, %r76, 992;
	mul.lo.s32 	%r211, %r210, 19;
	or.b32  	%r78, %r211, %r209;
	setp.ge.u32 	%p4, %r78, %r75;
	shl.b32 	%r212, %r78, 2;
	cvt.u64.u32 	%rd23, %r212;
	add.s64 	%rd12, %rd22, %rd23;
	mov.u32 	%r972, %r990;
	@%p4 bra 	$L__BB4_32;
	ld.global.u32 	%r972, [%rd12];
$L__BB4_32:
	add.s32 	%r213, %r78, 32;
	setp.ge.u32 	%p5, %r213, %r75;
	mov.u32 	%r973, %r990;
	@%p5 bra 	$L__BB4_34;
	ld.global.u32 	%r973, [%rd12+128];
$L__BB4_34:
	add.s32 	%r214, %r78, 64;
	setp.ge.u32 	%p6, %r214, %r75;
	mov.u32 	%r974, %r990;
	@%p6 bra 	$L__BB4_36;
	ld.global.u32 	%r974, [%rd12+256];
$L__BB4_36:
	add.s32 	%r215, %r78, 96;
	setp.ge.u32 	%p7, %r215, %r75;
	mov.u32 	%r975, %r990;
	@%p7 bra 	$L__BB4_38;
	ld.global.u32 	%r975, [%rd12+384];
$L__BB4_38:
	add.s32 	%r216, %r78, 128;
	setp.ge.u32 	%p8, %r216, %r75;
	mov.u32 	%r976, %r990;
	@%p8 bra 	$L__BB4_40;
	ld.global.u32 	%r976, [%rd12+512];
$L__BB4_40:
	add.s32 	%r217, %r78, 160;
	setp.ge.u32 	%p9, %r217, %r75;
	mov.u32 	%r977, %r990;
	@%p9 bra 	$L__BB4_42;
	ld.global.u32 	%r977, [%rd12+640];
$L__BB4_42:
	add.s32 	%r218, %r78, 192;
	setp.ge.u32 	%p10, %r218, %r75;
	mov.u32 	%r978, %r990;
	@%p10 bra 	$L__BB4_44;
	ld.global.u32 	%r978, [%rd12+768];
$L__BB4_44:
	add.s32 	%r219, %r78, 224;
	setp.ge.u32 	%p11, %r219, %r75;
	mov.u32 	%r979, %r990;
	@%p11 bra 	$L__BB4_46;
	ld.global.u32 	%r979, [%rd12+896];
$L__BB4_46:
	add.s32 	%r95, %r78, 256;
	setp.ge.u32 	%p12, %r95, %r75;
	mov.u32 	%r980, %r990;
	@%p12 bra 	$L__BB4_48;
	ld.global.u32 	%r980, [%rd12+1024];
$L__BB4_48:
	add.s32 	%r98, %r78, 288;
	setp.ge.u32 	%p13, %r98, %r75;
	mov.u32 	%r981, %r990;
	@%p13 bra 	$L__BB4_50;
	ld.global.u32 	%r981, [%rd12+1152];
$L__BB4_50:
	add.s32 	%r220, %r78, 320;
	setp.ge.u32 	%p14, %r220, %r75;
	mov.u32 	%r982, %r990;
	@%p14 bra 	$L__BB4_52;
	ld.global.u32 	%r982, [%rd12+1280];
$L__BB4_52:
	add.s32 	%r221, %r78, 352;
	setp.ge.u32 	%p15, %r221, %r75;
	mov.u32 	%r983, %r990;
	@%p15 bra 	$L__BB4_54;
	ld.global.u32 	%r983, [%rd12+1408];
$L__BB4_54:
	add.s32 	%r222, %r78, 384;
	setp.ge.u32 	%p16, %r222, %r75;
	mov.u32 	%r984, %r990;
	@%p16 bra 	$L__BB4_56;
	ld.global.u32 	%r984, [%rd12+1536];
$L__BB4_56:
	add.s32 	%r223, %r78, 416;
	setp.ge.u32 	%p17, %r223, %r75;
	mov.u32 	%r985, %r990;
	@%p17 bra 	$L__BB4_58;
	ld.global.u32 	%r985, [%rd12+1664];
$L__BB4_58:
	add.s32 	%r224, %r78, 448;
	setp.ge.u32 	%p18, %r224, %r75;
	mov.u32 	%r986, %r990;
	@%p18 bra 	$L__BB4_60;
	ld.global.u32 	%r986, [%rd12+1792];
$L__BB4_60:
	add.s32 	%r225, %r78, 480;
	setp.ge.u32 	%p19, %r225, %r75;
	mov.u32 	%r987, %r990;
	@%p19 bra 	$L__BB4_62;
	ld.global.u32 	%r987, [%rd12+1920];
$L__BB4_62:
	add.s32 	%r226, %r78, 512;
	setp.ge.u32 	%p20, %r226, %r75;
	mov.u32 	%r988, %r990;
	@%p20 bra 	$L__BB4_64;
	ld.global.u32 	%r988, [%rd12+2048];
$L__BB4_64:
	add.s32 	%r115, %r78, 544;
	setp.ge.u32 	%p21, %r115, %r75;
	mov.u32 	%r989, %r990;
	@%p21 bra 	$L__BB4_66;
	ld.global.u32 	%r989, [%rd12+2176];
$L__BB4_66:
	add.s32 	%r118, %r78, 576;
	setp.ge.u32 	%p22, %r118, %r75;
	@%p22 bra 	$L__BB4_68;
	ld.global.u32 	%r990, [%rd12+2304];
$L__BB4_68:
	// begin inline asm
	mov.u32 %r227, %laneid;
	// end inline asm
	shr.u32 	%r122, %r76, 5;
	mad.lo.s32 	%r228, %r122, 608, %r227;
	shl.b32 	%r229, %r228, 2;
	mov.u32 	%r230, _ZZN3cub18CUB_300001_SM_10006detail4scan16DeviceScanKernelINS2_10policy_hubIiiimN4cuda3std3__44plusIvEEE10Policy1000EN6thrust24THRUST_300001_SM_1000_NS10device_ptrIiEESF_NS0_13ScanTileStateIiLb1EEES9_NS1_10InputValueIiPiEEmiLb0EiEEvT0_T1_T2_iT3_T4_T5_E12temp_storage;
	add.s32 	%r123, %r230, %r229;
	st.shared.u32 	[%r123], %r972;
	st.shared.u32 	[%r123+128], %r973;
	st.shared.u32 	[%r123+256], %r974;
	st.shared.u32 	[%r123+384], %r975;
	st.shared.u32 	[%r123+512], %r976;
	st.shared.u32 	[%r123+640], %r977;
	st.shared.u32 	[%r123+768], %r978;
	st.shared.u32 	[%r123+896], %r979;
	st.shared.u32 	[%r123+1024], %r980;
	st.shared.u32 	[%r123+1152], %r981;
	st.shared.u32 	[%r123+1280], %r982;
	st.shared.u32 	[%r123+1408], %r983;
	st.shared.u32 	[%r123+1536], %r984;
	st.shared.u32 	[%r123+1664], %r985;
	st.shared.u32 	[%r123+1792], %r986;
	st.shared.u32 	[%r123+1920], %r987;
	st.shared.u32 	[%r123+2048], %r988;
	st.shared.u32 	[%r123+2176], %r989;
	st.shared.u32 	[%r123+2304], %r990;
	bar.warp.sync 	-1;
	mad.lo.s32 	%r124, %r227, 72, %r123;
	ld.shared.u32 	%r125, [%r124];
	ld.shared.u32 	%r126, [%r124+4];
	ld.shared.u32 	%r127, [%r124+8];
	ld.shared.u32 	%r128, [%r124+12];
	ld.shared.u32 	%r129, [%r124+16];
	ld.shared.u32 	%r130, [%r124+20];
	ld.shared.u32 	%r131, [%r124+24];
	ld.shared.u32 	%r132, [%r124+28];
	ld.shared.u32 	%r133, [%r124+32];
	ld.shared.u32 	%r134, [%r124+36];
	ld.shared.u32 	%r135, [%r124+40];
	ld.shared.u32 	%r136, [%r124+44];
	ld.shared.u32 	%r137, [%r124+48];
	ld.shared.u32 	%r138, [%r124+52];
	ld.shared.u32 	%r139, [%r124+56];
	ld.shared.u32 	%r140, [%r124+60];
	ld.shared.u32 	%r141, [%r124+64];
	ld.shared.u32 	%r142, [%r124+68];
	ld.shared.u32 	%r143, [%r124+72];
	bar.sync 	0;
	setp.ne.s32 	%p23, %r4, 0;
	@%p23 bra 	$L__BB4_72;
	add.s32 	%r456, %r126, %r125;
	add.s32 	%r457, %r127, %r456;
	add.s32 	%r458, %r128, %r457;
	add.s32 	%r459, %r129, %r458;
	add.s32 	%r460, %r130, %r459;
	add.s32 	%r461, %r131, %r460;
	add.s32 	%r462, %r132, %r461;
	add.s32 	%r463, %r133, %r462;
	add.s32 	%r464, %r134, %r463;
	add.s32 	%r465, %r135, %r464;
	add.s32 	%r466, %r136, %r465;
	add.s32 	%r467, %r137, %r466;
	add.s32 	%r468, %r138, %r467;
	add.s32 	%r469, %r139, %r468;
	add.s32 	%r470, %r140, %r469;
	add.s32 	%r471, %r141, %r470;
	add.s32 	%r472, %r142, %r471;
	add.s32 	%r430, %r143, %r472;
	mov.b32 	%r428, 1;
	mov.b32 	%r453, 0;
	mov.b32 	%r455, -1;
	// begin inline asm
	{  .reg .s32 r0;  .reg .pred p;  shfl.sync.up.b32 r0|p, %r430, %r428, %r453, %r455;  @p add.s32 r0, r0, %r430;  mov.s32 %r426, r0;}
	// end inline asm
	mov.b32 	%r434, 2;
	// begin inline asm
	{  .reg .s32 r0;  .reg .pred p;  shfl.sync.up.b32 r0|p, %r426, %r434, %r453, %r455;  @p add.s32 r0, r0, %r426;  mov.s32 %r432, r0;}
	// end inline asm
	mov.b32 	%r440, 4;
	// begin inline asm
	{  .reg .s32 r0;  .reg .pred p;  shfl.sync.up.b32 r0|p, %r432, %r440, %r453, %r455;  @p add.s32 r0, r0, %r432;  mov.s32 %r438, r0;}
	// end inline asm
	mov.b32 	%r446, 8;
	// begin inline asm
	{  .reg .s32 r0;  .reg .pred p;  shfl.sync.up.b32 r0|p, %r438, %r446, %r453, %r455;  @p add.s32 r0, r0, %r438;  mov.s32 %r444, r0;}
	// end inline asm
	mov.b32 	%r452, 16;
	// begin inline asm
	{  .reg .s32 r0;  .reg .pred p;  shfl.sync.up.b32 r0|p, %r444, %r452, %r453, %r455;  @p add.s32 r0, r0, %r444;  mov.s32 %r450, r0;}
	// end inline asm
	setp.ne.s32 	%p66, %r227, 31;
	@%p66 bra 	$L__BB4_71;
	shl.b32 	%r473, %r122, 2;
	mov.u32 	%r474, _ZZN3cub18CUB_300001_SM_10006detail4scan16DeviceScanKernelINS2_10policy_hubIiiimN4cuda3std3__44plusIvEEE10Policy1000EN6thrust24THRUST_300001_SM_1000_NS10device_ptrIiEESF_NS0_13ScanTileStateIiLb1EEES9_NS1_10InputValueIiPiEEmiLb0EiEEvT0_T1_T2_iT3_T4_T5_E12temp_storage;
	add.s32 	%r475, %r474, %r473;
	st.shared.u32 	[%r475+16], %r450;
$L__BB4_71:
	bar.sync 	0;
	ld.shared.v4.u32 	{%r476, %r477, %r478, %r479}, [_ZZN3cub18CUB_300001_SM_10006detail4scan16DeviceScanKernelINS2_10policy_hubIiiimN4cuda3std3__44plusIvEEE10Policy1000EN6thrust24THRUST_300001_SM_1000_NS10device_ptrIiEESF_NS0_13ScanTileStateIiLb1EEES9_NS1_10InputValueIiPiEEmiLb0EiEEvT0_T1_T2_iT3_T4_T5_E12temp_storage+16];
	add.s32 	%r480, %r477, %r476;
	setp.eq.s32 	%p67, %r122, 2;
	selp.b32 	%r481, %r480, %r476, %p67;
	add.s32 	%r482, %r480, %r478;
	setp.eq.s32 	%p68, %r122, 3;
	selp.b32 	%r483, %r482, %r481, %p68;
	add.s32 	%r484, %r482, %r479;
	setp.eq.s32 	%p69, %r122, 4;
	selp.b32 	%r485, %r484, %r483, %p69;
	ld.shared.v4.u32 	{%r486, %r487, %r488, %r489}, [_ZZN3cub18CUB_300001_SM_10006detail4scan16DeviceScanKernelINS2_10policy_hubIiiimN4cuda3std3__44plusIvEEE10Policy1000EN6thrust24THRUST_300001_SM_1000_NS10device_ptrIiEESF_NS0_13ScanTileStateIiLb1EEES9_NS1_10InputValueIiPiEEmiLb0EiEEvT0_T1_T2_iT3_T4_T5_E12temp_storage+32];
	add.s32 	%r490, %r484, %r486;
	setp.eq.s32 	%p70, %r122, 5;
	selp.b32 	%r491, %r490, %r485, %p70;
	add.s32 	%r492, %r490, %r487;
	setp.eq.s32 	%p71, %r122, 6;
	selp.b32 	%r493, %r492, %r491, %p71;
	add.s32 	%r494, %r492, %r488;
	setp.eq.s32 	%p72, %r122, 7;
	selp.b32 	%r495, %r494, %r493, %p72;
	add.s32 	%r496, %r494, %r489;
	setp.eq.s32 	%p73, %r122, 8;
	selp.b32 	%r497, %r496, %r495, %p73;
	ld.shared.v4.u32 	{%r498, %r499, %r500, %r501}, [_ZZN3cub18CUB_300001_SM_10006detail4scan16DeviceScanKernelINS2_10policy_hubIiiimN4cuda3std3__44plusIvEEE10Policy1000EN6thrust24THRUST_300001_SM_1000_NS10device_ptrIiEESF_NS0_13ScanTileStateIiLb1EEES9_NS1_10InputValueIiPiEEmiLb0EiEEvT0_T1_T2_iT3_T4_T5_E12temp_storage+48];
	add.s32 	%r502, %r496, %r498;
	setp.eq.s32 	%p74, %r122, 9;
	selp.b32 	%r503, %r502, %r497, %p74;
	add.s32 	%r504, %r502, %r499;
	setp.eq.s32 	%p75, %r122, 10;
	selp.b32 	%r505, %r504, %r503, %p75;
	add.s32 	%r506, %r504, %r500;
	setp.eq.s32 	%p76, %r122, 11;
	selp.b32 	%r507, %r506, %r505, %p76;
	add.s32 	%r508, %r506, %r501;
	setp.eq.s32 	%p77, %r122, 12;
	selp.b32 	%r509, %r508, %r507, %p77;
	setp.lt.u32 	%p78, %r76, 32;
	selp.b32 	%r510, 0, %r509, %p78;
	setp.eq.s32 	%p79, %r227, 0;
	sub.s32 	%r511, %r450, %r430;
	selp.b32 	%r512, 0, %r511, %p79;
	add.s32 	%r513, %r512, %r959;
	add.s32 	%r1002, %r513, %r510;
	bra.uni 	$L__BB4_91;
$L__BB4_72:
	add.s32 	%r261, %r126, %r125;
	add.s32 	%r262, %r127, %r261;
	add.s32 	%r263, %r128, %r262;
	add.s32 	%r264, %r129, %r263;
	add.s32 	%r265, %r130, %r264;
	add.s32 	%r266, %r131, %r265;
	add.s32 	%r267, %r132, %r266;
	add.s32 	%r268, %r133, %r267;
	add.s32 	%r269, %r134, %r268;
	add.s32 	%r270, %r135, %r269;
	add.s32 	%r271, %r136, %r270;
	add.s32 	%r272, %r137, %r271;
	add.s32 	%r273, %r138, %r272;
	add.s32 	%r274, %r139, %r273;
	add.s32 	%r275, %r140, %r274;
	add.s32 	%r276, %r141, %r275;
	add.s32 	%r277, %r142, %r276;
	add.s32 	%r235, %r143, %r277;
	mov.b32 	%r233, 1;
	mov.b32 	%r258, 0;
	mov.b32 	%r260, -1;
	// begin inline asm
	{  .reg .s32 r0;  .reg .pred p;  shfl.sync.up.b32 r0|p, %r235, %r233, %r258, %r260;  @p add.s32 r0, r0, %r235;  mov.s32 %r231, r0;}
	// end inline asm
	mov.b32 	%r239, 2;
	// begin inline asm
	{  .reg .s32 r0;  .reg .pred p;  shfl.sync.up.b32 r0|p, %r231, %r239, %r258, %r260;  @p add.s32 r0, r0, %r231;  mov.s32 %r237, r0;}
	// end inline asm
	mov.b32 	%r245, 4;
	// begin inline asm
	{  .reg .s32 r0;  .reg .pred p;  shfl.sync.up.b32 r0|p, %r237, %r245, %r258, %r260;  @p add.s32 r0, r0, %r237;  mov.s32 %r243, r0;}
	// end inline asm
	mov.b32 	%r251, 8;
	// begin inline asm
	{  .reg .s32 r0;  .reg .pred p;  shfl.sync.up.b32 r0|p, %r243, %r251, %r258, %r260;  @p add.s32 r0, r0, %r243;  mov.s32 %r249, r0;}
	// end inline asm
	mov.b32 	%r257, 16;
	// begin inline asm
	{  .reg .s32 r0;  .reg .pred p;  shfl.sync.up.b32 r0|p, %r249, %r257, %r258, %r260;  @p add.s32 r0, r0, %r249;  mov.s32 %r255, r0;}
	// end inline asm
	setp.ne.s32 	%p24, %r227, 31;
	@%p24 bra 	$L__BB4_74;
	shl.b32 	%r278, %r122, 2;
	mov.u32 	%r279, _ZZN3cub18CUB_300001_SM_10006detail4scan16DeviceScanKernelINS2_10policy_hubIiiimN4cuda3std3__44plusIvEEE10Policy1000EN6thrust24THRUST_300001_SM_1000_NS10device_ptrIiEESF_NS0_13ScanTileStateIiLb1EEES9_NS1_10InputValueIiPiEEmiLb0EiEEvT0_T1_T2_iT3_T4_T5_E12temp_storage;
	add.s32 	%r280, %r279, %r278;
	st.shared.u32 	[%r280+16], %r255;
$L__BB4_74:
	sub.s32 	%r281, %r255, %r235;
	bar.sync 	0;
	ld.shared.v4.u32 	{%r282, %r283, %r284, %r285}, [_ZZN3cub18CUB_300001_SM_10006detail4scan16DeviceScanKernelINS2_10policy_hubIiiimN4cuda3std3__44plusIvEEE10Policy1000EN6thrust24THRUST_300001_SM_1000_NS10device_ptrIiEESF_NS0_13ScanTileStateIiLb1EEES9_NS1_10InputValueIiPiEEmiLb0EiEEvT0_T1_T2_iT3_T4_T5_E12temp_storage+16];
	add.s32 	%r286, %r283, %r282;
	setp.eq.s32 	%p25, %r122, 2;
	selp.b32 	%r287, %r286, %r282, %p25;
	add.s32 	%r288, %r286, %r284;
	setp.eq.s32 	%p26, %r122, 3;
	selp.b32 	%r289, %r288, %r287, %p26;
	add.s32 	%r290, %r288, %r285;
	setp.eq.s32 	%p27, %r122, 4;
	selp.b32 	%r291, %r290, %r289, %p27;
	ld.shared.v4.u32 	{%r292, %r293, %r294, %r295}, [_ZZN3cub18CUB_300001_SM_10006detail4scan16DeviceScanKernelINS2_10policy_hubIiiimN4cuda3std3__44plusIvEEE10Policy1000EN6thrust24THRUST_300001_SM_1000_NS10device_ptrIiEESF_NS0_13ScanTileStateIiLb1EEES9_NS1_10InputValueIiPiEEmiLb0EiEEvT0_T1_T2_iT3_T4_T5_E12temp_storage+32];
	add.s32 	%r296, %r290, %r292;
	setp.eq.s32 	%p28, %r122, 5;
	selp.b32 	%r297, %r296, %r291, %p28;
	add.s32 	%r298, %r296, %r293;
	setp.eq.s32 	%p29, %r122, 6;
	selp.b32 	%r299, %r298, %r297, %p29;
	add.s32 	%r300, %r298, %r294;
	setp.eq.s32 	%p30, %r122, 7;
	selp.b32 	%r301, %r300, %r299, %p30;
	add.s32 	%r302, %r300, %r295;
	setp.eq.s32 	%p31, %r122, 8;
	selp.b32 	%r303, %r302, %r301, %p31;
	ld.shared.v4.u32 	{%r304, %r305, %r306, %r307}, [_ZZN3cub18CUB_300001_SM_10006detail4scan16DeviceScanKernelINS2_10policy_hubIiiimN4cuda3std3__44plusIvEEE10Policy1000EN6thrust24THRUST_300001_SM_1000_NS10device_ptrIiEESF_NS0_13ScanTileStateIiLb1EEES9_NS1_10InputValueIiPiEEmiLb0EiEEvT0_T1_T2_iT3_T4_T5_E12temp_storage+48];
	add.s32 	%r308, %r302, %r304;
	setp.eq.s32 	%p32, %r122, 9;
	selp.b32 	%r309, %r308, %r303, %p32;
	add.s32 	%r310, %r308, %r305;
	setp.eq.s32 	%p33, %r122, 10;
	selp.b32 	%r311, %r310, %r309, %p33;
	add.s32 	%r312, %r310, %r306;
	setp.eq.s32 	%p34, %r122, 11;
	selp.b32 	%r313, %r312, %r311, %p34;
	add.s32 	%r314, %r312, %r307;
	setp.eq.s32 	%p35, %r122, 12;
	selp.b32 	%r315, %r314, %r313, %p35;
	ld.shared.u32 	%r316, [_ZZN3cub18CUB_300001_SM_10006detail4scan16DeviceScanKernelINS2_10policy_hubIiiimN4cuda3std3__44plusIvEEE10Policy1000EN6thrust24THRUST_300001_SM_1000_NS10device_ptrIiEESF_NS0_13ScanTileStateIiLb1EEES9_NS1_10InputValueIiPiEEmiLb0EiEEvT0_T1_T2_iT3_T4_T5_E12temp_storage+64];
	add.s32 	%r149, %r314, %r316;
	setp.gt.u32 	%p36, %r76, 31;
	setp.lt.u32 	%p37, %r76, 32;
	setp.eq.s32 	%p38, %r227, 0;
	selp.b32 	%r317, 0, %r281, %p38;
	add.s32 	%r1001, %r315, %r317;
	selp.b32 	%r151, %r281, %r1001, %p37;
	@%p36 bra 	$L__BB4_90;
	setp.ne.s32 	%p39, %r76, 0;
	mul.wide.s32 	%rd24, %r4, 8;
	add.s64 	%rd13, %rd18, %rd24;
	@%p39 bra 	$L__BB4_77;
	st.shared.u32 	[_ZZN3cub18CUB_300001_SM_10006detail4scan16DeviceScanKernelINS2_10policy_hubIiiimN4cuda3std3__44plusIvEEE10Policy1000EN6thrust24THRUST_300001_SM_1000_NS10device_ptrIiEESF_NS0_13ScanTileStateIiLb1EEES9_NS1_10InputValueIiPiEEmiLb0EiEEvT0_T1_T2_iT3_T4_T5_E12temp_storage+12], %r149;
	add.s64 	%rd25, %rd13, 256;
	mov.b32 	%r318, 100;
	// begin inline asm
	st.relaxed.gpu.v2.u32 [%rd25], {%r318, %r149};
	// end inline asm
$L__BB4_77:
	not.b32 	%r324, %r76;
	add.s32 	%r997, %r4, %r324;
	mov.b32 	%r320, 550;
	// begin inline asm
	nanosleep.u32 %r320;
	// end inline asm
	mul.wide.s32 	%rd27, %r997, 8;
	add.s64 	%rd28, %rd18, %rd27;
	add.s64 	%rd26, %rd28, 256;
	// begin inline asm
	ld.relaxed.gpu.v2.u32 {%r998, %r992}, [%rd26];
	// end inline asm
	mov.b32 	%r993, 478;
$L__BB4_78:
	setp.eq.s32 	%p40, %r998, 99;
	mov.b32 	%r325, -1;
	vote.sync.any.pred 	%p41, %p40, %r325;
	not.pred 	%p42, %p41;
	@%p42 bra 	$L__BB4_80;
	// begin inline asm
	nanosleep.u32 %r993;
	// end inline asm
	shr.u32 	%r993, %r993, 1;
	// begin inline asm
	ld.relaxed.gpu.v2.u32 {%r998, %r992}, [%rd26];
	// end inline asm
	bra.uni 	$L__BB4_78;
$L__BB4_80:
	setp.eq.s32 	%p43, %r998, 101;
	mov.b32 	%r352, -1;
	vote.sync.ballot.b32 	%r354, %p43, %r352;
	// begin inline asm
	mov.u32 %r327, %lanemask_ge;
	// end inline asm
	and.b32  	%r355, %r354, %r327;
	or.b32  	%r356, %r355, -2147483648;
	add.s32 	%r357, %r356, -1;
	not.b32 	%r358, %r356;
	and.b32  	%r359, %r358, %r357;
	popc.b32 	%r331, %r359;
	mov.b32 	%r330, 1;
	// begin inline asm
	shfl.sync.down.b32 %r328, %r992, %r330, %r331, %r352;
	// end inline asm
	setp.lt.s32 	%p45, %r227, %r331;
	selp.b32 	%r360, %r328, 0, %p45;
	add.s32 	%r334, %r360, %r992;
	mov.b32 	%r335, 2;
	// begin inline asm
	shfl.sync.down.b32 %r333, %r334, %r335, %r331, %r352;
	// end inline asm
	add.s32 	%r361, %r227, 2;
	setp.gt.s32 	%p46, %r361, %r331;
	selp.b32 	%r362, 0, %r333, %p46;
	add.s32 	%r339, %r334, %r362;
	mov.b32 	%r340, 4;
	// begin inline asm
	shfl.sync.down.b32 %r338, %r339, %r340, %r331, %r352;
	// end inline asm
	add.s32 	%r363, %r227, 4;
	setp.gt.s32 	%p47, %r363, %r331;
	selp.b32 	%r364, 0, %r338, %p47;
	add.s32 	%r344, %r339, %r364;
	mov.b32 	%r345, 8;
	// begin inline asm
	shfl.sync.down.b32 %r343, %r344, %r345, %r331, %r352;
	// end inline asm
	add.s32 	%r365, %r227, 8;
	setp.gt.s32 	%p48, %r365, %r331;
	selp.b32 	%r366, 0, %r343, %p48;
	add.s32 	%r349, %r344, %r366;
	mov.b32 	%r350, 16;
	// begin inline asm
	shfl.sync.down.b32 %r348, %r349, %r350, %r331, %r352;
	// end inline asm
	add.s32 	%r367, %r227, 16;
	setp.gt.s32 	%p49, %r367, %r331;
	selp.b32 	%r368, 0, %r348, %p49;
	add.s32 	%r994, %r349, %r368;
	add.s64 	%rd14, %rd18, 256;
	mov.b32 	%r995, 478;
$L__BB4_81:
	setp.ne.s32 	%p50, %r998, 101;
	mov.b32 	%r369, -1;
	vote.sync.all.pred 	%p51, %p50, %r369;
	not.pred 	%p52, %p51;
	@%p52 bra 	$L__BB4_86;
	shr.u32 	%r995, %r995, 1;
	mul.wide.s32 	%rd31, %r997, 8;
	add.s64 	%rd32, %rd14, %rd31;
	add.s64 	%rd30, %rd32, -256;
	// begin inline asm
	ld.relaxed.gpu.v2.u32 {%r998, %r999}, [%rd30];
	// end inline asm
	mov.u32 	%r1000, %r995;
$L__BB4_83:
	setp.eq.s32 	%p56, %r998, 99;
	mov.b32 	%r377, -1;
	vote.sync.any.pred 	%p57, %p56, %r377;
	not.pred 	%p58, %p57;
	@%p58 bra 	$L__BB4_85;
	// begin inline asm
	nanosleep.u32 %r1000;
	// end inline asm
	shr.u32 	%r1000, %r1000, 1;
	// begin inline asm
	ld.relaxed.gpu.v2.u32 {%r998, %r999}, [%rd30];
	// end inline asm
	bra.uni 	$L__BB4_83;
$L__BB4_85:
	setp.eq.s32 	%p59, %r998, 101;
	mov.b32 	%r403, -1;
	vote.sync.ballot.b32 	%r404, %p59, %r403;
	and.b32  	%r405, %r404, %r327;
	or.b32  	%r406, %r405, -2147483648;
	add.s32 	%r407, %r406, -1;
	not.b32 	%r408, %r406;
	and.b32  	%r409, %r408, %r407;
	popc.b32 	%r382, %r409;
	mov.b32 	%r381, 1;
	// begin inline asm
	shfl.sync.down.b32 %r379, %r999, %r381, %r382, %r403;
	// end inline asm
	setp.lt.s32 	%p61, %r227, %r382;
	selp.b32 	%r410, %r379, 0, %p61;
	add.s32 	%r385, %r410, %r999;
	mov.b32 	%r386, 2;
	// begin inline asm
	shfl.sync.down.b32 %r384, %r385, %r386, %r382, %r403;
	// end inline asm
	add.s32 	%r411, %r227, 2;
	setp.gt.s32 	%p62, %r411, %r382;
	selp.b32 	%r412, 0, %r384, %p62;
	add.s32 	%r390, %r385, %r412;
	mov.b32 	%r391, 4;
	// begin inline asm
	shfl.sync.down.b32 %r389, %r390, %r391, %r382, %r403;
	// end inline asm
	add.s32 	%r413, %r227, 4;
	setp.gt.s32 	%p63, %r413, %r382;
	selp.b32 	%r414, 0, %r389, %p63;
	add.s32 	%r395, %r390, %r414;
	mov.b32 	%r396, 8;
	// begin inline asm
	shfl.sync.down.b32 %r394, %r395, %r396, %r382, %r403;
	// end inline asm
	add.s32 	%r415, %r227, 8;
	setp.gt.s32 	%p64, %r415, %r382;
	selp.b32 	%r416, 0, %r394, %p64;
	add.s32 	%r400, %r395, %r416;
	mov.b32 	%r401, 16;
	// begin inline asm
	shfl.sync.down.b32 %r399, %r400, %r401, %r382, %r403;
	// end inline asm
	add.s32 	%r417, %r227, 16;
	setp.gt.s32 	%p65, %r417, %r382;
	selp.b32 	%r418, 0, %r399, %p65;
	add.s32 	%r419, %r418, %r994;
	add.s32 	%r994, %r419, %r400;
	add.s32 	%r997, %r997, -32;
	bra.uni 	$L__BB4_81;
$L__BB4_86:
	@%p39 bra 	$L__BB4_88;
	add.s32 	%r372, %r994, %r149;
	add.s64 	%rd29, %rd13, 256;
	mov.b32 	%r371, 101;
	// begin inline asm
	st.relaxed.gpu.v2.u32 [%rd29], {%r371, %r372};
	// end inline asm
	st.shared.u32 	[_ZZN3cub18CUB_300001_SM_10006detail4scan16DeviceScanKernelINS2_10policy_hubIiiimN4cuda3std3__44plusIvEEE10Policy1000EN6thrust24THRUST_300001_SM_1000_NS10device_ptrIiEESF_NS0_13ScanTileStateIiLb1EEES9_NS1_10InputValueIiPiEEmiLb0EiEEvT0_T1_T2_iT3_T4_T5_E12temp_storage+4], %r994;
	st.shared.u32 	[_ZZN3cub18CUB_300001_SM_10006detail4scan16DeviceScanKernelINS2_10policy_hubIiiimN4cuda3std3__44plusIvEEE10Policy1000EN6thrust24THRUST_300001_SM_1000_NS10device_ptrIiEESF_NS0_13ScanTileStateIiLb1EEES9_NS1_10InputValueIiPiEEmiLb0EiEEvT0_T1_T2_iT3_T4_T5_E12temp_storage+8], %r372;
$L__BB4_88:
	setp.ne.s32 	%p54, %r227, 0;
	mov.u32 	%r1001, %r151;
	@%p54 bra 	$L__BB4_90;
	st.shared.u32 	[_ZZN3cub18CUB_300001_SM_10006detail4scan16DeviceScanKernelINS2_10policy_hubIiiimN4cuda3std3__44plusIvEEE10Policy1000EN6thrust24THRUST_300001_SM_1000_NS10device_ptrIiEESF_NS0_13ScanTileStateIiLb1EEES9_NS1_10InputValueIiPiEEmiLb0EiEEvT0_T1_T2_iT3_T4_T5_E12temp_storage+84], %r994;
	mov.u32 	%r1001, %r994;
$L__BB4_90:
	bar.sync 	0;
	setp.eq.s32 	%p55, %r76, 0;
	ld.shared.u32 	%r373, [_ZZN3cub18CUB_300001_SM_10006detail4scan16DeviceScanKernelINS2_10policy_hubIiiimN4cuda3std3__44plusIvEEE10Policy1000EN6thrust24THRUST_300001_SM_1000_NS10device_ptrIiEESF_NS0_13ScanTileStateIiLb1EEES9_NS1_10InputValueIiPiEEmiLb0EiEEvT0_T1_T2_iT3_T4_T5_E12temp_storage+84];
	selp.b32 	%r374, 0, %r373, %p55;
	add.s32 	%r1002, %r374, %r1001;
$L__BB4_91:
	add.s32 	%r514, %r1002, %r125;
	add.s32 	%r515, %r126, %r514;
	add.s32 	%r516, %r127, %r515;
	add.s32 	%r517, %r128, %r516;
	add.s32 	%r518, %r129, %r517;
	add.s32 	%r519, %r130, %r518;
	add.s32 	%r520, %r131, %r519;
	add.s32 	%r521, %r132, %r520;
	add.s32 	%r522, %r133, %r521;
	add.s32 	%r523, %r134, %r522;
	add.s32 	%r524, %r135, %r523;
	add.s32 	%r525, %r136, %r524;
	add.s32 	%r526, %r137, %r525;
	add.s32 	%r527, %r138, %r526;
	add.s32 	%r528, %r139, %r527;
	add.s32 	%r529, %r140, %r528;
	add.s32 	%r530, %r141, %r529;
	add.s32 	%r531, %r142, %r530;
	bar.sync 	0;
	st.shared.u32 	[%r124], %r1002;
	st.shared.u32 	[%r124+4], %r514;
	st.shared.u32 	[%r124+8], %r515;
	st.shared.u32 	[%r124+12], %r516;
	st.shared.u32 	[%r124+16], %r517;
	st.shared.u32 	[%r124+20], %r518;
	st.shared.u32 	[%r124+24], %r519;
	st.shared.u32 	[%r124+28], %r520;
	st.shared.u32 	[%r124+32], %r521;
	st.shared.u32 	[%r124+36], %r522;
	st.shared.u32 	[%r124+40], %r523;
	st.shared.u32 	[%r124+44], %r524;
	st.shared.u32 	[%r124+48], %r525;
	st.shared.u32 	[%r124+52], %r526;
	st.shared.u32 	[%r124+56], %r527;
	st.shared.u32 	[%r124+60], %r528;
	st.shared.u32 	[%r124+64], %r529;
	st.shared.u32 	[%r124+68], %r530;
	st.shared.u32 	[%r124+72], %r531;
	bar.warp.sync 	-1;
	ld.shared.u32 	%r185, [%r123];
	ld.shared.u32 	%r186, [%r123+128];
	ld.shared.u32 	%r187, [%r123+256];
	ld.shared.u32 	%r188, [%r123+384];
	ld.shared.u32 	%r189, [%r123+512];
	ld.shared.u32 	%r190, [%r123+640];
	ld.shared.u32 	%r191, [%r123+768];
	ld.shared.u32 	%r192, [%r123+896];
	ld.shared.u32 	%r193, [%r123+1024];
	ld.shared.u32 	%r194, [%r123+1152];
	ld.shared.u32 	%r195, [%r123+1280];
	ld.shared.u32 	%r196, [%r123+1408];
	ld.shared.u32 	%r197, [%r123+1536];
	ld.shared.u32 	%r198, [%r123+1664];
	ld.shared.u32 	%r199, [%r123+1792];
	ld.shared.u32 	%r200, [%r123+1920];
	ld.shared.u32 	%r201, [%r123+2048];
	ld.shared.u32 	%r202, [%r123+2176];
	ld.shared.u32 	%r203, [%r123+2304];
	setp.ne.s32 	%p80, %r76, 0;
	@%p80 bra 	$L__BB4_93;
	st.volatile.shared.u32 	[_ZZN3cub18CUB_300001_SM_10006detail4scan16DeviceScanKernelINS2_10policy_hubIiiimN4cuda3std3__44plusIvEEE10Policy1000EN6thrust24THRUST_300001_SM_1000_NS10device_ptrIiEESF_NS0_13ScanTileStateIiLb1EEES9_NS1_10InputValueIiPiEEmiLb0EiEEvT0_T1_T2_iT3_T4_T5_E12temp_storage+31616], %r75;
$L__BB4_93:
	bar.sync 	0;
	ld.volatile.shared.u32 	%r204, [_ZZN3cub18CUB_300001_SM_10006detail4scan16DeviceScanKernelINS2_10policy_hubIiiimN4cuda3std3__44plusIvEEE10Policy1000EN6thrust24THRUST_300001_SM_1000_NS10device_ptrIiEESF_NS0_13ScanTileStateIiLb1EEES9_NS1_10InputValueIiPiEEmiLb0EiEEvT0_T1_T2_iT3_T4_T5_E12temp_storage+31616];
	cvt.u64.u32 	%rd39, %r78;
	add.s64 	%rd40, %rd5, %rd39;
	setp.ge.s32 	%p81, %r78, %r204;
	shl.b64 	%rd41, %rd40, 2;
	add.s64 	%rd15, %rd4, %rd41;
	@%p81 bra 	$L__BB4_95;
	st.global.u32 	[%rd15], %r185;
$L__BB4_95:
	mov.u32 	%r532, %tid.x;
	and.b32  	%r533, %r532, 992;
	mul.lo.s32 	%r534, %r533, 19;
	and.b32  	%r535, %r532, 31;
	or.b32  	%r536, %r534, %r535;
	add.s32 	%r537, %r536, 32;
	setp.ge.s32 	%p82, %r537, %r204;
	@%p82 bra 	$L__BB4_97;
	st.global.u32 	[%rd15+128], %r186;
$L__BB4_97:
	add.s32 	%r543, %r536, 64;
	setp.ge.s32 	%p83, %r543, %r204;
	@%p83 bra 	$L__BB4_99;
	st.global.u32 	[%rd15+256], %r187;
$L__BB4_99:
	add.s32 	%r549, %r536, 96;
	setp.ge.s32 	%p84, %r549, %r204;
	@%p84 bra 	$L__BB4_101;
	st.global.u32 	[%rd15+384], %r188;
$L__BB4_101:
	add.s32 	%r555, %r536, 128;
	setp.ge.s32 	%p85, %r555, %r204;
	@%p85 bra 	$L__BB4_103;
	st.global.u32 	[%rd15+512], %r189;
$L__BB4_103:
	add.s32 	%r561, %r536, 160;
	setp.ge.s32 	%p86, %r561, %r204;
	@%p86 bra 	$L__BB4_105;
	st.global.u32 	[%rd15+640], %r190;
$L__BB4_105:
	add.s32 	%r567, %r536, 192;
	setp.ge.s32 	%p87, %r567, %r204;
	@%p87 bra 	$L__BB4_107;
	st.global.u32 	[%rd15+768], %r191;
$L__BB4_107:
	add.s32 	%r573, %r536, 224;
	setp.ge.s32 	%p88, %r573, %r204;
	@%p88 bra 	$L__BB4_109;
	st.global.u32 	[%rd15+896], %r192;
$L__BB4_109:
	setp.ge.s32 	%p89, %r95, %r204;
	@%p89 bra 	$L__BB4_111;
	st.global.u32 	[%rd15+1024], %r193;
$L__BB4_111:
	setp.ge.s32 	%p90, %r98, %r204;
	@%p90 bra 	$L__BB4_113;
	st.global.u32 	[%rd15+1152], %r194;
$L__BB4_113:
	add.s32 	%r579, %r536, 320;
	setp.ge.s32 	%p91, %r579, %r204;
	@%p91 bra 	$L__BB4_115;
	st.global.u32 	[%rd15+1280], %r195;
$L__BB4_115:
	add.s32 	%r585, %r536, 352;
	setp.ge.s32 	%p92, %r585, %r204;
	@%p92 bra 	$L__BB4_117;
	st.global.u32 	[%rd15+1408], %r196;
$L__BB4_117:
	add.s32 	%r591, %r536, 384;
	setp.ge.s32 	%p93, %r591, %r204;
	@%p93 bra 	$L__BB4_119;
	st.global.u32 	[%rd15+1536], %r197;
$L__BB4_119:
	add.s32 	%r597, %r536, 416;
	setp.ge.s32 	%p94, %r597, %r204;
	@%p94 bra 	$L__BB4_121;
	st.global.u32 	[%rd15+1664], %r198;
$L__BB4_121:
	add.s32 	%r603, %r536, 448;
	setp.ge.s32 	%p95, %r603, %r204;
	@%p95 bra 	$L__BB4_123;
	st.global.u32 	[%rd15+1792], %r199;
$L__BB4_123:
	add.s32 	%r609, %r536, 480;
	setp.ge.s32 	%p96, %r609, %r204;
	@%p96 bra 	$L__BB4_125;
	st.global.u32 	[%rd15+1920], %r200;
$L__BB4_125:
	add.s32 	%r615, %r536, 512;
	setp.ge.s32 	%p97, %r615, %r204;
	@%p97 bra 	$L__BB4_127;
	st.global.u32 	[%rd15+2048], %r201;
$L__BB4_127:
	setp.ge.s32 	%p98, %r115, %r204;
	@%p98 bra 	$L__BB4_129;
	st.global.u32 	[%rd15+2176], %r202;
$L__BB4_129:
	setp.ge.s32 	%p99, %r118, %r204;
	@%p99 bra 	$L__BB4_131;
	st.global.u32 	[%rd15+2304], %r203;
$L__BB4_131:
	ret;

}
	// .globl	_ZN3cub18CUB_300001_SM_10006detail4scan16DeviceScanKernelINS2_10policy_hubIiiijN4cuda3std3__44plusIvEEE10Policy1000EPiSC_NS0_13ScanTileStateIiLb1EEES9_NS1_10InputValueIiSC_EEjiLb0EiEEvT0_T1_T2_iT3_T4_T5_
.visible .entry _ZN3cub18CUB_300001_SM_10006detail4scan16DeviceScanKernelINS2_10policy_hubIiiijN4cuda3std3__44plusIvEEE10Policy1000EPiSC_NS0_13ScanTileStateIiLb1EEES9_NS1_10InputValueIiSC_EEjiLb0EiEEvT0_T1_T2_iT3_T4_T5_(
	.param .u64 .ptr .align 1 _ZN3cub18CUB_300001_SM_10006detail4scan16DeviceScanKernelINS2_10policy_hubIiiijN4cuda3std3__44plusIvEEE10Policy1000EPiSC_NS0_13ScanTileStateIiLb1EEES9_NS1_10InputValueIiSC_EEjiLb0EiEEvT0_T1_T2_iT3_T4_T5__param_0,
	.param .u64 .ptr .align 1 _ZN3cub18CUB_300001_SM_10006detail4scan16DeviceScanKernelINS2_10policy_hubIiiijN4cuda3std3__44plusIvEEE10Policy1000EPiSC_NS0_13ScanTileStateIiLb1EEES9_NS1_10InputValueIiSC_EEjiLb0EiEEvT0_T1_T2_iT3_T4_T5__param_1,
	.param .align 8 .b8 _ZN3cub18CUB_300001_SM_10006detail4scan16DeviceScanKernelINS2_10policy_hubIiiijN4cuda3std3__44plusIvEEE10Policy1000EPiSC_NS0_13ScanTileStateIiLb1EEES9_NS1_10InputValueIiSC_EEjiLb0EiEEvT0_T1_T2_iT3_T4_T5__param_2[8],
	.param .u32 _ZN3cub18CUB_300001_SM_10006detail4scan16DeviceScanKernelINS2_10policy_hubIiiijN4cuda3std3__44plusIvEEE10Policy1000EPiSC_NS0_13ScanTileStateIiLb1EEES9_NS1_10InputValueIiSC_EEjiLb0EiEEvT0_T1_T2_iT3_T4_T5__param_3,
	.param .align 1 .b8 _ZN3cub18CUB_300001_SM_10006detail4scan16DeviceScanKernelINS2_10policy_hubIiiijN4cuda3std3__44plusIvEEE10Policy1000EPiSC_NS0_13ScanTileStateIiLb1EEES9_NS1_10InputValueIiSC_EEjiLb0EiEEvT0_T1_T2_iT3_T4_T5__param_4[1],
	.param .align 8 .b8 _ZN3cub18CUB_300001_SM_10006detail4scan16DeviceScanKernelINS2_10policy_hubIiiijN4cuda3std3__44plusIvEEE10Policy1000EPiSC_NS0_13ScanTileStateIiLb1EEES9_NS1_10InputValueIiSC_EEjiLb0EiEEvT0_T1_T2_iT3_T4_T5__param_5[16],
	.param .u32 _ZN3cub18CUB_300001_SM_10006detail4scan16DeviceScanKernelINS2_10policy_hubIiiijN4cuda3std3__44plusIvEEE10Policy1000EPiSC_NS0_13ScanTileStateIiLb1EEES9_NS1_10InputValueIiSC_EEjiLb0EiEEvT0_T1_T2_iT3_T4_T5__param_6
)
.maxntid 384
{
	.reg .pred 	%p<160>;
	.reg .b16 	%rs<3>;
	.reg .b32 	%r<1038>;
	.reg .b64 	%rd<61>;
	// demoted variable
	.shared .align 16 .b8 _ZZN3cub18CUB_300001_SM_10006detail4scan16DeviceScanKernelINS2_10policy_hubIiiijN4cuda3std3__44plusIvEEE10Policy1000EPiSC_NS0_13ScanTileStateIiLb1EEES9_NS1_10InputValueIiSC_EEjiLb0EiEEvT0_T1_T2_iT3_T4_T5_E12temp_storage[33808];
	ld.param.u32 	%r241, [_ZN3cub18CUB_300001_SM_10006detail4scan16DeviceScanKernelINS2_10policy_hubIiiijN4cuda3std3__44plusIvEEE10Policy1000EPiSC_NS0_13ScanTileStateIiLb1EEES9_NS1_10InputValueIiSC_EEjiLb0EiEEvT0_T1_T2_iT3_T4_T5__param_5];
	bfe.u32 	%r242, %r241, 0, 8;
	cvt.u16.u32 	%rs1, %r242;
	and.b16  	%rs2, %rs1, 255;
	ld.param.u64 	%rd14, [_ZN3cub18CUB_300001_SM_10006detail4scan16DeviceScanKernelINS2_10policy_hubIiiijN4cuda3std3__44plusIvEEE10Policy1000EPiSC_NS0_13ScanTileStateIiLb1EEES9_NS1_10InputValueIiSC_EEjiLb0EiEEvT0_T1_T2_iT3_T4_T5__param_2];
	ld.param.u64 	%rd2, [_ZN3cub18CUB_300001_SM_10006detail4scan16DeviceScanKernelINS2_10policy_hubIiiijN4cuda3std3__44plusIvEEE10Policy1000EPiSC_NS0_13ScanTileStateIiLb1EEES9_NS1_10InputValueIiSC_EEjiLb0EiEEvT0_T1_T2_iT3_T4_T5__param_5+8];
	ld.param.u64 	%rd15, [_ZN3cub18CUB_300001_SM_10006detail4scan16DeviceScanKernelINS2_10policy_hubIiiijN4cuda3std3__44plusIvEEE10Policy1000EPiSC_NS0_13ScanTileStateIiLb1EEES9_NS1_10InputValueIiSC_EEjiLb0EiEEvT0_T1_T2_iT3_T4_T5__param_0];
	ld.param.u32 	%r240, [_ZN3cub18CUB_300001_SM_10006detail4scan16DeviceScanKernelINS2_10policy_hubIiiijN4cuda3std3__44plusIvEEE10Policy1000EPiSC_NS0_13ScanTileStateIiLb1EEES9_NS1_10InputValueIiSC_EEjiLb0EiEEvT0_T1_T2_iT3_T4_T5__param_6];
	cvta.to.global.u64 	%rd1, %rd15;
	setp.eq.s16 	%p1, %rs2, 0;
	@%p1 bra 	$L__BB5_2;
	cvta.to.global.u64 	%rd16, %rd2;
	ld.global.u32 	%r985, [%rd16];
	bra.uni 	$L__BB5_3;
$L__BB5_2:
	cvt.u32.u64 	%r985, %rd2;
$L__BB5_3:
	ld.param.u32 	%r983, [_ZN3cub18CUB_300001_SM_10006detail4scan16DeviceScanKernelINS2_10policy_hubIiiijN4cuda3std3__44plusIvEEE10Policy1000EPiSC_NS0_13ScanTileStateIiLb1EEES9_NS1_10InputValueIiSC_EEjiLb0EiEEvT0_T1_T2_iT3_T4_T5__param_3];
	mov.u32 	%r243, %ctaid.x;
	add.s32 	%r986, %r983, %r243;
	mul.lo.s32 	%r5, %r986, 8448;
	sub.s32 	%r6, %r240, %r5;
	setp.lt.u32 	%p2, %r6, 8449;
	@%p2 bra 	$L__BB5_29;
	cvt.u64.u32 	%rd40, %r5;
	mov.u32 	%r7, %tid.x;
	and.b32  	%r628, %r7, 31;
	and.b32  	%r629, %r7, 992;
	mul.lo.s32 	%r630, %r629, 22;
	or.b32  	%r631, %r630, %r628;
	cvt.u64.u32 	%rd41, %r631;
	add.s64 	%rd4, %rd41, %rd40;
	shl.b64 	%rd42, %rd4, 2;
	add.s64 	%rd43, %rd1, %rd42;
	ld.global.u32 	%r632, [%rd43];
	ld.global.u32 	%r633, [%rd43+128];
	ld.global.u32 	%r634, [%rd43+256];
	ld.global.u32 	%r635, [%rd43+384];
	ld.global.u32 	%r636, [%rd43+512];
	ld.global.u32 	%r637, [%rd43+640];
	ld.global.u32 	%r638, [%rd43+768];
	ld.global.u32 	%r639, [%rd43+896];
	ld.global.u32 	%r640, [%rd43+1024];
	ld.global.u32 	%r641, [%rd43+1152];
	ld.global.u32 	%r642, [%rd43+1280];
	ld.global.u32 	%r643, [%rd43+1408];
	ld.global.u32 	%r644, [%rd43+1536];
	ld.global.u32 	%r645, [%rd43+1664];
	ld.global.u32 	%r646, [%rd43+1792];
	ld.global.u32 	%r647, [%rd43+1920];
	ld.global.u32 	%r648, [%rd43+2048];
	ld.global.u32 	%r649, [%rd43+2176];
	ld.global.u32 	%r650, [%rd43+2304];
	ld.global.u32 	%r651, [%rd43+2432];
	ld.global.u32 	%r652, [%rd43+2560];
	ld.global.u32 	%r653, [%rd43+2688];
	// begin inline asm
	mov.u32 %r627, %laneid;
	// end inline asm
	shr.u32 	%r9, %r7, 5;
	mad.lo.s32 	%r654, %r9, 704, %r627;
	shl.b32 	%r655, %r654, 2;
	mov.u32 	%r656, _ZZN3cub18CUB_300001_SM_10006detail4scan16DeviceScanKernelINS2_10policy_hubIiiijN4cuda3std3__44plusIvEEE10Policy1000EPiSC_NS0_13ScanTileStateIiLb1EEES9_NS1_10InputValueIiSC_EEjiLb0EiEEvT0_T1_T2_iT3_T4_T5_E12temp_storage;
	add.s32 	%r10, %r656, %r655;
	st.shared.u32 	[%r10], %r632;
	st.shared.u32 	[%r10+128], %r633;
	st.shared.u32 	[%r10+256], %r634;
	st.shared.u32 	[%r10+384], %r635;
	st.shared.u32 	[%r10+512], %r636;
	st.shared.u32 	[%r10+640], %r637;
	st.shared.u32 	[%r10+768], %r638;
	st.shared.u32 	[%r10+896], %r639;
	st.shared.u32 	[%r10+1024], %r640;
	st.shared.u32 	[%r10+1152], %r641;
	st.shared.u32 	[%r10+1280], %r642;
	st.shared.u32 	[%r10+1408], %r643;
	st.shared.u32 	[%r10+1536], %r644;
	st.shared.u32 	[%r10+1664], %r645;
	st.shared.u32 	[%r10+1792], %r646;
	st.shared.u32 	[%r10+1920], %r647;
	st.shared.u32 	[%r10+2048], %r648;
	st.shared.u32 	[%r10+2176], %r649;
	st.shared.u32 	[%r10+2304], %r650;
	st.shared.u32 	[%r10+2432], %r651;
	st.shared.u32 	[%r10+2560], %r652;
	st.shared.u32 	[%r10+2688], %r653;
	bar.warp.sync 	-1;
	mad.lo.s32 	%r11, %r627, 84, %r10;
	ld.shared.v2.u32 	{%r12, %r13}, [%r11];
	ld.shared.v2.u32 	{%r14, %r15}, [%r11+8];
	ld.shared.v2.u32 	{%r16, %r17}, [%r11+16];
	ld.shared.v2.u32 	{%r18, %r19}, [%r11+24];
	ld.shared.v2.u32 	{%r20, %r21}, [%r11+32];
	ld.shared.v2.u32 	{%r22, %r23}, [%r11+40];
	ld.shared.v2.u32 	{%r24, %r25}, [%r11+48];
	ld.shared.v2.u32 	{%r26, %r27}, [%r11+56];
	ld.shared.v2.u32 	{%r28, %r29}, [%r11+64];
	ld.shared.v2.u32 	{%r30, %r31}, [%r11+72];
	ld.shared.v2.u32 	{%r32, %r33}, [%r11+80];
	bar.sync 	0;
	setp.ne.s32 	%p104, %r986, 0;
	@%p104 bra 	$L__BB5_9;
	add.s32 	%r878, %r13, %r12;
	add.s32 	%r879, %r14, %r878;
	add.s32 	%r880, %r15, %r879;
	add.s32 	%r881, %r16, %r880;
	add.s32 	%r882, %r17, %r881;
	add.s32 	%r883, %r18, %r882;
	add.s32 	%r884, %r19, %r883;
	add.s32 	%r885, %r20, %r884;
	add.s32 	%r886, %r21, %r885;
	add.s32 	%r887, %r22, %r886;
	add.s32 	%r888, %r23, %r887;
	add.s32 	%r889, %r24, %r888;
	add.s32 	%r890, %r25, %r889;
	add.s32 	%r891, %r26, %r890;
	add.s32 	%r892, %r27, %r891;
	add.s32 	%r893, %r28, %r892;
	add.s32 	%r894, %r29, %r893;
	add.s32 	%r895, %r30, %r894;
	add.s32 	%r896, %r31, %r895;
	add.s32 	%r897, %r32, %r896;
	add.s32 	%r852, %r33, %r897;
	mov.b32 	%r850, 1;
	mov.b32 	%r875, 0;
	mov.b32 	%r877, -1;
	// begin inline asm
	{  .reg .s32 r0;  .reg .pred p;  shfl.sync.up.b32 r0|p, %r852, %r850, %r875, %r877;  @p add.s32 r0, r0, %r852;  mov.s32 %r848, r0;}
	// end inline asm
	mov.b32 	%r856, 2;
	// begin inline asm
	{  .reg .s32 r0;  .reg .pred p;  shfl.sync.up.b32 r0|p, %r848, %r856, %r875, %r877;  @p add.s32 r0, r0, %r848;  mov.s32 %r854, r0;}
	// end inline asm
	mov.b32 	%r862, 4;
	// begin inline asm
	{  .reg .s32 r0;  .reg .pred p;  shfl.sync.up.b32 r0|p, %r854, %r862, %r875, %r877;  @p add.s32 r0, r0, %r854;  mov.s32 %r860, r0;}
	// end inline asm
	mov.b32 	%r868, 8;
	// begin inline asm
	{  .reg .s32 r0;  .reg .pred p;  shfl.sync.up.b32 r0|p, %r860, %r868, %r875, %r877;  @p add.s32 r0, r0, %r860;  mov.s32 %r866, r0;}
	// end inline asm
	mov.b32 	%r874, 16;
	// begin inline asm
	{  .reg .s32 r0;  .reg .pred p;  shfl.sync.up.b32 r0|p, %r866, %r874, %r875, %r877;  @p add.s32 r0, r0, %r866;  mov.s32 %r872, r0;}
	// end inline asm
	setp.ne.s32 	%p146, %r627, 31;
	@%p146 bra 	$L__BB5_7;
	shl.b32 	%r898, %r9, 2;
	add.s32 	%r900, %r656, %r898;
	st.shared.u32 	[%r900+16], %r872;
$L__BB5_7:
	bar.sync 	0;
	ld.shared.v4.u32 	{%r901, %r902, %r903, %r904}, [_ZZN3cub18CUB_300001_SM_10006detail4scan16DeviceScanKernelINS2_10policy_hubIiiijN4cuda3std3__44plusIvEEE10Policy1000EPiSC_NS0_13ScanTileStateIiLb1EEES9_NS1_10InputValueIiSC_EEjiLb0EiEEvT0_T1_T2_iT3_T4_T5_E12temp_storage+16];
	add.s32 	%r905, %r902, %r901;
	setp.eq.s32 	%p147, %r9, 2;
	selp.b32 	%r906, %r905, %r901, %p147;
	add.s32 	%r907, %r905, %r903;
	setp.eq.s32 	%p148, %r9, 3;
	selp.b32 	%r908, %r907, %r906, %p148;
	add.s32 	%r909, %r907, %r904;
	setp.eq.s32 	%p149, %r9, 4;
	selp.b32 	%r910, %r909, %r908, %p149;
	ld.shared.v4.u32 	{%r911, %r912, %r913, %r914}, [_ZZN3cub18CUB_300001_SM_10006detail4scan16DeviceScanKernelINS2_10policy_hubIiiijN4cuda3std3__44plusIvEEE10Policy1000EPiSC_NS0_13ScanTileStateIiLb1EEES9_NS1_10InputValueIiSC_EEjiLb0EiEEvT0_T1_T2_iT3_T4_T5_E12temp_storage+32];
	add.s32 	%r915, %r909, %r911;
	setp.eq.s32 	%p150, %r9, 5;
	selp.b32 	%r916, %r915, %r910, %p150;
	add.s32 	%r917, %r915, %r912;
	setp.eq.s32 	%p151, %r9, 6;
	selp.b32 	%r918, %r917, %r916, %p151;
	add.s32 	%r919, %r917, %r913;
	setp.eq.s32 	%p152, %r9, 7;
	selp.b32 	%r920, %r919, %r918, %p152;
	add.s32 	%r921, %r919, %r914;
	setp.eq.s32 	%p153, %r9, 8;
	selp.b32 	%r922, %r921, %r920, %p153;
	ld.shared.v4.u32 	{%r923, %r924, %r925, %r926}, [_ZZN3cub18CUB_300001_SM_10006detail4scan16DeviceScanKernelINS2_10policy_hubIiiijN4cuda3std3__44plusIvEEE10Policy1000EPiSC_NS0_13ScanTileStateIiLb1EEES9_NS1_10InputValueIiSC_EEjiLb0EiEEvT0_T1_T2_iT3_T4_T5_E12temp_storage+48];
	add.s32 	%r927, %r921, %r923;
	setp.eq.s32 	%p154, %r9, 9;
	selp.b32 	%r928, %r927, %r922, %p154;
	add.s32 	%r929, %r927, %r924;
	setp.eq.s32 	%p155, %r9, 10;
	selp.b32 	%r930, %r929, %r928, %p155;
	add.s32 	%r931, %r929, %r925;
	setp.eq.s32 	%p156, %r9, 11;
	selp.b32 	%r932, %r931, %r930, %p156;
	setp.lt.u32 	%p157, %r7, 32;
	selp.b32 	%r933, 0, %r932, %p157;
	setp.eq.s32 	%p158, %r627, 0;
	sub.s32 	%r934, %r872, %r852;
	selp.b32 	%r935, 0, %r934, %p158;
	add.s32 	%r936, %r935, %r985;
	add.s32 	%r1000, %r936, %r933;
	add.s32 	%r937, %r926, %r985;
	add.s32 	%r37, %r937, %r931;
	setp.ne.s32 	%p159, %r7, 0;
	@%p159 bra 	$L__BB5_28;
	add.s64 	%rd55, %rd14, 256;
	mov.b32 	%r938, 101;
	// begin inline asm
	st.relaxed.gpu.v2.u32 [%rd55], {%r938, %r37};
	// end inline asm
	bra.uni 	$L__BB5_28;
$L__BB5_9:
	add.s32 	%r687, %r13, %r12;
	add.s32 	%r688, %r14, %r687;
	add.s32 	%r689, %r15, %r688;
	add.s32 	%r690, %r16, %r689;
	add.s32 	%r691, %r17, %r690;
	add.s32 	%r692, %r18, %r691;
	add.s32 	%r693, %r19, %r692;
	add.s32 	%r694, %r20, %r693;
	add.s32 	%r695, %r21, %r694;
	add.s32 	%r696, %r22, %r695;
	add.s32 	%r697, %r23, %r696;
	add.s32 	%r698, %r24, %r697;
	add.s32 	%r699, %r25, %r698;
	add.s32 	%r700, %r26, %r699;
	add.s32 	%r701, %r27, %r700;
	add.s32 	%r702, %r28, %r701;
	add.s32 	%r703, %r29, %r702;
	add.s32 	%r704, %r30, %r703;
	add.s32 	%r705, %r31, %r704;
	add.s32 	%r706, %r32, %r705;
	add.s32 	%r661, %r33, %r706;
	mov.b32 	%r659, 1;
	mov.b32 	%r684, 0;
	mov.b32 	%r686, -1;
	// begin inline asm
	{  .reg .s32 r0;  .reg .pred p;  shfl.sync.up.b32 r0|p, %r661, %r659, %r684, %r686;  @p add.s32 r0, r0, %r661;  mov.s32 %r657, r0;}
	// end inline asm
	mov.b32 	%r665, 2;
	// begin inline asm
	{  .reg .s32 r0;  .reg .pred p;  shfl.sync.up.b32 r0|p, %r657, %r665, %r684, %r686;  @p add.s32 r0, r0, %r657;  mov.s32 %r663, r0;}
	// end inline asm
	mov.b32 	%r671, 4;
	// begin inline asm
	{  .reg .s32 r0;  .reg .pred p;  shfl.sync.up.b32 r0|p, %r663, %r671, %r684, %r686;  @p add.s32 r0, r0, %r663;  mov.s32 %r669, r0;}
	// end inline asm
	mov.b32 	%r677, 8;
	// begin inline asm
	{  .reg .s32 r0;  .reg .pred p;  shfl.sync.up.b32 r0|p, %r669, %r677, %r684, %r686;  @p add.s32 r0, r0, %r669;  mov.s32 %r675, r0;}
	// end inline asm
	mov.b32 	%r683, 16;
	// begin inline asm
	{  .reg .s32 r0;  .reg .pred p;  shfl.sync.up.b32 r0|p, %r675, %r683, %r684, %r686;  @p add.s32 r0, r0, %r675;  mov.s32 %r681, r0;}
	// end inline asm
	setp.ne.s32 	%p105, %r627, 31;
	@%p105 bra 	$L__BB5_11;
	shl.b32 	%r707, %r9, 2;
	add.s32 	%r709, %r656, %r707;
	st.shared.u32 	[%r709+16], %r681;
$L__BB5_11:
	sub.s32 	%r710, %r681, %r661;
	bar.sync 	0;
	ld.shared.v4.u32 	{%r711, %r712, %r713, %r714}, [_ZZN3cub18CUB_300001_SM_10006detail4scan16DeviceScanKernelINS2_10policy_hubIiiijN4cuda3std3__44plusIvEEE10Policy1000EPiSC_NS0_13ScanTileStateIiLb1EEES9_NS1_10InputValueIiSC_EEjiLb0EiEEvT0_T1_T2_iT3_T4_T5_E12temp_storage+16];
	add.s32 	%r715, %r712, %r711;
	setp.eq.s32 	%p106, %r9, 2;
	selp.b32 	%r716, %r715, %r711, %p106;
	add.s32 	%r717, %r715, %r713;
	setp.eq.s32 	%p107, %r9, 3;
	selp.b32 	%r718, %r717, %r716, %p107;
	add.s32 	%r719, %r717, %r714;
	setp.eq.s32 	%p108, %r9, 4;
	selp.b32 	%r720, %r719, %r718, %p108;
	ld.shared.v4.u32 	{%r721, %r722, %r723, %r724}, [_ZZN3cub18CUB_300001_SM_10006detail4scan16DeviceScanKernelINS2_10policy_hubIiiijN4cuda3std3__44plusIvEEE10Policy1000EPiSC_NS0_13ScanTileStateIiLb1EEES9_NS1_10InputValueIiSC_EEjiLb0EiEEvT0_T1_T2_iT3_T4_T5_E12temp_storage+32];
	add.s32 	%r725, %r719, %r721;
	setp.eq.s32 	%p109, %r9, 5;
	selp.b32 	%r726, %r725, %r720, %p109;
	add.s32 	%r727, %r725, %r722;
	setp.eq.s32 	%p110, %r9, 6;
	selp.b32 	%r728, %r727, %r726, %p110;
	add.s32 	%r729, %r727, %r723;
	setp.eq.s32 	%p111, %r9, 7;
	selp.b32 	%r730, %r729, %r728, %p111;
	add.s32 	%r731, %r729, %r724;
	setp.eq.s32 	%p112, %r9, 8;
	selp.b32 	%r732, %r731, %r730, %p112;
	ld.shared.v4.u32 	{%r733, %r734, %r735, %r736}, [_ZZN3cub18CUB_300001_SM_10006detail4scan16DeviceScanKernelINS2_10policy_hubIiiijN4cuda3std3__44plusIvEEE10Policy1000EPiSC_NS0_13ScanTileStateIiLb1EEES9_NS1_10InputValueIiSC_EEjiLb0EiEEvT0_T1_T2_iT3_T4_T5_E12temp_storage+48];
	add.s32 	%r737, %r731, %r733;
	setp.eq.s32 	%p113, %r9, 9;
	selp.b32 	%r738, %r737, %r732, %p113;
	add.s32 	%r739, %r737, %r734;
	setp.eq.s32 	%p114, %r9, 10;
	selp.b32 	%r740, %r739, %r738, %p114;
	add.s32 	%r741, %r739, %r735;
	setp.eq.s32 	%p115, %r9, 11;
	selp.b32 	%r742, %r741, %r740, %p115;
	add.s32 	%r40, %r741, %r736;
	setp.gt.u32 	%p116, %r7, 31;
	setp.lt.u32 	%p117, %r7, 32;
	setp.eq.s32 	%p118, %r627, 0;
	selp.b32 	%r743, 0, %r710, %p118;
	add.s32 	%r999, %r742, %r743;
	selp.b32 	%r42, %r710, %r999, %p117;
	@%p116 bra 	$L__BB5_27;
	setp.ne.s32 	%p119, %r7, 0;
	mul.wide.s32 	%rd44, %r986, 8;
	add.s64 	%rd5, %rd14, %rd44;
	@%p119 bra 	$L__BB5_14;
	st.shared.u32 	[_ZZN3cub18CUB_300001_SM_10006detail4scan16DeviceScanKernelINS2_10policy_hubIiiijN4cuda3std3__44plusIvEEE10Policy1000EPiSC_NS0_13ScanTileStateIiLb1EEES9_NS1_10InputValueIiSC_EEjiLb0EiEEvT0_T1_T2_iT3_T4_T5_E12temp_storage+12], %r40;
	add.s64 	%rd45, %rd5, 256;
	mov.b32 	%r744, 100;
	// begin inline asm
	st.relaxed.gpu.v2.u32 [%rd45], {%r744, %r40};
	// end inline asm
$L__BB5_14:
	not.b32 	%r750, %r7;
	add.s32 	%r994, %r986, %r750;
	mov.b32 	%r746, 830;
	// begin inline asm
	nanosleep.u32 %r746;
	// end inline asm
	mul.wide.s32 	%rd47, %r994, 8;
	add.s64 	%rd48, %rd14, %rd47;
	add.s64 	%rd46, %rd48, 256;
	// begin inline asm
	ld.relaxed.gpu.v2.u32 {%r996, %r988}, [%rd46];
	// end inline asm
	mov.b32 	%r989, 952;
$L__BB5_15:
	setp.eq.s32 	%p120, %r996, 99;
	mov.b32 	%r751, -1;
	vote.sync.any.pred 	%p121, %p120, %r751;
	not.pred 	%p122, %p121;
	@%p122 bra 	$L__BB5_17;
	mul.lo.s32 	%r846, %r986, 16807;
	and.b32  	%r986, %r846, 2147483647;
	add.s32 	%r847, %r989, 1;
	rem.u32 	%r843, %r986, %r847;
	// begin inline asm
	nanosleep.u32 %r843;
	// end inline asm
	shr.u32 	%r989, %r989, 1;
	// begin inline asm
	ld.relaxed.gpu.v2.u32 {%r996, %r988}, [%rd46];
	// end inline asm
	bra.uni 	$L__BB5_15;
$L__BB5_17:
	setp.eq.s32 	%p123, %r996, 101;
	mov.b32 	%r778, -1;
	vote.sync.ballot.b32 	%r780, %p123, %r778;
	// begin inline asm
	mov.u32 %r753, %lanemask_ge;
	// end inline asm
	and.b32  	%r781, %r780, %r753;
	or.b32  	%r782, %r781, -2147483648;
	add.s32 	%r783, %r782, -1;
	not.b32 	%r784, %r782;
	and.b32  	%r785, %r784, %r783;
	popc.b32 	%r757, %r785;
	mov.b32 	%r756, 1;
	// begin inline asm
	shfl.sync.down.b32 %r754, %r988, %r756, %r757, %r778;
	// end inline asm
	setp.lt.s32 	%p125, %r627, %r757;
	selp.b32 	%r786, %r754, 0, %p125;
	add.s32 	%r760, %r786, %r988;
	mov.b32 	%r761, 2;
	// begin inline asm
	shfl.sync.down.b32 %r759, %r760, %r761, %r757, %r778;
	// end inline asm
	add.s32 	%r57, %r627, 2;
	setp.gt.s32 	%p126, %r57, %r757;
	selp.b32 	%r787, 0, %r759, %p126;
	add.s32 	%r765, %r760, %r787;
	mov.b32 	%r766, 4;
	// begin inline asm
	shfl.sync.down.b32 %r764, %r765, %r766, %r757, %r778;
	// end inline asm
	add.s32 	%r58, %r627, 4;
	setp.gt.s32 	%p127, %r58, %r757;
	selp.b32 	%r788, 0, %r764, %p127;
	add.s32 	%r770, %r765, %r788;
	mov.b32 	%r771, 8;
	// begin inline asm
	shfl.sync.down.b32 %r769, %r770, %r771, %r757, %r778;
	// end inline asm
	add.s32 	%r59, %r627, 8;
	setp.gt.s32 	%p128, %r59, %r757;
	selp.b32 	%r789, 0, %r769, %p128;
	add.s32 	%r775, %r770, %r789;
	mov.b32 	%r776, 16;
	// begin inline asm
	shfl.sync.down.b32 %r774, %r775, %r776, %r757, %r778;
	// end inline asm
	add.s32 	%r60, %r627, 16;
	setp.gt.s32 	%p129, %r60, %r757;
	selp.b32 	%r790, 0, %r774, %p129;
	add.s32 	%r993, %r775, %r790;
	add.s64 	%rd7, %rd14, 256;
	mov.b32 	%r990, 952;
$L__BB5_18:
	setp.ne.s32 	%p130, %r996, 101;
	mov.b32 	%r791, -1;
	vote.sync.all.pred 	%p131, %p130, %r791;
	not.pred 	%p132, %p131;
	@%p132 bra 	$L__BB5_23;
	shr.u32 	%r990, %r990, 1;
	mul.wide.s32 	%rd51, %r994, 8;
	add.s64 	%rd52, %rd7, %rd51;
	add.s64 	%rd50, %rd52, -256;
	// begin inline asm
	ld.relaxed.gpu.v2.u32 {%r996, %r997}, [%rd50];
	// end inline asm
	mov.u32 	%r998, %r990;
$L__BB5_20:
	setp.eq.s32 	%p136, %r996, 99;
	mov.b32 	%r799, -1;
	vote.sync.any.pred 	%p137, %p136, %r799;
	not.pred 	%p138, %p137;
	@%p138 bra 	$L__BB5_22;
	mul.lo.s32 	%r841, %r986, 16807;
	and.b32  	%r986, %r841, 2147483647;
	add.s32 	%r842, %r998, 1;
	rem.u32 	%r838, %r986, %r842;
	// begin inline asm
	nanosleep.u32 %r838;
	// end inline asm
	shr.u32 	%r998, %r998, 1;
	// begin inline asm
	ld.relaxed.gpu.v2.u32 {%r996, %r997}, [%rd50];
	// end inline asm
	bra.uni 	$L__BB5_20;
$L__BB5_22:
	setp.eq.s32 	%p139, %r996, 101;
	mov.b32 	%r825, -1;
	vote.sync.ballot.b32 	%r826, %p139, %r825;
	and.b32  	%r827, %r826, %r753;
	or.b32  	%r828, %r827, -2147483648;
	add.s32 	%r829, %r828, -1;
	not.b32 	%r830, %r828;
	and.b32  	%r831, %r830, %r829;
	popc.b32 	%r804, %r831;
	mov.b32 	%r803, 1;
	// begin inline asm
	shfl.sync.down.b32 %r801, %r997, %r803, %r804, %r825;
	// end inline asm
	setp.lt.s32 	%p141, %r627, %r804;
	selp.b32 	%r832, %r801, 0, %p141;
	add.s32 	%r807, %r832, %r997;
	mov.b32 	%r808, 2;
	// begin inline asm
	shfl.sync.down.b32 %r806, %r807, %r808, %r804, %r825;
	// end inline asm
	setp.gt.s32 	%p142, %r57, %r804;
	selp.b32 	%r833, 0, %r806, %p142;
	add.s32 	%r812, %r807, %r833;
	mov.b32 	%r813, 4;
	// begin inline asm
	shfl.sync.down.b32 %r811, %r812, %r813, %r804, %r825;
	// end inline asm
	setp.gt.s32 	%p143, %r58, %r804;
	selp.b32 	%r834, 0, %r811, %p143;
	add.s32 	%r817, %r812, %r834;
	mov.b32 	%r818, 8;
	// begin inline asm
	shfl.sync.down.b32 %r816, %r817, %r818, %r804, %r825;
	// end inline asm
	setp.gt.s32 	%p144, %r59, %r804;
	selp.b32 	%r835, 0, %r816, %p144;
	add.s32 	%r822, %r817, %r835;
	mov.b32 	%r823, 16;
	// begin inline asm
	shfl.sync.down.b32 %r821, %r822, %r823, %r804, %r825;
	// end inline asm
	setp.gt.s32 	%p145, %r60, %r804;
	selp.b32 	%r836, 0, %r821, %p145;
	add.s32 	%r837, %r836, %r993;
	add.s32 	%r993, %r837, %r822;
	add.s32 	%r994, %r994, -32;
	bra.uni 	$L__BB5_18;
$L__BB5_23:
	@%p119 bra 	$L__BB5_25;
	add.s32 	%r794, %r993, %r40;
	add.s64 	%rd49, %rd5, 256;
	mov.b32 	%r793, 101;
	// begin inline asm
	st.relaxed.gpu.v2.u32 [%rd49], {%r793, %r794};
	// end inline asm
	st.shared.u32 	[_ZZN3cub18CUB_300001_SM_10006detail4scan16DeviceScanKernelINS2_10policy_hubIiiijN4cuda3std3__44plusIvEEE10Policy1000EPiSC_NS0_13ScanTileStateIiLb1EEES9_NS1_10InputValueIiSC_EEjiLb0EiEEvT0_T1_T2_iT3_T4_T5_E12temp_storage+4], %r993;
	st.shared.u32 	[_ZZN3cub18CUB_300001_SM_10006detail4scan16DeviceScanKernelINS2_10policy_hubIiiijN4cuda3std3__44plusIvEEE10Policy1000EPiSC_NS0_13ScanTileStateIiLb1EEES9_NS1_10InputValueIiSC_EEjiLb0EiEEvT0_T1_T2_iT3_T4_T5_E12temp_storage+8], %r794;
$L__BB5_25:
	setp.ne.s32 	%p134, %r627, 0;
	mov.u32 	%r999, %r42;
	@%p134 bra 	$L__BB5_27;
	st.shared.u32 	[_ZZN3cub18CUB_300001_SM_10006detail4scan16DeviceScanKernelINS2_10policy_hubIiiijN4cuda3std3__44plusIvEEE10Policy1000EPiSC_NS0_13ScanTileStateIiLb1EEES9_NS1_10InputValueIiSC_EEjiLb0EiEEvT0_T1_T2_iT3_T4_T5_E12temp_storage+76], %r993;
	mov.u32 	%r999, %r993;
$L__BB5_27:
	bar.sync 	0;
	setp.eq.s32 	%p135, %r7, 0;
	ld.shared.u32 	%r795, [_ZZN3cub18CUB_300001_SM_10006detail4scan16DeviceScanKernelINS2_10policy_hubIiiijN4cuda3std3__44plusIvEEE10Policy1000EPiSC_NS0_13ScanTileStateIiLb1EEES9_NS1_10InputValueIiSC_EEjiLb0EiEEvT0_T1_T2_iT3_T4_T5_E12temp_storage+76];
	selp.b32 	%r796, 0, %r795, %p135;
	add.s32 	%r1000, %r796, %r999;
$L__BB5_28:
	ld.param.u64 	%rd60, [_ZN3cub18CUB_300001_SM_10006detail4scan16DeviceScanKernelINS2_10policy_hubIiiijN4cuda3std3__44plusIvEEE10Policy1000EPiSC_NS0_13ScanTileStateIiLb1EEES9_NS1_10InputValueIiSC_EEjiLb0EiEEvT0_T1_T2_iT3_T4_T5__param_1];
	add.s32 	%r940, %r1000, %r12;
	add.s32 	%r941, %r13, %r940;
	add.s32 	%r942, %r14, %r941;
	add.s32 	%r943, %r15, %r942;
	add.s32 	%r944, %r16, %r943;
	add.s32 	%r945, %r17, %r944;
	add.s32 	%r946, %r18, %r945;
	add.s32 	%r947, %r19, %r946;
	add.s32 	%r948, %r20, %r947;
	add.s32 	%r949, %r21, %r948;
	add.s32 	%r950, %r22, %r949;
	add.s32 	%r951, %r23, %r950;
	add.s32 	%r952, %r24, %r951;
	add.s32 	%r953, %r25, %r952;
	add.s32 	%r954, %r26, %r953;
	add.s32 	%r955, %r27, %r954;
	add.s32 	%r956, %r28, %r955;
	add.s32 	%r957, %r29, %r956;
	add.s32 	%r958, %r30, %r957;
	add.s32 	%r959, %r31, %r958;
	add.s32 	%r960, %r32, %r959;
	bar.sync 	0;
	st.shared.v2.u32 	[%r11], {%r1000, %r940};
	st.shared.v2.u32 	[%r11+8], {%r941, %r942};
	st.shared.v2.u32 	[%r11+16], {%r943, %r944};
	st.shared.v2.u32 	[%r11+24], {%r945, %r946};
	st.shared.v2.u32 	[%r11+32], {%r947, %r948};
	st.shared.v2.u32 	[%r11+40], {%r949, %r950};
	st.shared.v2.u32 	[%r11+48], {%r951, %r952};
	st.shared.v2.u32 	[%r11+56], {%r953, %r954};
	st.shared.v2.u32 	[%r11+64], {%r955, %r956};
	st.shared.v2.u32 	[%r11+72], {%r957, %r958};
	st.shared.v2.u32 	[%r11+80], {%r959, %r960};
	bar.warp.sync 	-1;
	ld.shared.u32 	%r961, [%r10];
	ld.shared.u32 	%r962, [%r10+128];
	ld.shared.u32 	%r963, [%r10+256];
	ld.shared.u32 	%r964, [%r10+384];
	ld.shared.u32 	%r965, [%r10+512];
	ld.shared.u32 	%r966, [%r10+640];
	ld.shared.u32 	%r967, [%r10+768];
	ld.shared.u32 	%r968, [%r10+896];
	ld.shared.u32 	%r969, [%r10+1024];
	ld.shared.u32 	%r970, [%r10+1152];
	ld.shared.u32 	%r971, [%r10+1280];
	ld.shared.u32 	%r972, [%r10+1408];
	ld.shared.u32 	%r973, [%r10+1536];
	ld.shared.u32 	%r974, [%r10+1664];
	ld.shared.u32 	%r975, [%r10+1792];
	ld.shared.u32 	%r976, [%r10+1920];
	ld.shared.u32 	%r977, [%r10+2048];
	ld.shared.u32 	%r978, [%r10+2176];
	ld.shared.u32 	%r979, [%r10+2304];
	ld.shared.u32 	%r980, [%r10+2432];
	ld.shared.u32 	%r981, [%r10+2560];
	ld.shared.u32 	%r982, [%r10+2688];
	cvta.to.global.u64 	%rd56, %rd60;
	add.s64 	%rd58, %rd56, %rd42;
	st.global.u32 	[%rd58], %r961;
	st.global.u32 	[%rd58+128], %r962;
	st.global.u32 	[%rd58+256], %r963;
	st.global.u32 	[%rd58+384], %r964;
	st.global.u32 	[%rd58+512], %r965;
	st.global.u32 	[%rd58+640], %r966;
	st.global.u32 	[%rd58+768], %r967;
	st.global.u32 	[%rd58+896], %r968;
	st.global.u32 	[%rd58+1024], %r969;
	st.global.u32 	[%rd58+1152], %r970;
	st.global.u32 	[%rd58+1280], %r971;
	st.global.u32 	[%rd58+1408], %r972;
	st.global.u32 	[%rd58+1536], %r973;
	st.global.u32 	[%rd58+1664], %r974;
	st.global.u32 	[%rd58+1792], %r975;
	st.global.u32 	[%rd58+1920], %r976;
	st.global.u32 	[%rd58+2048], %r977;
	st.global.u32 	[%rd58+2176], %r978;
	st.global.u32 	[%rd58+2304], %r979;
	st.global.u32 	[%rd58+2432], %r980;
	st.global.u32 	[%rd58+2560], %r981;
	st.global.u32 	[%rd58+2688], %r982;
	bra.uni 	$L__BB5_143;
$L__BB5_29:
	setp.eq.s32 	%p3, %r6, 0;
	@%p3 bra 	$L__BB5_143;
	mul.wide.u32 	%rd17, %r5, 4;
	add.s64 	%rd18, %rd1, %rd17;
	mov.u32 	%r85, %tid.x;
	ld.global.u32 	%r1022, [%rd18];
	and.b32  	%r244, %r85, 31;
	and.b32  	%r245, %r85, 992;
	mul.lo.s32 	%r246, %r245, 22;
	or.b32  	%r87, %r246, %r244;
	setp.ge.u32 	%p4, %r87, %r6;
	shl.b32 	%r247, %r87, 2;
	cvt.u64.u32 	%rd19, %r247;
	add.s64 	%rd9, %rd18, %rd19;
	mov.u32 	%r1001, %r1022;
	@%p4 bra 	$L__BB5_32;
	ld.global.u32 	%r1001, [%rd9];
$L__BB5_32:
	add.s32 	%r90, %r87, 32;
	setp.ge.u32 	%p5, %r90, %r6;
	mov.u32 	%r1002, %r1022;
	@%p5 bra 	$L__BB5_34;
	ld.global.u32 	%r1002, [%rd9+128];
$L__BB5_34:
	add.s32 	%r93, %r87, 64;
	setp.ge.u32 	%p6, %r93, %r6;
	mov.u32 	%r1003, %r1022;
	@%p6 bra 	$L__BB5_36;
	ld.global.u32 	%r1003, [%rd9+256];
$L__BB5_36:
	add.s32 	%r96, %r87, 96;
	setp.ge.u32 	%p7, %r96, %r6;
	mov.u32 	%r1004, %r1022;
	@%p7 bra 	$L__BB5_38;
	ld.global.u32 	%r1004, [%rd9+384];
$L__BB5_38:
	add.s32 	%r248, %r87, 128;
	setp.ge.u32 	%p8, %r248, %r6;
	mov.u32 	%r1005, %r1022;
	@%p8 bra 	$L__BB5_40;
	ld.global.u32 	%r1005, [%rd9+512];
$L__BB5_40:
	add.s32 	%r249, %r87, 160;
	setp.ge.u32 	%p9, %r249, %r6;
	mov.u32 	%r1006, %r1022;
	@%p9 bra 	$L__BB5_42;
	ld.global.u32 	%r1006, [%rd9+640];
$L__BB5_42:
	add.s32 	%r103, %r87, 192;
	setp.ge.u32 	%p10, %r103, %r6;
	mov.u32 	%r1007, %r1022;
	@%p10 bra 	$L__BB5_44;
	ld.global.u32 	%r1007, [%rd9+768];
$L__BB5_44:
	add.s32 	%r250, %r87, 224;
	setp.ge.u32 	%p11, %r250, %r6;
	mov.u32 	%r1008, %r1022;
	@%p11 bra 	$L__BB5_46;
	ld.global.u32 	%r1008, [%rd9+896];
$L__BB5_46:
	add.s32 	%r108, %r87, 256;
	setp.ge.u32 	%p12, %r108, %r6;
	mov.u32 	%r1009, %r1022;
	@%p12 bra 	$L__BB5_48;
	ld.global.u32 	%r1009, [%rd9+1024];
$L__BB5_48:
	add.s32 	%r251, %r87, 288;
	setp.ge.u32 	%p13, %r251, %r6;
	mov.u32 	%r1010, %r1022;
	@%p13 bra 	$L__BB5_50;
	ld.global.u32 	%r1010, [%rd9+1152];
$L__BB5_50:
	add.s32 	%r113, %r87, 320;
	setp.ge.u32 	%p14, %r113, %r6;
	mov.u32 	%r1011, %r1022;
	@%p14 bra 	$L__BB5_52;
	ld.global.u32 	%r1011, [%rd9+1280];
$L__BB5_52:
	add.s32 	%r116, %r87, 352;
	setp.ge.u32 	%p15, %r116, %r6;
	mov.u32 	%r1012, %r1022;
	@%p15 bra 	$L__BB5_54;
	ld.global.u32 	%r1012, [%rd9+1408];
$L__BB5_54:
	add.s32 	%r119, %r87, 384;
	setp.ge.u32 	%p16, %r119, %r6;
	mov.u32 	%r1013, %r1022;
	@%p16 bra 	$L__BB5_56;
	ld.global.u32 	%r1013, [%rd9+1536];
$L__BB5_56:
	add.s32 	%r122, %r87, 416;
	setp.ge.u32 	%p17, %r122, %r6;
	mov.u32 	%r1014, %r1022;
	@%p17 bra 	$L__BB5_58;
	ld.global.u32 	%r1014, [%rd9+1664];
$L__BB5_58:
	add.s32 	%r252, %r87, 448;
	setp.ge.u32 	%p18, %r252, %r6;
	mov.u32 	%r1015, %r1022;
	@%p18 bra 	$L__BB5_60;
	ld.global.u32 	%r1015, [%rd9+1792];
$L__BB5_60:
	add.s32 	%r127, %r87, 480;
	setp.ge.u32 	%p19, %r127, %r6;
	mov.u32 	%r1016, %r1022;
	@%p19 bra 	$L__BB5_62;
	ld.global.u32 	%r1016, [%rd9+1920];
$L__BB5_62:
	add.s32 	%r253, %r87, 512;
	setp.ge.u32 	%p20, %r253, %r6;
	mov.u32 	%r1017, %r1022;
	@%p20 bra 	$L__BB5_64;
	ld.global.u32 	%r1017, [%rd9+2048];
$L__BB5_64:
	add.s32 	%r254, %r87, 544;
	setp.ge.u32 	%p21, %r254, %r6;
	mov.u32 	%r1018, %r1022;
	@%p21 bra 	$L__BB5_66;
	ld.global.u32 	%r1018, [%rd9+2176];
$L__BB5_66:
	add.s32 	%r134, %r87, 576;
	setp.ge.u32 	%p22, %r134, %r6;
	mov.u32 	%r1019, %r1022;
	@%p22 bra 	$L__BB5_68;
	ld.global.u32 	%r1019, [%rd9+2304];
$L__BB5_68:
	add.s32 	%r255, %r87, 608;
	setp.ge.u32 	%p23, %r255, %r6;
	mov.u32 	%r1020, %r1022;
	@%p23 bra 	$L__BB5_70;
	ld.global.u32 	%r1020, [%rd9+2432];
$L__BB5_70:
	add.s32 	%r256, %r87, 640;
	setp.ge.u32 	%p24, %r256, %r6;
	mov.u32 	%r1021, %r1022;
	@%p24 bra 	$L__BB5_72;
	ld.global.u32 	%r1021, [%rd9+2560];
$L__BB5_72:
	add.s32 	%r141, %r87, 672;
	setp.ge.u32 	%p25, %r141, %r6;
	@%p25 bra 	$L__BB5_74;
	ld.global.u32 	%r1022, [%rd9+2688];
$L__BB5_74:
	// begin inline asm
	mov.u32 %r257, %laneid;
	// end inline asm
	shr.u32 	%r145, %r85, 5;
	mad.lo.s32 	%r258, %r145, 704, %r257;
	shl.b32 	%r259, %r258, 2;
	mov.u32 	%r260, _ZZN3cub18CUB_300001_SM_10006detail4scan16DeviceScanKernelINS2_10policy_hubIiiijN4cuda3std3__44plusIvEEE10Policy1000EPiSC_NS0_13ScanTileStateIiLb1EEES9_NS1_10InputValueIiSC_EEjiLb0EiEEvT0_T1_T2_iT3_T4_T5_E12temp_storage;
	add.s32 	%r146, %r260, %r259;
	st.shared.u32 	[%r146], %r1001;
	st.shared.u32 	[%r146+128], %r1002;
	st.shared.u32 	[%r146+256], %r1003;
	st.shared.u32 	[%r146+384], %r1004;
	st.shared.u32 	[%r146+512], %r1005;
	st.shared.u32 	[%r146+640], %r1006;
	st.shared.u32 	[%r146+768], %r1007;
	st.shared.u32 	[%r146+896], %r1008;
	st.shared.u32 	[%r146+1024], %r1009;
	st.shared.u32 	[%r146+1152], %r1010;
	st.shared.u32 	[%r146+1280], %r1011;
	st.shared.u32 	[%r146+1408], %r1012;
	st.shared.u32 	[%r146+1536], %r1013;
	st.shared.u32 	[%r146+1664], %r1014;
	st.shared.u32 	[%r146+1792], %r1015;
	st.shared.u32 	[%r146+1920], %r1016;
	st.shared.u32 	[%r146+2048], %r1017;
	st.shared.u32 	[%r146+2176], %r1018;
	st.shared.u32 	[%r146+2304], %r1019;
	st.shared.u32 	[%r146+2432], %r1020;
	st.shared.u32 	[%r146+2560], %r1021;
	st.shared.u32 	[%r146+2688], %r1022;
	bar.warp.sync 	-1;
	mad.lo.s32 	%r147, %r257, 84, %r146;
	ld.shared.v2.u32 	{%r148, %r149}, [%r147];
	ld.shared.v2.u32 	{%r150, %r151}, [%r147+8];
	ld.shared.v2.u32 	{%r152, %r153}, [%r147+16];
	ld.shared.v2.u32 	{%r154, %r155}, [%r147+24];
	ld.shared.v2.u32 	{%r156, %r157}, [%r147+32];
	ld.shared.v2.u32 	{%r158, %r159}, [%r147+40];
	ld.shared.v2.u32 	{%r160, %r161}, [%r147+48];
	ld.shared.v2.u32 	{%r162, %r163}, [%r147+56];
	ld.shared.v2.u32 	{%r164, %r165}, [%r147+64];
	ld.shared.v2.u32 	{%r166, %r167}, [%r147+72];
	ld.shared.v2.u32 	{%r168, %r169}, [%r147+80];
	bar.sync 	0;
	setp.ne.s32 	%p26, %r986, 0;
	@%p26 bra 	$L__BB5_78;
	add.s32 	%r490, %r149, %r148;
	add.s32 	%r491, %r150, %r490;
	add.s32 	%r492, %r151, %r491;
	add.s32 	%r493, %r152, %r492;
	add.s32 	%r494, %r153, %r493;
	add.s32 	%r495, %r154, %r494;
	add.s32 	%r496, %r155, %r495;
	add.s32 	%r497, %r156, %r496;
	add.s32 	%r498, %r157, %r497;
	add.s32 	%r499, %r158, %r498;
	add.s32 	%r500, %r159, %r499;
	add.s32 	%r501, %r160, %r500;
	add.s32 	%r502, %r161, %r501;
	add.s32 	%r503, %r162, %r502;
	add.s32 	%r504, %r163, %r503;
	add.s32 	%r505, %r164, %r504;
	add.s32 	%r506, %r165, %r505;
	add.s32 	%r507, %r166, %r506;
	add.s32 	%r508, %r167, %r507;
	add.s32 	%r509, %r168, %r508;
	add.s32 	%r464, %r169, %r509;
	mov.b32 	%r462, 1;
	mov.b32 	%r487, 0;
	mov.b32 	%r489, -1;
	// begin inline asm
	{  .reg .s32 r0;  .reg .pred p;  shfl.sync.up.b32 r0|p, %r464, %r462, %r487, %r489;  @p add.s32 r0, r0, %r464;  mov.s32 %r460, r0;}
	// end inline asm
	mov.b32 	%r468, 2;
	// begin inline asm
	{  .reg .s32 r0;  .reg .pred p;  shfl.sync.up.b32 r0|p, %r460, %r468, %r487, %r489;  @p add.s32 r0, r0, %r460;  mov.s32 %r466, r0;}
	// end inline asm
	mov.b32 	%r474, 4;
	// begin inline asm
	{  .reg .s32 r0;  .reg .pred p;  shfl.sync.up.b32 r0|p, %r466, %r474, %r487, %r489;  @p add.s32 r0, r0, %r466;  mov.s32 %r472, r0;}
	// end inline asm
	mov.b32 	%r480, 8;
	// begin inline asm
	{  .reg .s32 r0;  .reg .pred p;  shfl.sync.up.b32 r0|p, %r472, %r480, %r487, %r489;  @p add.s32 r0, r0, %r472;  mov.s32 %r478, r0;}
	// end inline asm
	mov.b32 	%r486, 16;
	// begin inline asm
	{  .reg .s32 r0;  .reg .pred p;  shfl.sync.up.b32 r0|p, %r478, %r486, %r487, %r489;  @p add.s32 r0, r0, %r478;  mov.s32 %r484, r0;}
	// end inline asm
	setp.ne.s32 	%p68, %r257, 31;
	@%p68 bra 	$L__BB5_77;
	shl.b32 	%r510, %r145, 2;
	mov.u32 	%r511, _ZZN3cub18CUB_300001_SM_10006detail4scan16DeviceScanKernelINS2_10policy_hubIiiijN4cuda3std3__44plusIvEEE10Policy1000EPiSC_NS0_13ScanTileStateIiLb1EEES9_NS1_10InputValueIiSC_EEjiLb0EiEEvT0_T1_T2_iT3_T4_T5_E12temp_storage;
	add.s32 	%r512, %r511, %r510;
	st.shared.u32 	[%r512+16], %r484;
$L__BB5_77:
	bar.sync 	0;
	ld.shared.v4.u32 	{%r513, %r514, %r515, %r516}, [_ZZN3cub18CUB_300001_SM_10006detail4scan16DeviceScanKernelINS2_10policy_hubIiiijN4cuda3std3__44plusIvEEE10Policy1000EPiSC_NS0_13ScanTileStateIiLb1EEES9_NS1_10InputValueIiSC_EEjiLb0EiEEvT0_T1_T2_iT3_T4_T5_E12temp_storage+16];
	add.s32 	%r517, %r514, %r513;
	setp.eq.s32 	%p69, %r145, 2;
	selp.b32 	%r518, %r517, %r513, %p69;
	add.s32 	%r519, %r517, %r515;
	setp.eq.s32 	%p70, %r145, 3;
	selp.b32 	%r520, %r519, %r518, %p70;
	add.s32 	%r521, %r519, %r516;
	setp.eq.s32 	%p71, %r145, 4;
	selp.b32 	%r522, %r521, %r520, %p71;
	ld.shared.v4.u32 	{%r523, %r524, %r525, %r526}, [_ZZN3cub18CUB_300001_SM_10006detail4scan16DeviceScanKernelINS2_10policy_hubIiiijN4cuda3std3__44plusIvEEE10Policy1000EPiSC_NS0_13ScanTileStateIiLb1EEES9_NS1_10InputValueIiSC_EEjiLb0EiEEvT0_T1_T2_iT3_T4_T5_E12temp_storage+32];
	add.s32 	%r527, %r521, %r523;
	setp.eq.s32 	%p72, %r145, 5;
	selp.b32 	%r528, %r527, %r522, %p72;
	add.s32 	%r529, %r527, %r524;
	setp.eq.s32 	%p73, %r145, 6;
	selp.b32 	%r530, %r529, %r528, %p73;
	add.s32 	%r531, %r529, %r525;
	setp.eq.s32 	%p74, %r145, 7;
	selp.b32 	%r532, %r531, %r530, %p74;
	add.s32 	%r533, %r531, %r526;
	setp.eq.s32 	%p75, %r145, 8;
	selp.b32 	%r534, %r533, %r532, %p75;
	.pragma "used_bytes_mask 4095";
	ld.shared.v4.u32 	{%r535, %r536, %r537, %r538}, [_ZZN3cub18CUB_300001_SM_10006detail4scan16DeviceScanKernelINS2_10policy_hubIiiijN4cuda3std3__44plusIvEEE10Policy1000EPiSC_NS0_13ScanTileStateIiLb1EEES9_NS1_10InputValueIiSC_EEjiLb0EiEEvT0_T1_T2_iT3_T4_T5_E12temp_storage+48];
	add.s32 	%r539, %r533, %r535;
	setp.eq.s32 	%p76, %r145, 9;
	selp.b32 	%r540, %r539, %r534, %p76;
	add.s32 	%r541, %r539, %r536;
	setp.eq.s32 	%p77, %r145, 10;
	selp.b32 	%r542, %r541, %r540, %p77;
	add.s32 	%r543, %r541, %r537;
	setp.eq.s32 	%p78, %r145, 11;
	selp.b32 	%r544, %r543, %r542, %p78;
	setp.lt.u32 	%p79, %r85, 32;
	selp.b32 	%r545, 0, %r544, %p79;
	setp.eq.s32 	%p80, %r257, 0;
	sub.s32 	%r546, %r484, %r464;
	selp.b32 	%r547, 0, %r546, %p80;
	add.s32 	%r548, %r547, %r985;
	add.s32 	%r1037, %r548, %r545;
	bra.uni 	$L__BB5_97;
$L__BB5_78:
	add.s32 	%r291, %r149, %r148;
	add.s32 	%r292, %r150, %r291;
	add.s32 	%r293, %r151, %r292;
	add.s32 	%r294, %r152, %r293;
	add.s32 	%r295, %r153, %r294;
	add.s32 	%r296, %r154, %r295;
	add.s32 	%r297, %r155, %r296;
	add.s32 	%r298, %r156, %r297;
	add.s32 	%r299, %r157, %r298;
	add.s32 	%r300, %r158, %r299;
	add.s32 	%r301, %r159, %r300;
	add.s32 	%r302, %r160, %r301;
	add.s32 	%r303, %r161, %r302;
	add.s32 	%r304, %r162, %r303;
	add.s32 	%r305, %r163, %r304;
	add.s32 	%r306, %r164, %r305;
	add.s32 	%r307, %r165, %r306;
	add.s32 	%r308, %r166, %r307;
	add.s32 	%r309, %r167, %r308;
	add.s32 	%r310, %r168, %r309;
	add.s32 	%r265, %r169, %r310;
	mov.b32 	%r263, 1;
	mov.b32 	%r288, 0;
	mov.b32 	%r290, -1;
	// begin inline asm
	{  .reg .s32 r0;  .reg .pred p;  shfl.sync.up.b32 r0|p, %r265, %r263, %r288, %r290;  @p add.s32 r0, r0, %r265;  mov.s32 %r261, r0;}
	// end inline asm
	mov.b32 	%r269, 2;
	// begin inline asm
	{  .reg .s32 r0;  .reg .pred p;  shfl.sync.up.b32 r0|p, %r261, %r269, %r288, %r290;  @p add.s32 r0, r0, %r261;  mov.s32 %r267, r0;}
	// end inline asm
	mov.b32 	%r275, 4;
	// begin inline asm
	{  .reg .s32 r0;  .reg .pred p;  shfl.sync.up.b32 r0|p, %r267, %r275, %r288, %r290;  @p add.s32 r0, r0, %r267;  mov.s32 %r273, r0;}
	// end inline asm
	mov.b32 	%r281, 8;
	// begin inline asm
	{  .reg .s32 r0;  .reg .pred p;  shfl.sync.up.b32 r0|p, %r273, %r281, %r288, %r290;  @p add.s32 r0, r0, %r273;  mov.s32 %r279, r0;}
	// end inline asm
	mov.b32 	%r287, 16;
	// begin inline asm
	{  .reg .s32 r0;  .reg .pred p;  shfl.sync.up.b32 r0|p, %r279, %r287, %r288, %r290;  @p add.s32 r0, r0, %r279;  mov.s32 %r285, r0;}
	// end inline asm
	setp.ne.s32 	%p27, %r257, 31;
	@%p27 bra 	$L__BB5_80;
	shl.b32 	%r311, %r145, 2;
	mov.u32 	%r312, _ZZN3cub18CUB_300001_SM_10006detail4scan16DeviceScanKernelINS2_10policy_hubIiiijN4cuda3std3__44plusIvEEE10Policy1000EPiSC_NS0_13ScanTileStateIiLb1EEES9_NS1_10InputValueIiSC_EEjiLb0EiEEvT0_T1_T2_iT3_T4_T5_E12temp_storage;
	add.s32 	%r313, %r312, %r311;
	st.shared.u32 	[%r313+16], %r285;
$L__BB5_80:
	sub.s32 	%r314, %r285, %r265;
	bar.sync 	0;
	ld.shared.v4.u32 	{%r315, %r316, %r317, %r318}, [_ZZN3cub18CUB_300001_SM_10006detail4scan16DeviceScanKernelINS2_10policy_hubIiiijN4cuda3std3__44plusIvEEE10Policy1000EPiSC_NS0_13ScanTileStateIiLb1EEES9_NS1_10InputValueIiSC_EEjiLb0EiEEvT0_T1_T2_iT3_T4_T5_E12temp_storage+16];
	add.s32 	%r319, %r316, %r315;
	setp.eq.s32 	%p28, %r145, 2;
	selp.b32 	%r320, %r319, %r315, %p28;
	add.s32 	%r321, %r319, %r317;
	setp.eq.s32 	%p29, %r145, 3;
	selp.b32 	%r322, %r321, %r320, %p29;
	add.s32 	%r323, %r321, %r318;
	setp.eq.s32 	%p30, %r145, 4;
	selp.b32 	%r324, %r323, %r322, %p30;
	ld.shared.v4.u32 	{%r325, %r326, %r327, %r328}, [_ZZN3cub18CUB_300001_SM_10006detail4scan16DeviceScanKernelINS2_10policy_hubIiiijN4cuda3std3__44plusIvEEE10Policy1000EPiSC_NS0_13ScanTileStateIiLb1EEES9_NS1_10InputValueIiSC_EEjiLb0EiEEvT0_T1_T2_iT3_T4_T5_E12temp_storage+32];
	add.s32 	%r329, %r323, %r325;
	setp.eq.s32 	%p31, %r145, 5;
	selp.b32 	%r330, %r329, %r324, %p31;
	add.s32 	%r331, %r329, %r326;
	setp.eq.s32 	%p32, %r145, 6;
	selp.b32 	%r332, %r331, %r330, %p32;
	add.s32 	%r333, %r331, %r327;
	setp.eq.s32 	%p33, %r145, 7;
	selp.b32 	%r334, %r333, %r332, %p33;
	add.s32 	%r335, %r333, %r328;
	setp.eq.s32 	%p34, %r145, 8;
	selp.b32 	%r336, %r335, %r334, %p34;
	ld.shared.v4.u32 	{%r337, %r338, %r339, %r340}, [_ZZN3cub18CUB_300001_SM_10006detail4scan16DeviceScanKernelINS2_10policy_hubIiiijN4cuda3std3__44plusIvEEE10Policy1000EPiSC_NS0_13ScanTileStateIiLb1EEES9_NS1_10InputValueIiSC_EEjiLb0EiEEvT0_T1_T2_iT3_T4_T5_E12temp_storage+48];
	add.s32 	%r341, %r335, %r337;
	setp.eq.s32 	%p35, %r145, 9;
	selp.b32 	%r342, %r341, %r336, %p35;
	add.s32 	%r343, %r341, %r338;
	setp.eq.s32 	%p36, %r145, 10;
	selp.b32 	%r344, %r343, %r342, %p36;
	add.s32 	%r345, %r343, %r339;
	setp.eq.s32 	%p37, %r145, 11;
	selp.b32 	%r346, %r345, %r344, %p37;
	add.s32 	%r175, %r345, %r340;
	setp.gt.u32 	%p38, %r85, 31;
	setp.lt.u32 	%p39, %r85, 32;
	setp.eq.s32 	%p40, %r257, 0;
	selp.b32 	%r347, 0, %r314, %p40;
	add.s32 	%r1036, %r346, %r347;
	selp.b32 	%r177, %r314, %r1036, %p39;
	@%p38 bra 	$L__BB5_96;
	setp.ne.s32 	%p41, %r85, 0;
	mul.wide.s32 	%rd20, %r986, 8;
	add.s64 	%rd10, %rd14, %rd20;
	@%p41 bra 	$L__BB5_83;
	st.shared.u32 	[_ZZN3cub18CUB_300001_SM_10006detail4scan16DeviceScanKernelINS2_10policy_hubIiiijN4cuda3std3__44plusIvEEE10Policy1000EPiSC_NS0_13ScanTileStateIiLb1EEES9_NS1_10InputValueIiSC_EEjiLb0EiEEvT0_T1_T2_iT3_T4_T5_E12temp_storage+12], %r175;
	add.s64 	%rd21, %rd10, 256;
	mov.b32 	%r348, 100;
	// begin inline asm
	st.relaxed.gpu.v2.u32 [%rd21], {%r348, %r175};
	// end inline asm
$L__BB5_83:
	not.b32 	%r354, %r85;
	add.s32 	%r1031, %r986, %r354;
	mov.b32 	%r350, 830;
	// begin inline asm
	nanosleep.u32 %r350;
	// end inline asm
	mul.wide.s32 	%rd23, %r1031, 8;
	add.s64 	%rd24, %rd14, %rd23;
	add.s64 	%rd22, %rd24, 256;
	// begin inline asm
	ld.relaxed.gpu.v2.u32 {%r1033, %r1025}, [%rd22];
	// end inline asm
	mov.b32 	%r1026, 952;
$L__BB5_84:
	setp.eq.s32 	%p42, %r1033, 99;
	mov.b32 	%r355, -1;
	vote.sync.any.pred 	%p43, %p42, %r355;
	not.pred 	%p44, %p43;
	@%p44 bra 	$L__BB5_86;
	mul.lo.s32 	%r458, %r986, 16807;
	and.b32  	%r986, %r458, 2147483647;
	add.s32 	%r459, %r1026, 1;
	rem.u32 	%r455, %r986, %r459;
	// begin inline asm
	nanosleep.u32 %r455;
	// end inline asm
	shr.u32 	%r1026, %r1026, 1;
	// begin inline asm
	ld.relaxed.gpu.v2.u32 {%r1033, %r1025}, [%rd22];
	// end inline asm
	bra.uni 	$L__BB5_84;
$L__BB5_86:
	setp.eq.s32 	%p45, %r1033, 101;
	mov.b32 	%r382, -1;
	vote.sync.ballot.b32 	%r384, %p45, %r382;
	// begin inline asm
	mov.u32 %r357, %lanemask_ge;
	// end inline asm
	and.b32  	%r385, %r384, %r357;
	or.b32  	%r386, %r385, -2147483648;
	add.s32 	%r387, %r386, -1;
	not.b32 	%r388, %r386;
	and.b32  	%r389, %r388, %r387;
	popc.b32 	%r361, %r389;
	mov.b32 	%r360, 1;
	// begin inline asm
	shfl.sync.down.b32 %r358, %r1025, %r360, %r361, %r382;
	// end inline asm
	setp.lt.s32 	%p47, %r257, %r361;
	selp.b32 	%r390, %r358, 0, %p47;
	add.s32 	%r364, %r390, %r1025;
	mov.b32 	%r365, 2;
	// begin inline asm
	shfl.sync.down.b32 %r363, %r364, %r365, %r361, %r382;
	// end inline asm
	add.s32 	%r391, %r257, 2;
	setp.gt.s32 	%p48, %r391, %r361;
	selp.b32 	%r392, 0, %r363, %p48;
	add.s32 	%r369, %r364, %r392;
	mov.b32 	%r370, 4;
	// begin inline asm
	shfl.sync.down.b32 %r368, %r369, %r370, %r361, %r382;
	// end inline asm
	add.s32 	%r393, %r257, 4;
	setp.gt.s32 	%p49, %r393, %r361;
	selp.b32 	%r394, 0, %r368, %p49;
	add.s32 	%r374, %r369, %r394;
	mov.b32 	%r375, 8;
	// begin inline asm
	shfl.sync.down.b32 %r373, %r374, %r375, %r361, %r382;
	// end inline asm
	add.s32 	%r395, %r257, 8;
	setp.gt.s32 	%p50, %r395, %r361;
	selp.b32 	%r396, 0, %r373, %p50;
	add.s32 	%r379, %r374, %r396;
	mov.b32 	%r380, 16;
	// begin inline asm
	shfl.sync.down.b32 %r378, %r379, %r380, %r361, %r382;
	// end inline asm
	add.s32 	%r397, %r257, 16;
	setp.gt.s32 	%p51, %r397, %r361;
	selp.b32 	%r398, 0, %r378, %p51;
	add.s32 	%r1029, %r379, %r398;
	add.s64 	%rd11, %rd14, 256;
	mov.b32 	%r1027, 952;
$L__BB5_87:
	setp.ne.s32 	%p52, %r1033, 101;
	mov.b32 	%r399, -1;
	vote.sync.all.pred 	%p53, %p52, %r399;
	not.pred 	%p54, %p53;
	@%p54 bra 	$L__BB5_92;
	shr.u32 	%r1027, %r1027, 1;
	mul.wide.s32 	%rd27, %r1031, 8;
	add.s64 	%rd28, %rd11, %rd27;
	add.s64 	%rd26, %rd28, -256;
	// begin inline asm
	ld.relaxed.gpu.v2.u32 {%r1033, %r1034}, [%rd26];
	// end inline asm
	mov.u32 	%r1035, %r1027;
$L__BB5_89:
	setp.eq.s32 	%p58, %r1033, 99;
	mov.b32 	%r407, -1;
	vote.sync.any.pred 	%p59, %p58, %r407;
	not.pred 	%p60, %p59;
	@%p60 bra 	$L__BB5_91;
	mul.lo.s32 	%r453, %r986, 16807;
	and.b32  	%r986, %r453, 2147483647;
	add.s32 	%r454, %r1035, 1;
	rem.u32 	%r450, %r986, %r454;
	// begin inline asm
	nanosleep.u32 %r450;
	// end inline asm
	shr.u32 	%r1035, %r1035, 1;
	// begin inline asm
	ld.relaxed.gpu.v2.u32 {%r1033, %r1034}, [%rd26];
	// end inline asm
	bra.uni 	$L__BB5_89;
$L__BB5_91:
	setp.eq.s32 	%p61, %r1033, 101;
	mov.b32 	%r433, -1;
	vote.sync.ballot.b32 	%r434, %p61, %r433;
	and.b32  	%r435, %r434, %r357;
	or.b32  	%r436, %r435, -2147483648;
	add.s32 	%r437, %r436, -1;
	not.b32 	%r438, %r436;
	and.b32  	%r439, %r438, %r437;
	popc.b32 	%r412, %r439;
	mov.b32 	%r411, 1;
	// begin inline asm
	shfl.sync.down.b32 %r409, %r1034, %r411, %r412, %r433;
	// end inline asm
	setp.lt.s32 	%p63, %r257, %r412;
	selp.b32 	%r440, %r409, 0, %p63;
	add.s32 	%r415, %r440, %r1034;
	mov.b32 	%r416, 2;
	// begin inline asm
	shfl.sync.down.b32 %r414, %r415, %r416, %r412, %r433;
	// end inline asm
	add.s32 	%r441, %r257, 2;
	setp.gt.s32 	%p64, %r441, %r412;
	selp.b32 	%r442, 0, %r414, %p64;
	add.s32 	%r420, %r415, %r442;
	mov.b32 	%r421, 4;
	// begin inline asm
	shfl.sync.down.b32 %r419, %r420, %r421, %r412, %r433;
	// end inline asm
	add.s32 	%r443, %r257, 4;
	setp.gt.s32 	%p65, %r443, %r412;
	selp.b32 	%r444, 0, %r419, %p65;
	add.s32 	%r425, %r420, %r444;
	mov.b32 	%r426, 8;
	// begin inline asm
	shfl.sync.down.b32 %r424, %r425, %r426, %r412, %r433;
	// end inline asm
	add.s32 	%r445, %r257, 8;
	setp.gt.s32 	%p66, %r445, %r412;
	selp.b32 	%r446, 0, %r424, %p66;
	add.s32 	%r430, %r425, %r446;
	mov.b32 	%r431, 16;
	// begin inline asm
	shfl.sync.down.b32 %r429, %r430, %r431, %r412, %r433;
	// end inline asm
	add.s32 	%r447, %r257, 16;
	setp.gt.s32 	%p67, %r447, %r412;
	selp.b32 	%r448, 0, %r429, %p67;
	add.s32 	%r449, %r448, %r1029;
	add.s32 	%r1029, %r449, %r430;
	add.s32 	%r1031, %r1031, -32;
	bra.uni 	$L__BB5_87;
$L__BB5_92:
	@%p41 bra 	$L__BB5_94;
	add.s32 	%r402, %r1029, %r175;
	add.s64 	%rd25, %rd10, 256;
	mov.b32 	%r401, 101;
	// begin inline asm
	st.relaxed.gpu.v2.u32 [%rd25], {%r401, %r402};
	// end inline asm
	st.shared.u32 	[_ZZN3cub18CUB_300001_SM_10006detail4scan16DeviceScanKernelINS2_10policy_hubIiiijN4cuda3std3__44plusIvEEE10Policy1000EPiSC_NS0_13ScanTileStateIiLb1EEES9_NS1_10InputValueIiSC_EEjiLb0EiEEvT0_T1_T2_iT3_T4_T5_E12temp_storage+4], %r1029;
	st.shared.u32 	[_ZZN3cub18CUB_300001_SM_10006detail4scan16DeviceScanKernelINS2_10policy_hubIiiijN4cuda3std3__44plusIvEEE10Policy1000EPiSC_NS0_13ScanTileStateIiLb1EEES9_NS1_10InputValueIiSC_EEjiLb0EiEEvT0_T1_T2_iT3_T4_T5_E12temp_storage+8], %r402;
$L__BB5_94:
	setp.ne.s32 	%p56, %r257, 0;
	mov.u32 	%r1036, %r177;
	@%p56 bra 	$L__BB5_96;
	st.shared.u32 	[_ZZN3cub18CUB_300001_SM_10006detail4scan16DeviceScanKernelINS2_10policy_hubIiiijN4cuda3std3__44plusIvEEE10Policy1000EPiSC_NS0_13ScanTileStateIiLb1EEES9_NS1_10InputValueIiSC_EEjiLb0EiEEvT0_T1_T2_iT3_T4_T5_E12temp_storage+76], %r1029;
	mov.u32 	%r1036, %r1029;
$L__BB5_96:
	bar.sync 	0;
	setp.eq.s32 	%p57, %r85, 0;
	ld.shared.u32 	%r403, [_ZZN3cub18CUB_300001_SM_10006detail4scan16DeviceScanKernelINS2_10policy_hubIiiijN4cuda3std3__44plusIvEEE10Policy1000EPiSC_NS0_13ScanTileStateIiLb1EEES9_NS1_10InputValueIiSC_EEjiLb0EiEEvT0_T1_T2_iT3_T4_T5_E12temp_storage+76];
	selp.b32 	%r404, 0, %r403, %p57;
	add.s32 	%r1037, %r404, %r1036;
$L__BB5_97:
	add.s32 	%r549, %r1037, %r148;
	add.s32 	%r550, %r149, %r549;
	add.s32 	%r551, %r150, %r550;
	add.s32 	%r552, %r151, %r551;
	add.s32 	%r553, %r152, %r552;
	add.s32 	%r554, %r153, %r553;
	add.s32 	%r555, %r154, %r554;
	add.s32 	%r556, %r155, %r555;
	add.s32 	%r557, %r156, %r556;
	add.s32 	%r558, %r157, %r557;
	add.s32 	%r559, %r158, %r558;
	add.s32 	%r560, %r159, %r559;
	add.s32 	%r561, %r160, %r560;
	add.s32 	%r562, %r161, %r561;
	add.s32 	%r563, %r162, %r562;
	add.s32 	%r564, %r163, %r563;
	add.s32 	%r565, %r164, %r564;
	add.s32 	%r566, %r165, %r565;
	add.s32 	%r567, %r166, %r566;
	add.s32 	%r568, %r167, %r567;
	add.s32 	%r569, %r168, %r568;
	bar.sync 	0;
	st.shared.v2.u32 	[%r147], {%r1037, %r549};
	st.shared.v2.u32 	[%r147+8], {%r550, %r551};
	st.shared.v2.u32 	[%r147+16], {%r552, %r553};
	st.shared.v2.u32 	[%r147+24], {%r554, %r555};
	st.shared.v2.u32 	[%r147+32], {%r556, %r557};
	st.shared.v2.u32 	[%r147+40], {%r558, %r559};
	st.shared.v2.u32 	[%r147+48], {%r560, %r561};
	st.shared.v2.u32 	[%r147+56], {%r562, %r563};
	st.shared.v2.u32 	[%r147+64], {%r564, %r565};
	st.shared.v2.u32 	[%r147+72], {%r566, %r567};
	st.shared.v2.u32 	[%r147+80], {%r568, %r569};
	bar.warp.sync 	-1;
	ld.shared.u32 	%r216, [%r146];
	ld.shared.u32 	%r217, [%r146+128];
	ld.shared.u32 	%r218, [%r146+256];
	ld.shared.u32 	%r219, [%r146+384];
	ld.shared.u32 	%r220, [%r146+512];
	ld.shared.u32 	%r221, [%r146+640];
	ld.shared.u32 	%r222, [%r146+768];
	ld.shared.u32 	%r223, [%r146+896];
	ld.shared.u32 	%r224, [%r146+1024];
	ld.shared.u32 	%r225, [%r146+1152];
	ld.shared.u32 	%r226, [%r146+1280];
	ld.shared.u32 	%r227, [%r146+1408];
	ld.shared.u32 	%r228, [%r146+1536];
	ld.shared.u32 	%r229, [%r146+1664];
	ld.shared.u32 	%r230, [%r146+1792];
	ld.shared.u32 	%r231, [%r146+1920];
	ld.shared.u32 	%r232, [%r146+2048];
	ld.shared.u32 	%r233, [%r146+2176];
	ld.shared.u32 	%r234, [%r146+2304];
	ld.shared.u32 	%r235, [%r146+2432];
	ld.shared.u32 	%r236, [%r146+2560];
	ld.shared.u32 	%r237, [%r146+2688];
	setp.ne.s32 	%p81, %r85, 0;
	@%p81 bra 	$L__BB5_99;
	st.volatile.shared.u32 	[_ZZN3cub18CUB_300001_SM_10006detail4scan16DeviceScanKernelINS2_10policy_hubIiiijN4cuda3std3__44plusIvEEE10Policy1000EPiSC_NS0_13ScanTileStateIiLb1EEES9_NS1_10InputValueIiSC_EEjiLb0EiEEvT0_T1_T2_iT3_T4_T5_E12temp_storage+33792], %r6;
$L__BB5_99:
	ld.param.u32 	%r984, [_ZN3cub18CUB_300001_SM_10006detail4scan16DeviceScanKernelINS2_10policy_hubIiiijN4cuda3std3__44plusIvEEE10Policy1000EPiSC_NS0_13ScanTileStateIiLb1EEES9_NS1_10InputValueIiSC_EEjiLb0EiEEvT0_T1_T2_iT3_T4_T5__param_3];
	ld.param.u64 	%rd59, [_ZN3cub18CUB_300001_SM_10006detail4scan16DeviceScanKernelINS2_10policy_hubIiiijN4cuda3std3__44plusIvEEE10Policy1000EPiSC_NS0_13ScanTileStateIiLb1EEES9_NS1_10InputValueIiSC_EEjiLb0EiEEvT0_T1_T2_iT3_T4_T5__param_1];
	bar.sync 	0;
	ld.volatile.shared.u32 	%r238, [_ZZN3cub18CUB_300001_SM_10006detail4scan16DeviceScanKernelINS2_10policy_hubIiiijN4cuda3std3__44plusIvEEE10Policy1000EPiSC_NS0_13ScanTileStateIiLb1EEES9_NS1_10InputValueIiSC_EEjiLb0EiEEvT0_T1_T2_iT3_T4_T5_E12temp_storage+33792];
	setp.ge.s32 	%p82, %r87, %r238;
	cvt.u64.u32 	%rd35, %r87;
	mov.u32 	%r570, %ctaid.x;
	add.s32 	%r571, %r984, %r570;
	mul.lo.s32 	%r572, %r571, 8448;
	cvt.u64.u32 	%rd36, %r572;
	add.s64 	%rd37, %rd35, %rd36;
	cvta.to.global.u64 	%rd38, %rd59;
	shl.b64 	%rd39, %rd37, 2;
	add.s64 	%rd12, %rd38, %rd39;
	@%p82 bra 	$L__BB5_101;
	st.global.u32 	[%rd12], %r216;
$L__BB5_101:
	setp.ge.s32 	%p83, %r90, %r238;
	@%p83 bra 	$L__BB5_103;
	st.global.u32 	[%rd12+128], %r217;
$L__BB5_103:
	setp.ge.s32 	%p84, %r93, %r238;
	@%p84 bra 	$L__BB5_105;
	st.global.u32 	[%rd12+256], %r218;
$L__BB5_105:
	setp.ge.s32 	%p85, %r96, %r238;
	@%p85 bra 	$L__BB5_107;
	st.global.u32 	[%rd12+384], %r219;
$L__BB5_107:
	mov.u32 	%r573, %tid.x;
	and.b32  	%r574, %r573, 992;
	mul.lo.s32 	%r575, %r574, 22;
	and.b32  	%r576, %r573, 31;
	or.b32  	%r577, %r575, %r576;
	add.s32 	%r578, %r577, 128;
	setp.ge.s32 	%p86, %r578, %r238;
	@%p86 bra 	$L__BB5_109;
	st.global.u32 	[%rd12+512], %r220;
$L__BB5_109:
	add.s32 	%r584, %r577, 160;
	setp.ge.s32 	%p87, %r584, %r238;
	@%p87 bra 	$L__BB5_111;
	st.global.u32 	[%rd12+640], %r221;
$L__BB5_111:
	setp.ge.s32 	%p88, %r103, %r238;
	@%p88 bra 	$L__BB5_113;
	st.global.u32 	[%rd12+768], %r222;
$L__BB5_113:
	add.s32 	%r590, %r577, 224;
	setp.ge.s32 	%p89, %r590, %r238;
	@%p89 bra 	$L__BB5_115;
	st.global.u32 	[%rd12+896], %r223;
$L__BB5_115:
	setp.ge.s32 	%p90, %r108, %r238;
	@%p90 bra 	$L__BB5_117;
	st.global.u32 	[%rd12+1024], %r224;
$L__BB5_117:
	add.s32 	%r596, %r577, 288;
	setp.ge.s32 	%p91, %r596, %r238;
	@%p91 bra 	$L__BB5_119;
	st.global.u32 	[%rd12+1152], %r225;
$L__BB5_119:
	setp.ge.s32 	%p92, %r113, %r238;
	@%p92 bra 	$L__BB5_121;
	st.global.u32 	[%rd12+1280], %r226;
$L__BB5_121:
	setp.ge.s32 	%p93, %r116, %r238;
	@%p93 bra 	$L__BB5_123;
	st.global.u32 	[%rd12+1408], %r227;
$L__BB5_123:
	setp.ge.s32 	%p94, %r119, %r238;
	@%p94 bra 	$L__BB5_125;
	st.global.u32 	[%rd12+1536], %r228;
$L__BB5_125:
	setp.ge.s32 	%p95, %r122, %r238;
	@%p95 bra 	$L__BB5_127;
	st.global.u32 	[%rd12+1664], %r229;
$L__BB5_127:
	add.s32 	%r602, %r577, 448;
	setp.ge.s32 	%p96, %r602, %r238;
	@%p96 bra 	$L__BB5_129;
	st.global.u32 	[%rd12+1792], %r230;
$L__BB5_129:
	setp.ge.s32 	%p97, %r127, %r238;
	@%p97 bra 	$L__BB5_131;
	st.global.u32 	[%rd12+1920], %r231;
$L__BB5_131:
	add.s32 	%r608, %r577, 512;
	setp.ge.s32 	%p98, %r608, %r238;
	@%p98 bra 	$L__BB5_133;
	st.global.u32 	[%rd12+2048], %r232;
$L__BB5_133:
	add.s32 	%r614, %r577, 544;
	setp.ge.s32 	%p99, %r614, %r238;
	@%p99 bra 	$L__BB5_135;
	st.global.u32 	[%rd12+2176], %r233;
$L__BB5_135:
	setp.ge.s32 	%p100, %r134, %r238;
	@%p100 bra 	$L__BB5_137;
	st.global.u32 	[%rd12+2304], %r234;
$L__BB5_137:
	add.s32 	%r620, %r577, 608;
	setp.ge.s32 	%p101, %r620, %r238;
	@%p101 bra 	$L__BB5_139;
	st.global.u32 	[%rd12+2432], %r235;
$L__BB5_139:
	add.s32 	%r626, %r577, 640;
	setp.ge.s32 	%p102, %r626, %r238;
	@%p102 bra 	$L__BB5_141;
	st.global.u32 	[%rd12+2560], %r236;
$L__BB5_141:
	setp.ge.s32 	%p103, %r141, %r238;
	@%p103 bra 	$L__BB5_143;
	st.global.u32 	[%rd12+2688], %r237;
$L__BB5_143:
	ret;

}


// ===== COMPILED SASS (sm_100) =====

	.target	sm_100

	.elftype	@"ET_EXEC"


//--------------------- .note.nv.tkinfo           --------------------------
	.section	.note.nv.tkinfo,"",@"SHT_NOTE"
	.sectionflags	@"SHF_NOTE_NV_TKINFO"
	.tkinfo
        /*0018*/ 	.word	0x00000002
        /*0030*/ 	.string	""
        /*0030*/ 	.string	"ptxas"
        /*0030*/ 	.string	"Cuda compilation tools, release 13.0, V13.0.88"
        /*0030*/ 	.string	"Build cuda_13.0.r13.0/compiler.36424714_0"
        /*0030*/ 	.string	"-arch sm_100 -m 64 "



//--------------------- .note.nv.cuinfo           --------------------------
	.section	.note.nv.cuinfo,"",@"SHT_NOTE"
	.sectionflags	@"SHF_NOTE_NV_CUINFO"
        /*0018*/ 	.short	0x0002
        /*001a*/ 	.short	0x0064
        /*001c*/ 	.short	0x0082
	.zero		2


//--------------------- .nv.info                  --------------------------
	.section	.nv.info,"",@"SHT_CUDA_INFO"
	.align	4


	//----- nvinfo : EIATTR_REGCOUNT
	.align		4
        /*0000*/ 	.byte	0x04, 0x2f
        /*0002*/ 	.short	(.L_44 - .L_43)
	.align		4
.L_43:
        /*0004*/ 	.word	index@(_Z21propio_suma_exclusivaPiS_i)
        /*0008*/ 	.word	0x0000000e


	//----- nvinfo : EIATTR_FRAME_SIZE
	.align		4
.L_44:
        /*000c*/ 	.byte	0x04, 0x11
        /*000e*/ 	.short	(.L_46 - .L_45)
	.align		4
.L_45:
        /*0010*/ 	.word	index@(_Z21propio_suma_exclusivaPiS_i)
        /*0014*/ 	.word	0x00000000


	//----- nvinfo : EIATTR_REGCOUNT
	.align		4
.L_46:
        /*0018*/ 	.byte	0x04, 0x2f
        /*001a*/ 	.short	(.L_48 - .L_47)
	.align		4
.L_47:
        /*001c*/ 	.word	index@(_ZN3cub18CUB_300001_SM_10006detail11EmptyKernelIvEEvv)
        /*0020*/ 	.word	0x00000004


	//----- nvinfo : EIATTR_FRAME_SIZE
	.align		4
.L_48:
        /*0024*/ 	.byte	0x04, 0x11
        /*0026*/ 	.short	(.L_50 - .L_49)
	.align		4
.L_49:
        /*0028*/ 	.word	index@(_ZN3cub18CUB_300001_SM_10006detail11EmptyKernelIvEEvv)
        /*002c*/ 	.word	0x00000000


	//----- nvinfo : EIATTR_REGCOUNT
	.align		4
.L_50:
        /*0030*/ 	.byte	0x04, 0x2f
        /*0032*/ 	.short	(.L_52 - .L_51)
	.align		4
.L_51:
        /*0034*/ 	.word	index@(_ZN3cub18CUB_300001_SM_10006detail4scan20DeviceScanInitKernelINS0_13ScanTileStateIiLb1EEEEEvT_i)
        /*0038*/ 	.word	0x00000008


	//----- nvinfo : EIATTR_FRAME_SIZE
	.align		4
.L_52:
        /*003c*/ 	.byte	0x04, 0x11
        /*003e*/ 	.short	(.L_54 - .L_53)
	.align		4
.L_53:
        /*0040*/ 	.word	index@(_ZN3cub18CUB_300001_SM_10006detail4scan20DeviceScanInitKernelINS0_13ScanTileStateIiLb1EEEEEvT_i)
        /*0044*/ 	.word	0x00000000


	//----- nvinfo : EIATTR_REGCOUNT
	.align		4
.L_54:
        /*0048*/ 	.byte	0x04, 0x2f
        /*004a*/ 	.short	(.L_56 - .L_55)
	.align		4
.L_55:
        /*004c*/ 	.word	index@(_ZN3cub18CUB_300001_SM_10006detail4scan16DeviceScanKernelINS2_10policy_hubIiiijN4cuda3std3__44plusIvEEE10Policy1000EN6thrust24THRUST_300001_SM_1000_NS10device_ptrIiEESF_NS0_13ScanTileStateIiLb1EEES9_NS1_10InputValueIiPiEEjiLb0EiEEvT0_T1_T2_iT3_T4_T5_)
        /*0050*/ 	.word	0x00000038


	//----- nvinfo : EIATTR_FRAME_SIZE
	.align		4
.L_56:
        /*0054*/ 	.byte	0x04, 0x11
        /*0056*/ 	.short	(.L_58 - .L_57)
	.align		4
.L_57:
        /*0058*/ 	.word	index@(_ZN3cub18CUB_300001_SM_10006detail4scan16DeviceScanKernelINS2_10policy_hubIiiijN4cuda3std3__44plusIvEEE10Policy1000EN6thrust24THRUST_300001_SM_1000_NS10device_ptrIiEESF_NS0_13ScanTileStateIiLb1EEES9_NS1_10InputValueIiPiEEjiLb0EiEEvT0_T1_T2_iT3_T4_T5_)
        /*005c*/ 	.word	0x00000000


	//----- nvinfo : EIATTR_REGCOUNT
	.align		4
.L_58:
        /*0060*/ 	.byte	0x04, 0x2f
        /*0062*/ 	.short	(.L_60 - .L_59)
	.align		4
.L_59:
        /*0064*/ 	.word	index@(_ZN3cub18CUB_300001_SM_10006detail4scan16DeviceScanKernelINS2_10policy_hubIiiimN4cuda3std3__44plusIvEEE10Policy1000EN6thrust24THRUST_300001_SM_1000_NS10device_ptrIiEESF_NS0_13ScanTileStateIiLb1EEES9_NS1_10InputValueIiPiEEmiLb0EiEEvT0_T1_T2_iT3_T4_T5_)
        /*0068*/ 	.word	0x00000030


	//----- nvinfo : EIATTR_FRAME_SIZE
	.align		4
.L_60:
        /*006c*/ 	.byte	0x04, 0x11
        /*006e*/ 	.short	(.L_62 - .L_61)
	.align		4
.L_61:
        /*0070*/ 	.word	index@(_ZN3cub18CUB_300001_SM_10006detail4scan16DeviceScanKernelINS2_10policy_hubIiiimN4cuda3std3__44plusIvEEE10Policy1000EN6thrust24THRUST_300001_SM_1000_NS10device_ptrIiEESF_NS0_13ScanTileStateIiLb1EEES9_NS1_10InputValueIiPiEEmiLb0EiEEvT0_T1_T2_iT3_T4_T5_)
        /*0074*/ 	.word	0x00000000


	//----- nvinfo : EIATTR_REGCOUNT
	.align		4
.L_62:
        /*0078*/ 	.byte	0x04, 0x2f
        /*007a*/ 	.short	(.L_64 - .L_63)
	.align		4
.L_63:
        /*007c*/ 	.word	index@(_ZN3cub18CUB_300001_SM_10006detail4scan16DeviceScanKernelINS2_10policy_hubIiiijN4cuda3std3__44plusIvEEE10Policy1000EPiSC_NS0_13ScanTileStateIiLb1EEES9_NS1_10InputValueIiSC_EEjiLb0EiEEvT0_T1_T2_iT3_T4_T5_)
        /*0080*/ 	.word	0x00000038


	//----- nvinfo : EIATTR_FRAME_SIZE
	.align		4
.L_64:
        /*0084*/ 	.byte	0x04, 0x11
        /*0086*/ 	.short	(.L_66 - .L_65)
	.align		4
.L_65:
        /*0088*/ 	.word	index@(_ZN3cub18CUB_300001_SM_10006detail4scan16DeviceScanKernelINS2_10policy_hubIiiijN4cuda3std3__44plusIvEEE10Policy1000EPiSC_NS0_13ScanTileStateIiLb1EEES9_NS1_10InputValueIiSC_EEjiLb0EiEEvT0_T1_T2_iT3_T4_T5_)
        /*008c*/ 	.word	0x00000000


	//----- nvinfo : EIATTR_MIN_STACK_SIZE
	.align		4
.L_66:
        /*0090*/ 	.byte	0x04, 0x12
        /*0092*/ 	.short	(.L_68 - .L_67)
	.align		4
.L_67:
        /*0094*/ 	.word	index@(_ZN3cub18CUB_300001_SM_10006detail4scan16DeviceScanKernelINS2_10policy_hubIiiijN4cuda3std3__44plusIvEEE10Policy1000EPiSC_NS0_13ScanTileStateIiLb1EEES9_NS1_10InputValueIiSC_EEjiLb0EiEEvT0_T1_T2_iT3_T4_T5_)
        /*0098*/ 	.word	0x00000000


	//----- nvinfo : EIATTR_MIN_STACK_SIZE
	.align		4
.L_68:
        /*009c*/ 	.byte	0x04, 0x12
        /*009e*/ 	.short	(.L_70 - .L_69)
	.align		4
.L_69:
        /*00a0*/ 	.word	index@(_ZN3cub18CUB_300001_SM_10006detail4scan16DeviceScanKernelINS2_10policy_hubIiiimN4cuda3std3__44plusIvEEE10Policy1000EN6thrust24THRUST_300001_SM_1000_NS10device_ptrIiEESF_NS0_13ScanTileStateIiLb1EEES9_NS1_10InputValueIiPiEEmiLb0EiEEvT0_T1_T2_iT3_T4_T5_)
        /*00a4*/ 	.word	0x00000000


	//----- nvinfo : EIATTR_MIN_STACK_SIZE
	.align		4
.L_70:
        /*00a8*/ 	.byte	0x04, 0x12
        /*00aa*/ 	.short	(.L_72 - .L_71)
	.align		4
.L_71:
        /*00ac*/ 	.word	index@(_ZN3cub18CUB_300001_SM_10006detail4scan16DeviceScanKernelINS2_10policy_hubIiiijN4cuda3std3__44plusIvEEE10Policy1000EN6thrust24THRUST_300001_SM_1000_NS10device_ptrIiEESF_NS0_13ScanTileStateIiLb1EEES9_NS1_10InputValueIiPiEEjiLb0EiEEvT0_T1_T2_iT3_T4_T5_)
        /*00b0*/ 	.word	0x00000000


	//----- nvinfo : EIATTR_MIN_STACK_SIZE
	.align		4
.L_72:
        /*00b4*/ 	.byte	0x04, 0x12
        /*00b6*/ 	.short	(.L_74 - .L_73)
	.align		4
.L_73:
        /*00b8*/ 	.word	index@(_ZN3cub18CUB_300001_SM_10006detail4scan20DeviceScanInitKernelINS0_13ScanTileStateIiLb1EEEEEvT_i)
        /*00bc*/ 	.word	0x00000000


	//----- nvinfo : EIATTR_MIN_STACK_SIZE
	.align		4
.L_74:
        /*00c0*/ 	.byte	0x04, 0x12
        /*00c2*/ 	.short	(.L_76 - .L_75)
	.align		4
.L_75:
        /*00c4*/ 	.word	index@(_ZN3cub18CUB_300001_SM_10006detail11EmptyKernelIvEEvv)
        /*00c8*/ 	.word	0x00000000


	//----- nvinfo : EIATTR_MIN_STACK_SIZE
	.align		4
.L_76:
        /*00cc*/ 	.byte	0x04, 0x12
        /*00ce*/ 	.short	(.L_78 - .L_77)
	.align		4
.L_77:
        /*00d0*/ 	.word	index@(_Z21propio_suma_exclusivaPiS_i)
        /*00d4*/ 	.word	0x00000000
.L_78:


//--------------------- .nv.compat                --------------------------
	.section	.nv.compat,"",@"SHT_CUDA_COMPAT_INFO"
	.align	4
        /*0000*/ 	.byte	0x02, 0x09, 0x00, 0x00, 0x02, 0x02, 0x01, 0x00, 0x02, 0x05, 0x05, 0x00, 0x03, 0x07, 0x01, 0x01
        /*0010*/ 	.byte	0x02, 0x03, 0x00, 0x00, 0x02, 0x06, 0x01, 0x00, 0x04, 0x0b, 0x08, 0x00, 0x09, 0x00, 0x00, 0x00
        /*0020*/ 	.byte	0x00, 0x00, 0x00, 0x00


//--------------------- .nv.info._ZN3cub18CUB_300001_SM_10006detail4scan16DeviceScanKernelINS2_10policy_hubIiiijN4cuda3std3__44plusIvEEE10Policy1000EPiSC_NS0_13ScanTileStateIiLb1EEES9_NS1_10InputValueIiSC_EEjiLb0EiEEvT0_T1_T2_iT3_T4_T5_ --------------------------
	.section	.nv.info._ZN3cub18CUB_300001_SM_10006detail4scan16DeviceScanKernelINS2_10policy_hubIiiijN4cuda3std3__44plusIvEEE10Policy1000EPiSC_NS0_13ScanTileStateIiLb1EEES9_NS1_10InputValueIiSC_EEjiLb0EiEEvT0_T1_T2_iT3_T4_T5_,"",@"SHT_CUDA_INFO"
	.sectionflags	@""
	.align	4


	//----- nvinfo : EIATTR_CUDA_API_VERSION
	.align		4
        /*0000*/ 	.byte	0x04, 0x37
        /*0002*/ 	.short	(.L_80 - .L_79)
.L_79:
        /*0004*/ 	.word	0x00000082


	//----- nvinfo : EIATTR_KPARAM_INFO
	.align		4
.L_80:
        /*0008*/ 	.byte	0x04, 0x17
        /*000a*/ 	.short	(.L_82 - .L_81)
.L_81:
        /*000c*/ 	.word	0x00000000
        /*0010*/ 	.short	0x0006
        /*0012*/ 	.short	0x0030
        /*0014*/ 	.byte	0x00, 0xf0, 0x11, 0x00


	//----- nvinfo : EIATTR_KPARAM_INFO
	.align		4
.L_82:
        /*0018*/ 	.byte	0x04, 0x17
        /*001a*/ 	.short	(.L_84 - .L_83)
.L_83:
        /*001c*/ 	.word	0x00000000
        /*0020*/ 	.short	0x0005
        /*0022*/ 	.short	0x0020
        /*0024*/ 	.byte	0x00, 0xf0, 0x41, 0x00


	//----- nvinfo : EIATTR_KPARAM_INFO
	.align		4
.L_84:
        /*0028*/ 	.byte	0x04, 0x17
        /*002a*/ 	.short	(.L_86 - .L_85)
.L_85:
        /*002c*/ 	.word	0x00000000
        /*0030*/ 	.short	0x0004
        /*0032*/ 	.short	0x001c
        /*0034*/ 	.byte	0x00, 0xf0, 0x05, 0x00


	//----- nvinfo : EIATTR_KPARAM_INFO
	.align		4
.L_86:
        /*0038*/ 	.byte	0x04, 0x17
        /*003a*/ 	.short	(.L_88 - .L_87)
.L_87:
        /*003c*/ 	.word	0x00000000
        /*0040*/ 	.short	0x0003
        /*0042*/ 	.short	0x0018
        /*0044*/ 	.byte	0x00, 0xf0, 0x11, 0x00


	//----- nvinfo : EIATTR_KPARAM_INFO
	.align		4
.L_88:
        /*0048*/ 	.byte	0x04, 0x17
        /*004a*/ 	.short	(.L_90 - .L_89)
.L_89:
        /*004c*/ 	.word	0x00000000
        /*0050*/ 	.short	0x0002
        /*0052*/ 	.short	0x0010
        /*0054*/ 	.byte	0x00, 0xf0, 0x21, 0x00


	//----- nvinfo : EIATTR_KPARAM_INFO
	.align		4
.L_90:
        /*0058*/ 	.byte	0x04, 0x17
        /*005a*/ 	.short	(.L_92 - .L_91)
.L_91:
        /*005c*/ 	.word	0x00000000
        /*0060*/ 	.short	0x0001
        /*0062*/ 	.short	0x0008
        /*0064*/ 	.byte	0x00, 0xf5, 0x21, 0x00


	//----- nvinfo : EIATTR_KPARAM_INFO
	.align		4
.L_92:
        /*0068*/ 	.byte	0x04, 0x17
        /*006a*/ 	.short	(.L_94 - .L_93)
.L_93:
        /*006c*/ 	.word	0x00000000
        /*0070*/ 	.short	0x0000
        /*0072*/ 	.short	0x0000
        /*0074*/ 	.byte	0x00, 0xf5, 0x21, 0x00


	//----- nvinfo : EIATTR_SPARSE_MMA_MASK
	.align		4
.L_94:
        /*0078*/ 	.byte	0x03, 0x50
        /*007a*/ 	.short	0x0000


	//----- nvinfo : EIATTR_MAXREG_COUNT
	.align		4
        /*007c*/ 	.byte	0x03, 0x1b
        /*007e*/ 	.short	0x00a8


	//----- nvinfo : EIATTR_NUM_BARRIERS
	.align		4
        /*0080*/ 	.byte	0x02, 0x4c
        /*0082*/ 	.byte	0x01
	.zero		1


	//----- nvinfo : EIATTR_MERCURY_ISA_VERSION
	.align		4
        /*0084*/ 	.byte	0x03, 0x5f
        /*0086*/ 	.short	0x0101


	//----- nvinfo : EIATTR_UNUSED_LOAD_BYTE_OFFSET
	.align		4
        /*0088*/ 	.byte	0x04, 0x44
        /*008a*/ 	.short	(.L_96 - .L_95)


	//   ....[0]....
.L_95:
        /*008c*/ 	.word	0x000029f0
        /*0090*/ 	.word	0x00000fff


	//----- nvinfo : EIATTR_COOP_GROUP_MASK_REGIDS
	.align		4
.L_96:
        /*0094*/ 	.byte	0x04, 0x29
        /*0096*/ 	.short	(.L_98 - .L_97)


	//   ....[0]....
.L_97:
        /*0098*/ 	.word	0xffffffff


	//   ....[1]....
        /*009c*/ 	.word	0xffffffff


	//   ....[2]....
        /*00a0*/ 	.word	0xffffffff


	//   ....[3]....
        /*00a4*/ 	.word	0xffffffff


	//   ....[4]....
        /*00a8*/ 	.word	0xffffffff


	//   ....[5]....
        /*00ac*/ 	.word	0xffffffff


	//   ....[6]....
        /*00b0*/ 	.word	0xffffffff


	//   ....[7]....
        /*00b4*/ 	.word	0xffffffff


	//   ....[8]....
        /*00b8*/ 	.word	0xffffffff


	//   ....[9]....
        /*00bc*/ 	.word	0xffffffff


	//   ....[10]....
        /*00c0*/ 	.word	0xffffffff


	//   ....[11]....
        /*00c4*/ 	.word	0xffffffff


	//   ....[12]....
        /*00c8*/ 	.word	0xffffffff


	//   ....[13]....
        /*00cc*/ 	.word	0xffffffff


	//   ....[14]....
        /*00d0*/ 	.word	0xffffffff


	//   ....[15]....
        /*00d4*/ 	.word	0xffffffff


	//   ....[16]....
        /*00d8*/ 	.word	0xffffffff


	//   ....[17]....
        /*00dc*/ 	.word	0xffffffff


	//   ....[18]....
        /*00e0*/ 	.word	0xffffffff


	//   ....[19]....
        /*00e4*/ 	.word	0xffffffff


	//   ....[20]....
        /*00e8*/ 	.word	0xffffffff


	//   ....[21]....
        /*00ec*/ 	.word	0xffffffff


	//   ....[22]....
        /*00f0*/ 	.word	0xffffffff


	//   ....[23]....
        /*00f4*/ 	.word	0xffffffff


	//   ....[24]....
        /*00f8*/ 	.word	0xffffffff


	//   ....[25]....
        /*00fc*/ 	.word	0xffffffff


	//   ....[26]....
        /*0100*/ 	.word	0xffffffff


	//   ....[27]....
        /*0104*/ 	.word	0xffffffff


	//   ....[28]....
        /*0108*/ 	.word	0xffffffff


	//   ....[29]....
        /*010c*/ 	.word	0xffffffff


	//   ....[30]....
        /*0110*/ 	.word	0xffffffff


	//   ....[31]....
        /*0114*/ 	.word	0xffffffff


	//   ....[32]....
        /*0118*/ 	.word	0xffffffff


	//   ....[33]....
        /*011c*/ 	.word	0xffffffff


	//   ....[34]....
        /*0120*/ 	.word	0xffffffff


	//   ....[35]....
        /*0124*/ 	.word	0xffffffff


	//   ....[36]....
        /*0128*/ 	.word	0xffffffff


	//   ....[37]....
        /*012c*/ 	.word	0xffffffff


	//   ....[38]....
        /*0130*/ 	.word	0xffffffff


	//   ....[39]....
        /*0134*/ 	.word	0xffffffff


	//   ....[40]....
        /*0138*/ 	.word	0xffffffff


	//   ....[41]....
        /*013c*/ 	.word	0xffffffff


	//   ....[42]....
        /*0140*/ 	.word	0xffffffff


	//   ....[43]....
        /*0144*/ 	.word	0xffffffff


	//   ....[44]....
        /*0148*/ 	.word	0xffffffff


	//   ....[45]....
        /*014c*/ 	.word	0xffffffff


	//   ....[46]....
        /*0150*/ 	.word	0xffffffff


	//   ....[47]....
        /*0154*/ 	.word	0xffffffff


	//   ....[48]....
        /*0158*/ 	.word	0xffffffff


	//   ....[49]....
        /*015c*/ 	.word	0xffffffff


	//   ....[50]....
        /*0160*/ 	.word	0xffffffff


	//   ....[51]....
        /*0164*/ 	.word	0xffffffff


	//   ....[52]....
        /*0168*/ 	.word	0xffffffff


	//   ....[53]....
        /*016c*/ 	.word	0xffffffff


	//   ....[54]....
        /*0170*/ 	.word	0xffffffff


	//   ....[55]....
        /*0174*/ 	.word	0xffffffff


	//   ....[56]....
        /*0178*/ 	.word	0xffffffff


	//   ....[57]....
        /*017c*/ 	.word	0xffffffff


	//   ....[58]....
        /*0180*/ 	.word	0xffffffff


	//   ....[59]....
        /*0184*/ 	.word	0xffffffff


	//   ....[60]....
        /*0188*/ 	.word	0x05000013


	//   ....[61]....
        /*018c*/ 	.word	0x05000013


	//   ....[62]....
        /*0190*/ 	.word	0x05000013


	//   ....[63]....
        /*0194*/ 	.word	0x05000013


	//   ....[64]....
        /*0198*/ 	.word	0x05000013


	//   ....[65]....
        /*019c*/ 	.word	0x05000013


	//   ....[66]....
        /*01a0*/ 	.word	0x05000013


	//   ....[67]....
        /*01a4*/ 	.word	0x05000013


	//   ....[68]....
        /*01a8*/ 	.word	0x05000013


	//   ....[69]....
        /*01ac*/ 	.word	0x05000013


	//   ....[70]....
        /*01b0*/ 	.word	0x05000013


	//   ....[71]....
        /*01b4*/ 	.word	0x05000013


	//   ....[72]....
        /*01b8*/ 	.word	0x05000013


	//   ....[73]....
        /*01bc*/ 	.word	0x05000013


	//   ....[74]....
        /*01c0*/ 	.word	0x05000013


	//   ....[75]....
        /*01c4*/ 	.word	0x05000013


	//   ....[76]....
        /*01c8*/ 	.word	0x05000013


	//   ....[77]....
        /*01cc*/ 	.word	0x05000013


	//   ....[78]....
        /*01d0*/ 	.word	0x05000013


	//   ....[79]....
        /*01d4*/ 	.word	0x05000013


	//   ....[80]....
        /*01d8*/ 	.word	0x05000013


	//   ....[81]....
        /*01dc*/ 	.word	0x05000013


	//   ....[82]....
        /*01e0*/ 	.word	0x05000013


	//   ....[83]....
        /*01e4*/ 	.word	0x05000013


	//   ....[84]....
        /*01e8*/ 	.word	0x05000013


	//   ....[85]....
        /*01ec*/ 	.word	0x05000013


	//   ....[86]....
        /*01f0*/ 	.word	0x05000013


	//   ....[87]....
        /*01f4*/ 	.word	0x05000013


	//   ....[88]....
        /*01f8*/ 	.word	0x05000013


	//   ....[89]....
        /*01fc*/ 	.word	0x05000013


	//   ....[90]....
        /*0200*/ 	.word	0x05000013


	//   ....[91]....
        /*0204*/ 	.word	0x05000013


	//   ....[92]....
        /*0208*/ 	.word	0x05000013


	//   ....[93]....
        /*020c*/ 	.word	0x05000013


	//   ....[94]....
        /*0210*/ 	.word	0x05000013


	//   ....[95]....
        /*0214*/ 	.word	0x05000013


	//----- nvinfo : EIATTR_COOP_GROUP_INSTR_OFFSETS
	.align		4
.L_98:
        /*0218*/ 	.byte	0x04, 0x28
        /*021a*/ 	.short	(.L_100 - .L_99)


	//   ....[0]....
.L_99:
        /*021c*/ 	.word	0x00000510


	//   ....[1]....
        /*0220*/ 	.word	0x000006d0


	//   ....[2]....
        /*0224*/ 	.word	0x000006f0


	//   ....[3]....
        /*0228*/ 	.word	0x00000710


	//   ....[4]....
        /*022c*/ 	.word	0x00000730


	//   ....[5]....
        /*0230*/ 	.word	0x00000750


	//   ....[6]....
        /*0234*/ 	.word	0x00000b40


	//   ....[7]....
        /*0238*/ 	.word	0x00000b60


	//   ....[8]....
        /*023c*/ 	.word	0x00000b80


	//   ....[9]....
        /*0240*/ 	.word	0x00000ba0


	//   ....[10]....
        /*0244*/ 	.word	0x00000bc0


	//   ....[11]....
        /*0248*/ 	.word	0x00000f70


	//   ....[12]....
        /*024c*/ 	.word	0x00001140


	//   ....[13]....
        /*0250*/ 	.word	0x000011a0


	//   ....[14]....
        /*0254*/ 	.word	0x00001250


	//   ....[15]....
        /*0258*/ 	.word	0x000012a0


	//   ....[16]....
        /*025c*/ 	.word	0x000012f0


	//   ....[17]....
        /*0260*/ 	.word	0x00001340


	//   ....[18]....
        /*0264*/ 	.word	0x00001380


	//   ....[19]....
        /*0268*/ 	.word	0x00001390


	//   ....[20]....
        /*026c*/ 	.word	0x00001470


	//   ....[21]....
        /*0270*/ 	.word	0x00001640


	//   ....[22]....
        /*0274*/ 	.word	0x00001690


	//   ....[23]....
        /*0278*/ 	.word	0x000016f0


	//   ....[24]....
        /*027c*/ 	.word	0x00001750


	//   ....[25]....
        /*0280*/ 	.word	0x00001790


	//   ....[26]....
        /*0284*/ 	.word	0x000017d0


	//   ....[27]....
        /*0288*/ 	.word	0x00001810


	//   ....[28]....
        /*028c*/ 	.word	0x00001820


	//   ....[29]....
        /*0290*/ 	.word	0x00001c30


	//   ....[30]....
        /*0294*/ 	.word	0x00002710


	//   ....[31]....
        /*0298*/ 	.word	0x000028d0


	//   ....[32]....
        /*029c*/ 	.word	0x000028f0


	//   ....[33]....
        /*02a0*/ 	.word	0x00002910


	//   ....[34]....
        /*02a4*/ 	.word	0x00002930


	//   ....[35]....
        /*02a8*/ 	.word	0x00002950


	//   ....[36]....
        /*02ac*/ 	.word	0x00002ce0


	//   ....[37]....
        /*02b0*/ 	.word	0x00002d00


	//   ....[38]....
        /*02b4*/ 	.word	0x00002d20


	//   ....[39]....
        /*02b8*/ 	.word	0x00002d40


	//   ....[40]....
        /*02bc*/ 	.word	0x00002d60


	//   ....[41]....
        /*02c0*/ 	.word	0x00003120


	//   ....[42]....
        /*02c4*/ 	.word	0x000032f0


	//   ....[43]....
        /*02c8*/ 	.word	0x00003350


	//   ....[44]....
        /*02cc*/ 	.word	0x000033c0


	//   ....[45]....
        /*02d0*/ 	.word	0x00003430


	//   ....[46]....
        /*02d4*/ 	.word	0x00003480


	//   ....[47]....
        /*02d8*/ 	.word	0x000034d0


	//   ....[48]....
        /*02dc*/ 	.word	0x00003530


	//   ....[49]....
        /*02e0*/ 	.word	0x00003540


	//   ....[50]....
        /*02e4*/ 	.word	0x00003620


	//   ....[51]....
        /*02e8*/ 	.word	0x000037f0


	//   ....[52]....
        /*02ec*/ 	.word	0x00003840


	//   ....[53]....
        /*02f0*/ 	.word	0x000038b0


	//   ....[54]....
        /*02f4*/ 	.word	0x00003910


	//   ....[55]....
        /*02f8*/ 	.word	0x00003960


	//   ....[56]....
        /*02fc*/ 	.word	0x000039c0


	//   ....[57]....
        /*0300*/ 	.word	0x00003a00


	//   ....[58]....
        /*0304*/ 	.word	0x00003a10


	//   ....[59]....
        /*0308*/ 	.word	0x00003e90


	//   ....[60]....
        /*030c*/ 	.word	0x000044a0


	//   ....[61]....
        /*0310*/ 	.word	0x00004520


	//   ....[62]....
        /*0314*/ 	.word	0x000045b0


	//   ....[63]....
        /*0318*/ 	.word	0x000046b0


	//   ....[64]....
        /*031c*/ 	.word	0x00004750


	//   ....[65]....
        /*0320*/ 	.word	0x000047e0


	//   ....[66]....
        /*0324*/ 	.word	0x00004860


	//   ....[67]....
        /*0328*/ 	.word	0x000048e0


	//   ....[68]....
        /*032c*/ 	.word	0x00004910


	//   ....[69]....
        /*0330*/ 	.word	0x000049b0


	//   ....[70]....
        /*0334*/ 	.word	0x00004a30


	//   ....[71]....
        /*0338*/ 	.word	0x00004ab0


	//   ....[72]....
        /*033c*/ 	.word	0x00004b70


	//   ....[73]....
        /*0340*/ 	.word	0x00004c00


	//   ....[74]....
        /*0344*/ 	.word	0x00004c80


	//   ....[75]....
        /*0348*/ 	.word	0x00004d00


	//   ....[76]....
        /*034c*/ 	.word	0x00004d80


	//   ....[77]....
        /*0350*/ 	.word	0x00004db0


	//   ....[78]....
        /*0354*/ 	.word	0x00004e50


	//   ....[79]....
        /*0358*/ 	.word	0x00004ed0


	//   ....[80]....
        /*035c*/ 	.word	0x00004f60


	//   ....[81]....
        /*0360*/ 	.word	0x00005030


	//   ....[82]....
        /*0364*/ 	.word	0x000050d0


	//   ....[83]....
        /*0368*/ 	.word	0x00005160


	//   ....[84]....
        /*036c*/ 	.word	0x000051e0


	//   ....[85]....
        /*0370*/ 	.word	0x00005280


	//   ....[86]....
        /*0374*/ 	.word	0x000052b0


	//   ....[87]....
        /*0378*/ 	.word	0x00005370


	//   ....[88]....
        /*037c*/ 	.word	0x000053f0


	//   ....[89]....
        /*0380*/ 	.word	0x00005470


	//   ....[90]....
        /*0384*/ 	.word	0x00005530


	//   ....[91]....
        /*0388*/ 	.word	0x000055d0


	//   ....[92]....
        /*038c*/ 	.word	0x00005660


	//   ....[93]....
        /*0390*/ 	.word	0x000056f0


	//   ....[94]....
        /*0394*/ 	.word	0x00005760


	//   ....[95]....
        /*0398*/ 	.word	0x000057e0


	//----- nvinfo : EIATTR_VRC_CTA_INIT_COUNT
	.align		4
.L_100:
        /*039c*/ 	.byte	0x02, 0x4a
	.zero		1
	.zero		1


	//----- nvinfo : EIATTR_EXIT_INSTR_OFFSETS
	.align		4
        /*03a0*/ 	.byte	0x04, 0x1c
        /*03a2*/ 	.short	(.L_102 - .L_101)


	//   ....[0]....
.L_101:
        /*03a4*/ 	.word	0x00001f00


	//   ....[1]....
        /*03a8*/ 	.word	0x00001f20


	//   ....[2]....
        /*03ac*/ 	.word	0x00004430


	//   ....[3]....
        /*03b0*/ 	.word	0x00004450


	//----- nvinfo : EIATTR_MAX_THREADS
	.align		4
.L_102:
        /*03b4*/ 	.byte	0x04, 0x05
        /*03b6*/ 	.short	(.L_104 - .L_103)
.L_103:
        /*03b8*/ 	.word	0x00000180
        /*03bc*/ 	.word	0x00000001
        /*03c0*/ 	.word	0x00000001


	//----- nvinfo : EIATTR_CRS_STACK_SIZE
	.align		4
.L_104:
        /*03c4*/ 	.byte	0x04, 0x1e
        /*03c6*/ 	.short	(.L_106 - .L_105)
.L_105:
        /*03c8*/ 	.word	0x00000000


	//----- nvinfo : EIATTR_CBANK_PARAM_SIZE
	.align		4
.L_106:
        /*03cc*/ 	.byte	0x03, 0x19
        /*03ce*/ 	.short	0x0034


	//----- nvinfo : EIATTR_PARAM_CBANK
	.align		4
        /*03d0*/ 	.byte	0x04, 0x0a
        /*03d2*/ 	.short	(.L_108 - .L_107)
	.align		4
.L_107:
        /*03d4*/ 	.word	index@(.nv.constant0._ZN3cub18CUB_300001_SM_10006detail4scan16DeviceScanKernelINS2_10policy_hubIiiijN4cuda3std3__44plusIvEEE10Policy1000EPiSC_NS0_13ScanTileStateIiLb1EEES9_NS1_10InputValueIiSC_EEjiLb0EiEEvT0_T1_T2_iT3_T4_T5_)
        /*03d8*/ 	.short	0x0380
        /*03da*/ 	.short	0x0034


	//----- nvinfo : EIATTR_SW_WAR
	.align		4
.L_108:
        /*03dc*/ 	.byte	0x04, 0x36
        /*03de*/ 	.short	(.L_110 - .L_109)
.L_109:
        /*03e0*/ 	.word	0x00000008
.L_110:


//--------------------- .nv.info._ZN3cub18CUB_300001_SM_10006detail4scan16DeviceScanKernelINS2_10policy_hubIiiimN4cuda3std3__44plusIvEEE10Policy1000EN6thrust24THRUST_300001_SM_1000_NS10device_ptrIiEESF_NS0_13ScanTileStateIiLb1EEES9_NS1_10InputValueIiPiEEmiLb0EiEEvT0_T1_T2_iT3_T4_T5_ --------------------------
	.section	.nv.info._ZN3cub18CUB_300001_SM_10006detail4scan16DeviceScanKernelINS2_10policy_hubIiiimN4cuda3std3__44plusIvEEE10Policy1000EN6thrust24THRUST_300001_SM_1000_NS10device_ptrIiEESF_NS0_13ScanTileStateIiLb1EEES9_NS1_10InputValueIiPiEEmiLb0EiEEvT0_T1_T2_iT3_T4_T5_,"",@"SHT_CUDA_INFO"
	.sectionflags	@""
	.align	4


	//----- nvinfo : EIATTR_CUDA_API_VERSION
	.align		4
        /*0000*/ 	.byte	0x04, 0x37
        /*0002*/ 	.short	(.L_112 - .L_111)
.L_111:
        /*0004*/ 	.word	0x00000082


	//----- nvinfo : EIATTR_KPARAM_INFO
	.align		4
.L_112:
        /*0008*/ 	.byte	0x04, 0x17
        /*000a*/ 	.short	(.L_114 - .L_113)
.L_113:
        /*000c*/ 	.word	0x00000000
        /*0010*/ 	.short	0x0006
        /*0012*/ 	.short	0x0030
        /*0014*/ 	.byte	0x00, 0xf0, 0x21, 0x00


	//----- nvinfo : EIATTR_KPARAM_INFO
	.align		4
.L_114:
        /*0018*/ 	.byte	0x04, 0x17
        /*001a*/ 	.short	(.L_116 - .L_115)
.L_115:
        /*001c*/ 	.word	0x00000000
        /*0020*/ 	.short	0x0005
        /*0022*/ 	.short	0x0020
        /*0024*/ 	.byte	0x00, 0xf0, 0x41, 0x00


	//----- nvinfo : EIATTR_KPARAM_INFO
	.align		4
.L_116:
        /*0028*/ 	.byte	0x04, 0x17
        /*002a*/ 	.short	(.L_118 - .L_117)
.L_117:
        /*002c*/ 	.word	0x00000000
        /*0030*/ 	.short	0x0004
        /*0032*/ 	.short	0x001c
        /*0034*/ 	.byte	0x00, 0xf0, 0x05, 0x00


	//----- nvinfo : EIATTR_KPARAM_INFO
	.align		4
.L_118:
        /*0038*/ 	.byte	0x04, 0x17
        /*003a*/ 	.short	(.L_120 - .L_119)
.L_119:
        /*003c*/ 	.word	0x00000000
        /*0040*/ 	.short	0x0003
        /*0042*/ 	.short	0x0018
        /*0044*/ 	.byte	0x00, 0xf0, 0x11, 0x00


	//----- nvinfo : EIATTR_KPARAM_INFO
	.align		4
.L_120:
        /*0048*/ 	.byte	0x04, 0x17
        /*004a*/ 	.short	(.L_122 - .L_121)
.L_121:
        /*004c*/ 	.word	0x00000000
        /*0050*/ 	.short	0x0002
        /*0052*/ 	.short	0x0010
        /*0054*/ 	.byte	0x00, 0xf0, 0x21, 0x00


	//----- nvinfo : EIATTR_KPARAM_INFO
	.align		4
.L_122:
        /*0058*/ 	.byte	0x04, 0x17
        /*005a*/ 	.short	(.L_124 - .L_123)
.L_123:
        /*005c*/ 	.word	0x00000000
        /*0060*/ 	.short	0x0001
        /*0062*/ 	.short	0x0008
        /*0064*/ 	.byte	0x00, 0xf0, 0x21, 0x00


	//----- nvinfo : EIATTR_KPARAM_INFO
	.align		4
.L_124:
        /*0068*/ 	.byte	0x04, 0x17
        /*006a*/ 	.short	(.L_126 - .L_125)
.L_125:
        /*006c*/ 	.word	0x00000000
        /*0070*/ 	.short	0x0000
        /*0072*/ 	.short	0x0000
        /*0074*/ 	.byte	0x00, 0xf0, 0x21, 0x00


	//----- nvinfo : EIATTR_SPARSE_MMA_MASK
	.align		4
.L_126:
        /*0078*/ 	.byte	0x03, 0x50
        /*007a*/ 	.short	0x0000


	//----- nvinfo : EIATTR_MAXREG_COUNT
	.align		4
        /*007c*/ 	.byte	0x03, 0x1b
        /*007e*/ 	.short	0x0080


	//----- nvinfo : EIATTR_NUM_BARRIERS
	.align		4
        /*0080*/ 	.byte	0x02, 0x4c
        /*0082*/ 	.byte	0x01
	.zero		1


	//----- nvinfo : EIATTR_MERCURY_ISA_VERSION
	.align		4
        /*0084*/ 	.byte	0x03, 0x5f
        /*0086*/ 	.short	0x0101


	//----- nvinfo : EIATTR_COOP_GROUP_MASK_REGIDS
	.align		4
        /*0088*/ 	.byte	0x04, 0x29
        /*008a*/ 	.short	(.L_128 - .L_127)


	//   ....[0]....
.L_127:
        /*008c*/ 	.word	0xffffffff


	//   ....[1]....
        /*0090*/ 	.word	0xffffffff


	//   ....[2]....
        /*0094*/ 	.word	0xffffffff


	//   ....[3]....
        /*0098*/ 	.word	0xffffffff


	//   ....[4]....
        /*009c*/ 	.word	0xffffffff


	//   ....[5]....
        /*00a0*/ 	.word	0xffffffff


	//   ....[6]....
        /*00a4*/ 	.word	0xffffffff


	//   ....[7]....
        /*00a8*/ 	.word	0xffffffff


	//   ....[8]....
        /*00ac*/ 	.word	0xffffffff


	//   ....[9]....
        /*00b0*/ 	.word	0xffffffff


	//   ....[10]....
        /*00b4*/ 	.word	0xffffffff


	//   ....[11]....
        /*00b8*/ 	.word	0xffffffff


	//   ....[12]....
        /*00bc*/ 	.word	0xffffffff


	//   ....[13]....
        /*00c0*/ 	.word	0xffffffff


	//   ....[14]....
        /*00c4*/ 	.word	0xffffffff


	//   ....[15]....
        /*00c8*/ 	.word	0xffffffff


	//   ....[16]....
        /*00cc*/ 	.word	0xffffffff


	//   ....[17]....
        /*00d0*/ 	.word	0xffffffff


	//   ....[18]....
        /*00d4*/ 	.word	0xffffffff


	//   ....[19]....
        /*00d8*/ 	.word	0xffffffff


	//   ....[20]....
        /*00dc*/ 	.word	0xffffffff


	//   ....[21]....
        /*00e0*/ 	.word	0xffffffff


	//   ....[22]....
        /*00e4*/ 	.word	0xffffffff


	//   ....[23]....
        /*00e8*/ 	.word	0xffffffff


	//   ....[24]....
        /*00ec*/ 	.word	0xffffffff


	//   ....[25]....
        /*00f0*/ 	.word	0xffffffff


	//   ....[26]....
        /*00f4*/ 	.word	0xffffffff


	//   ....[27]....
        /*00f8*/ 	.word	0xffffffff


	//   ....[28]....
        /*00fc*/ 	.word	0xffffffff


	//   ....[29]....
        /*0100*/ 	.word	0xffffffff


	//   ....[30]....
        /*0104*/ 	.word	0xffffffff


	//   ....[31]....
        /*0108*/ 	.word	0xffffffff


	//   ....[32]....
        /*010c*/ 	.word	0xffffffff


	//   ....[33]....
        /*0110*/ 	.word	0xffffffff


	//   ....[34]....
        /*0114*/ 	.word	0xffffffff


	//   ....[35]....
        /*0118*/ 	.word	0xffffffff


	//   ....[36]....
        /*011c*/ 	.word	0xffffffff


	//   ....[37]....
        /*0120*/ 	.word	0xffffffff


	//   ....[38]....
        /*0124*/ 	.word	0xffffffff


	//   ....[39]....
        /*0128*/ 	.word	0xffffffff


	//   ....[40]....
        /*012c*/ 	.word	0xffffffff


	//   ....[41]....
        /*0130*/ 	.word	0xffffffff


	//   ....[42]....
        /*0134*/ 	.word	0xffffffff


	//   ....[43]....
        /*0138*/ 	.word	0xffffffff


	//   ....[44]....
        /*013c*/ 	.word	0xffffffff


	//   ....[45]....
        /*0140*/ 	.word	0xffffffff


	//   ....[46]....
        /*0144*/ 	.word	0xffffffff


	//   ....[47]....
        /*0148*/ 	.word	0xffffffff


	//   ....[48]....
        /*014c*/ 	.word	0xffffffff


	//   ....[49]....
        /*0150*/ 	.word	0xffffffff


	//   ....[50]....
        /*0154*/ 	.word	0xffffffff


	//   ....[51]....
        /*0158*/ 	.word	0xffffffff


	//   ....[52]....
        /*015c*/ 	.word	0xffffffff


	//   ....[53]....
        /*0160*/ 	.word	0xffffffff


	//   ....[54]....
        /*0164*/ 	.word	0xffffffff


	//   ....[55]....
        /*0168*/ 	.word	0xffffffff


	//   ....[56]....
        /*016c*/ 	.word	0xffffffff


	//   ....[57]....
        /*0170*/ 	.word	0xffffffff


	//   ....[58]....
        /*0174*/ 	.word	0xffffffff


	//   ....[59]....
        /*0178*/ 	.word	0xffffffff


	//   ....[60]....
        /*017c*/ 	.word	0x0500000a


	//   ....[61]....
        /*0180*/ 	.word	0x0500000a


	//   ....[62]....
        /*0184*/ 	.word	0x0500000a


	//   ....[63]....
        /*0188*/ 	.word	0x0500000a


	//   ....[64]....
        /*018c*/ 	.word	0x0500000a


	//   ....[65]....
        /*0190*/ 	.word	0x0500000a


	//   ....[66]....
        /*0194*/ 	.word	0x0500000a


	//   ....[67]....
        /*0198*/ 	.word	0x0500000a


	//   ....[68]....
        /*019c*/ 	.word	0x0500000a


	//   ....[69]....
        /*01a0*/ 	.word	0x0500000a


	//   ....[70]....
        /*01a4*/ 	.word	0x0500000a


	//   ....[71]....
        /*01a8*/ 	.word	0x0500000a


	//   ....[72]....
        /*01ac*/ 	.word	0x0500000a


	//   ....[73]....
        /*01b0*/ 	.word	0x0500000a


	//   ....[74]....
        /*01b4*/ 	.word	0x0500000a


	//   ....[75]....
        /*01b8*/ 	.word	0x0500000a


	//   ....[76]....
        /*01bc*/ 	.word	0x0500000a


	//   ....[77]....
        /*01c0*/ 	.word	0x0500000a


	//   ....[78]....
        /*01c4*/ 	.word	0x0500000a


	//   ....[79]....
        /*01c8*/ 	.word	0x0500000a


	//   ....[80]....
        /*01cc*/ 	.word	0x0500000a


	//   ....[81]....
        /*01d0*/ 	.word	0x0500000a


	//   ....[82]....
        /*01d4*/ 	.word	0x0500000a


	//   ....[83]....
        /*01d8*/ 	.word	0x0500000a


	//   ....[84]....
        /*01dc*/ 	.word	0x0500000a


	//   ....[85]....
        /*01e0*/ 	.word	0x0500000a


	//   ....[86]....
        /*01e4*/ 	.word	0x0500000a


	//   ....[87]....
        /*01e8*/ 	.word	0x0500000a


	//   ....[88]....
        /*01ec*/ 	.word	0x0500000a


	//   ....[89]....
        /*01f0*/ 	.word	0x0500000a


	//   ....[90]....
        /*01f4*/ 	.word	0x0500000a


	//   ....[91]....
        /*01f8*/ 	.word	0x0500000a


	//   ....[92]....
        /*01fc*/ 	.word	0x0500000a


	//   ....[93]....
        /*0200*/ 	.word	0x0500000a


	//   ....[94]....
        /*0204*/ 	.word	0x0500000a


	//   ....[95]....
        /*0208*/ 	.word	0x0500000a


	//----- nvinfo : EIATTR_COOP_GROUP_INSTR_OFFSETS
	.align		4
.L_128:
        /*020c*/ 	.byte	0x04, 0x28
        /*020e*/ 	.short	(.L_130 - .L_129)


	//   ....[0]....
.L_129:
        /*0210*/ 	.word	0x000004d0


	//   ....[1]....
        /*0214*/ 	.word	0x000006f0


	//   ....[2]....
        /*0218*/ 	.word	0x00000710


	//   ....[3]....
        /*021c*/ 	.word	0x00000730


	//   ....[4]....
        /*0220*/ 	.word	0x00000750


	//   ....[5]....
        /*0224*/ 	.word	0x00000770


	//   ....[6]....
        /*0228*/ 	.word	0x00000b80


	//   ....[7]....
        /*022c*/ 	.word	0x00000ba0


	//   ....[8]....
        /*0230*/ 	.word	0x00000bc0


	//   ....[9]....
        /*0234*/ 	.word	0x00000be0


	//   ....[10]....
        /*0238*/ 	.word	0x00000c00


	//   ....[11]....
        /*023c*/ 	.word	0x00001000


	//   ....[12]....
        /*0240*/ 	.word	0x00001090


	//   ....[13]....
        /*0244*/ 	.word	0x000010f0


	//   ....[14]....
        /*0248*/ 	.word	0x00001160


	//   ....[15]....
        /*024c*/ 	.word	0x000011c0


	//   ....[16]....
        /*0250*/ 	.word	0x00001210


	//   ....[17]....
        /*0254*/ 	.word	0x00001270


	//   ....[18]....
        /*0258*/ 	.word	0x000012c0


	//   ....[19]....
        /*025c*/ 	.word	0x000012e0


	//   ....[20]....
        /*0260*/ 	.word	0x000013a0


	//   ....[21]....
        /*0264*/ 	.word	0x00001430


	//   ....[22]....
        /*0268*/ 	.word	0x00001480


	//   ....[23]....
        /*026c*/ 	.word	0x000014e0


	//   ....[24]....
        /*0270*/ 	.word	0x00001540


	//   ....[25]....
        /*0274*/ 	.word	0x00001580


	//   ....[26]....
        /*0278*/ 	.word	0x000015c0


	//   ....[27]....
        /*027c*/ 	.word	0x00001600


	//   ....[28]....
        /*0280*/ 	.word	0x00001610


	//   ....[29]....
        /*0284*/ 	.word	0x00001a50


	//   ....[30]....
        /*0288*/ 	.word	0x00002430


	//   ....[31]....
        /*028c*/ 	.word	0x00002650


	//   ....[32]....
        /*0290*/ 	.word	0x00002670


	//   ....[33]....
        /*0294*/ 	.word	0x00002690


	//   ....[34]....
        /*0298*/ 	.word	0x000026b0


	//   ....[35]....
        /*029c*/ 	.word	0x000026d0


	//   ....[36]....
        /*02a0*/ 	.word	0x00002a60


	//   ....[37]....
        /*02a4*/ 	.word	0x00002a80


	//   ....[38]....
        /*02a8*/ 	.word	0x00002aa0


	//   ....[39]....
        /*02ac*/ 	.word	0x00002ac0


	//   ....[40]....
        /*02b0*/ 	.word	0x00002ae0


	//   ....[41]....
        /*02b4*/ 	.word	0x00002ee0


	//   ....[42]....
        /*02b8*/ 	.word	0x00002f70


	//   ....[43]....
        /*02bc*/ 	.word	0x00002fd0


	//   ....[44]....
        /*02c0*/ 	.word	0x00003030


	//   ....[45]....
        /*02c4*/ 	.word	0x00003090


	//   ....[46]....
        /*02c8*/ 	.word	0x000030f0


	//   ....[47]....
        /*02cc*/ 	.word	0x00003140


	//   ....[48]....
        /*02d0*/ 	.word	0x000031b0


	//   ....[49]....
        /*02d4*/ 	.word	0x000031c0


	//   ....[50]....
        /*02d8*/ 	.word	0x00003280


	//   ....[51]....
        /*02dc*/ 	.word	0x00003310


	//   ....[52]....
        /*02e0*/ 	.word	0x00003360


	//   ....[53]....
        /*02e4*/ 	.word	0x000033d0


	//   ....[54]....
        /*02e8*/ 	.word	0x00003430


	//   ....[55]....
        /*02ec*/ 	.word	0x00003480


	//   ....[56]....
        /*02f0*/ 	.word	0x000034c0


	//   ....[57]....
        /*02f4*/ 	.word	0x00003520


	//   ....[58]....
        /*02f8*/ 	.word	0x00003530


	//   ....[59]....
        /*02fc*/ 	.word	0x000039a0


	//   ....[60]....
        /*0300*/ 	.word	0x00003f30


	//   ....[61]....
        /*0304*/ 	.word	0x00003fb0


	//   ....[62]....
        /*0308*/ 	.word	0x00004040


	//   ....[63]....
        /*030c*/ 	.word	0x00004120


	//   ....[64]....
        /*0310*/ 	.word	0x000041a0


	//   ....[65]....
        /*0314*/ 	.word	0x00004230


	//   ....[66]....
        /*0318*/ 	.word	0x000042b0


	//   ....[67]....
        /*031c*/ 	.word	0x00004330


	//   ....[68]....
        /*0320*/ 	.word	0x00004360


	//   ....[69]....
        /*0324*/ 	.word	0x00004430


	//   ....[70]....
        /*0328*/ 	.word	0x000044b0


	//   ....[71]....
        /*032c*/ 	.word	0x00004530


	//   ....[72]....
        /*0330*/ 	.word	0x000045e0


	//   ....[73]....
        /*0334*/ 	.word	0x00004670


	//   ....[74]....
        /*0338*/ 	.word	0x000046f0


	//   ....[75]....
        /*033c*/ 	.word	0x00004760


	//   ....[76]....
        /*0340*/ 	.word	0x000047e0


	//   ....[77]....
        /*0344*/ 	.word	0x00004840


	//   ....[78]....
        /*0348*/ 	.word	0x000048b0


	//   ....[79]....
        /*034c*/ 	.word	0x00004930


	//   ....[80]....
        /*0350*/ 	.word	0x000049d0


	//   ....[81]....
        /*0354*/ 	.word	0x00004a90


	//   ....[82]....
        /*0358*/ 	.word	0x00004b30


	//   ....[83]....
        /*035c*/ 	.word	0x00004bc0


	//   ....[84]....
        /*0360*/ 	.word	0x00004c50


	//   ....[85]....
        /*0364*/ 	.word	0x00004cc0


	//   ....[86]....
        /*0368*/ 	.word	0x00004cf0


	//   ....[87]....
        /*036c*/ 	.word	0x00004dc0


	//   ....[88]....
        /*0370*/ 	.word	0x00004e40


	//   ....[89]....
        /*0374*/ 	.word	0x00004ec0


	//   ....[90]....
        /*0378*/ 	.word	0x00004f80


	//   ....[91]....
        /*037c*/ 	.word	0x00005020


	//   ....[92]....
        /*0380*/ 	.word	0x000050b0


	//   ....[93]....
        /*0384*/ 	.word	0x00005140


	//   ....[94]....
        /*0388*/ 	.word	0x000051d0


	//   ....[95]....
        /*038c*/ 	.word	0x00005230


	//----- nvinfo : EIATTR_VRC_CTA_INIT_COUNT
	.align		4
.L_130:
        /*0390*/ 	.byte	0x02, 0x4a
	.zero		1
	.zero		1


	//----- nvinfo : EIATTR_EXIT_INSTR_OFFSETS
	.align		4
        /*0394*/ 	.byte	0x04, 0x1c
        /*0396*/ 	.short	(.L_132 - .L_131)


	//   ....[0]....
.L_131:
        /*0398*/ 	.word	0x00001ce0


	//   ....[1]....
        /*039c*/ 	.word	0x00001d10


	//   ....[2]....
        /*03a0*/ 	.word	0x00003ec0


	//   ....[3]....
        /*03a4*/ 	.word	0x00003ee0


	//----- nvinfo : EIATTR_MAX_THREADS
	.align		4
.L_132:
        /*03a8*/ 	.byte	0x04, 0x05
        /*03aa*/ 	.short	(.L_134 - .L_133)
.L_133:
        /*03ac*/ 	.word	0x000001a0
        /*03b0*/ 	.word	0x00000001
        /*03b4*/ 	.word	0x00000001


	//----- nvinfo : EIATTR_CRS_STACK_SIZE
	.align		4
.L_134:
        /*03b8*/ 	.byte	0x04, 0x1e
        /*03ba*/ 	.short	(.L_136 - .L_135)
.L_135:
        /*03bc*/ 	.word	0x00000000


	//----- nvinfo : EIATTR_CBANK_PARAM_SIZE
	.align		4
.L_136:
        /*03c0*/ 	.byte	0x03, 0x19
        /*03c2*/ 	.short	0x0038


	//----- nvinfo : EIATTR_PARAM_CBANK
	.align		4
        /*03c4*/ 	.byte	0x04, 0x0a
        /*03c6*/ 	.short	(.L_138 - .L_137)
	.align		4
.L_137:
        /*03c8*/ 	.word	index@(.nv.constant0._ZN3cub18CUB_300001_SM_10006detail4scan16DeviceScanKernelINS2_10policy_hubIiiimN4cuda3std3__44plusIvEEE10Policy1000EN6thrust24THRUST_300001_SM_1000_NS10device_ptrIiEESF_NS0_13ScanTileStateIiLb1EEES9_NS1_10InputValueIiPiEEmiLb0EiEEvT0_T1_T2_iT3_T4_T5_)
        /*03cc*/ 	.short	0x0380
        /*03ce*/ 	.short	0x0038


	//----- nvinfo : EIATTR_SW_WAR
	.align		4
.L_138:
        /*03d0*/ 	.byte	0x04, 0x36
        /*03d2*/ 	.short	(.L_140 - .L_139)
.L_139:
        /*03d4*/ 	.word	0x00000008
.L_140:


//--------------------- .nv.info._ZN3cub18CUB_300001_SM_10006detail4scan16DeviceScanKernelINS2_10policy_hubIiiijN4cuda3std3__44plusIvEEE10Policy1000EN6thrust24THRUST_300001_SM_1000_NS10device_ptrIiEESF_NS0_13ScanTileStateIiLb1EEES9_NS1_10InputValueIiPiEEjiLb0EiEEvT0_T1_T2_iT3_T4_T5_ --------------------------
	.section	.nv.info._ZN3cub18CUB_300001_SM_10006detail4scan16DeviceScanKernelINS2_10policy_hubIiiijN4cuda3std3__44plusIvEEE10Policy1000EN6thrust24THRUST_300001_SM_1000_NS10device_ptrIiEESF_NS0_13ScanTileStateIiLb1EEES9_NS1_10InputValueIiPiEEjiLb0EiEEvT0_T1_T2_iT3_T4_T5_,"",@"SHT_CUDA_INFO"
	.sectionflags	@""
	.align	4


	//----- nvinfo : EIATTR_CUDA_API_VERSION
	.align		4
        /*0000*/ 	.byte	0x04, 0x37
        /*0002*/ 	.short	(.L_142 - .L_141)
.L_141:
        /*0004*/ 	.word	0x00000082


	//----- nvinfo : EIATTR_KPARAM_INFO
	.align		4
.L_142:
        /*0008*/ 	.byte	0x04, 0x17
        /*000a*/ 	.short	(.L_144 - .L_143)
.L_143:
        /*000c*/ 	.word	0x00000000
        /*0010*/ 	.short	0x0006
        /*0012*/ 	.short	0x0030
        /*0014*/ 	.byte	0x00, 0xf0, 0x11, 0x00


	//----- nvinfo : EIATTR_KPARAM_INFO
	.align		4
.L_144:
        /*0018*/ 	.byte	0x04, 0x17
        /*001a*/ 	.short	(.L_146 - .L_145)
.L_145:
        /*001c*/ 	.word	0x00000000
        /*0020*/ 	.short	0x0005
        /*0022*/ 	.short	0x0020
        /*0024*/ 	.byte	0x00, 0xf0, 0x41, 0x00


	//----- nvinfo : EIATTR_KPARAM_INFO
	.align		4
.L_146:
        /*0028*/ 	.byte	0x04, 0x17
        /*002a*/ 	.short	(.L_148 - .L_147)
.L_147:
        /*002c*/ 	.word	0x00000000
        /*0030*/ 	.short	0x0004
        /*0032*/ 	.short	0x001c
        /*0034*/ 	.byte	0x00, 0xf0, 0x05, 0x00


	//----- nvinfo : EIATTR_KPARAM_INFO
	.align		4
.L_148:
        /*0038*/ 	.byte	0x04, 0x17
        /*003a*/ 	.short	(.L_150 - .L_149)
.L_149:
        /*003c*/ 	.word	0x00000000
        /*0040*/ 	.short	0x0003
        /*0042*/ 	.short	0x0018
        /*0044*/ 	.byte	0x00, 0xf0, 0x11, 0x00


	//----- nvinfo : EIATTR_KPARAM_INFO
	.align		4
.L_150:
        /*0048*/ 	.byte	0x04, 0x17
        /*004a*/ 	.short	(.L_152 - .L_151)
.L_151:
        /*004c*/ 	.word	0x00000000
        /*0050*/ 	.short	0x0002
        /*0052*/ 	.short	0x0010
        /*0054*/ 	.byte	0x00, 0xf0, 0x21, 0x00


	//----- nvinfo : EIATTR_KPARAM_INFO
	.align		4
.L_152:
        /*0058*/ 	.byte	0x04, 0x17
        /*005a*/ 	.short	(.L_154 - .L_153)
.L_153:
        /*005c*/ 	.word	0x00000000
        /*0060*/ 	.short	0x0001
        /*0062*/ 	.short	0x0008
        /*0064*/ 	.byte	0x00, 0xf0, 0x21, 0x00


	//----- nvinfo : EIATTR_KPARAM_INFO
	.align		4
.L_154:
        /*0068*/ 	.byte	0x04, 0x17
        /*006a*/ 	.short	(.L_156 - .L_155)
.L_155:
        /*006c*/ 	.word	0x00000000
        /*0070*/ 	.short	0x0000
        /*0072*/ 	.short	0x0000
        /*0074*/ 	.byte	0x00, 0xf0, 0x21, 0x00


	//----- nvinfo : EIATTR_SPARSE_MMA_MASK
	.align		4
.L_156:
        /*0078*/ 	.byte	0x03, 0x50
        /*007a*/ 	.short	0x0000


	//----- nvinfo : EIATTR_MAXREG_COUNT
	.align		4
        /*007c*/ 	.byte	0x03, 0x1b
        /*007e*/ 	.short	0x00a8


	//----- nvinfo : EIATTR_NUM_BARRIERS
	.align		4
        /*0080*/ 	.byte	0x02, 0x4c
        /*0082*/ 	.byte	0x01
	.zero		1


	//----- nvinfo : EIATTR_MERCURY_ISA_VERSION
	.align		4
        /*0084*/ 	.byte	0x03, 0x5f
        /*0086*/ 	.short	0x0101


	//----- nvinfo : EIATTR_UNUSED_LOAD_BYTE_OFFSET
	.align		4
        /*0088*/ 	.byte	0x04, 0x44
        /*008a*/ 	.short	(.L_158 - .L_157)


	//   ....[0]....
.L_157:
        /*008c*/ 	.word	0x00002a80
        /*0090*/ 	.word	0x00000fff


	//----- nvinfo : EIATTR_COOP_GROUP_MASK_REGIDS
	.align		4
.L_158:
        /*0094*/ 	.byte	0x04, 0x29
        /*0096*/ 	.short	(.L_160 - .L_159)


	//   ....[0]....
.L_159:
        /*0098*/ 	.word	0xffffffff


	//   ....[1]....
        /*009c*/ 	.word	0xffffffff


	//   ....[2]....
        /*00a0*/ 	.word	0xffffffff


	//   ....[3]....
        /*00a4*/ 	.word	0xffffffff


	//   ....[4]....
        /*00a8*/ 	.word	0xffffffff


	//   ....[5]....
        /*00ac*/ 	.word	0xffffffff


	//   ....[6]....
        /*00b0*/ 	.word	0xffffffff


	//   ....[7]....
        /*00b4*/ 	.word	0xffffffff


	//   ....[8]....
        /*00b8*/ 	.word	0xffffffff


	//   ....[9]....
        /*00bc*/ 	.word	0xffffffff


	//   ....[10]....
        /*00c0*/ 	.word	0xffffffff


	//   ....[11]....
        /*00c4*/ 	.word	0xffffffff


	//   ....[12]....
        /*00c8*/ 	.word	0xffffffff


	//   ....[13]....
        /*00cc*/ 	.word	0xffffffff


	//   ....[14]....
        /*00d0*/ 	.word	0xffffffff


	//   ....[15]....
        /*00d4*/ 	.word	0xffffffff


	//   ....[16]....
        /*00d8*/ 	.word	0xffffffff


	//   ....[17]....
        /*00dc*/ 	.word	0xffffffff


	//   ....[18]....
        /*00e0*/ 	.word	0xffffffff


	//   ....[19]....
        /*00e4*/ 	.word	0xffffffff


	//   ....[20]....
        /*00e8*/ 	.word	0xffffffff


	//   ....[21]....
        /*00ec*/ 	.word	0xffffffff


	//   ....[22]....
        /*00f0*/ 	.word	0xffffffff


	//   ....[23]....
        /*00f4*/ 	.word	0xffffffff


	//   ....[24]....
        /*00f8*/ 	.word	0xffffffff


	//   ....[25]....
        /*00fc*/ 	.word	0xffffffff


	//   ....[26]....
        /*0100*/ 	.word	0xffffffff


	//   ....[27]....
        /*0104*/ 	.word	0xffffffff


	//   ....[28]....
        /*0108*/ 	.word	0xffffffff


	//   ....[29]....
        /*010c*/ 	.word	0xffffffff


	//   ....[30]....
        /*0110*/ 	.word	0xffffffff


	//   ....[31]....
        /*0114*/ 	.word	0xffffffff


	//   ....[32]....
        /*0118*/ 	.word	0xffffffff


	//   ....[33]....
        /*011c*/ 	.word	0xffffffff


	//   ....[34]....
        /*0120*/ 	.word	0xffffffff


	//   ....[35]....
        /*0124*/ 	.word	0xffffffff


	//   ....[36]....
        /*0128*/ 	.word	0xffffffff


	//   ....[37]....
        /*012c*/ 	.word	0xffffffff


	//   ....[38]....
        /*0130*/ 	.word	0xffffffff


	//   ....[39]....
        /*0134*/ 	.word	0xffffffff


	//   ....[40]....
        /*0138*/ 	.word	0xffffffff


	//   ....[41]....
        /*013c*/ 	.word	0xffffffff


	//   ....[42]....
        /*0140*/ 	.word	0xffffffff


	//   ....[43]....
        /*0144*/ 	.word	0xffffffff


	//   ....[44]....
        /*0148*/ 	.word	0xffffffff


	//   ....[45]....
        /*014c*/ 	.word	0xffffffff


	//   ....[46]....
        /*0150*/ 	.word	0xffffffff


	//   ....[47]....
        /*0154*/ 	.word	0xffffffff


	//   ....[48]....
        /*0158*/ 	.word	0xffffffff


	//   ....[49]....
        /*015c*/ 	.word	0xffffffff


	//   ....[50]....
        /*0160*/ 	.word	0xffffffff


	//   ....[51]....
        /*0164*/ 	.word	0xffffffff


	//   ....[52]....
        /*0168*/ 	.word	0xffffffff


	//   ....[53]....
        /*016c*/ 	.word	0xffffffff


	//   ....[54]....
        /*0170*/ 	.word	0xffffffff


	//   ....[55]....
        /*0174*/ 	.word	0xffffffff


	//   ....[56]....
        /*0178*/ 	.word	0xffffffff


	//   ....[57]....
        /*017c*/ 	.word	0xffffffff


	//   ....[58]....
        /*0180*/ 	.word	0xffffffff


	//   ....[59]....
        /*0184*/ 	.word	0xffffffff


	//   ....[60]....
        /*0188*/ 	.word	0x05000015


	//   ....[61]....
        /*018c*/ 	.word	0x05000015


	//   ....[62]....
        /*0190*/ 	.word	0x05000015


	//   ....[63]....
        /*0194*/ 	.word	0x05000015


	//   ....[64]....
        /*0198*/ 	.word	0x05000015


	//   ....[65]....
        /*019c*/ 	.word	0x05000015


	//   ....[66]....
        /*01a0*/ 	.word	0x05000015


	//   ....[67]....
        /*01a4*/ 	.word	0x05000015


	//   ....[68]....
        /*01a8*/ 	.word	0x05000015


	//   ....[69]....
        /*01ac*/ 	.word	0x05000015


	//   ....[70]....
        /*01b0*/ 	.word	0x05000015


	//   ....[71]....
        /*01b4*/ 	.word	0x05000015


	//   ....[72]....
        /*01b8*/ 	.word	0x05000015


	//   ....[73]....
        /*01bc*/ 	.word	0x05000015


	//   ....[74]....
        /*01c0*/ 	.word	0x05000015


	//   ....[75]....
        /*01c4*/ 	.word	0x05000015


	//   ....[76]....
        /*01c8*/ 	.word	0x05000015


	//   ....[77]....
        /*01cc*/ 	.word	0x05000015


	//   ....[78]....
        /*01d0*/ 	.word	0x05000015


	//   ....[79]....
        /*01d4*/ 	.word	0x05000015


	//   ....[80]....
        /*01d8*/ 	.word	0x05000015


	//   ....[81]....
        /*01dc*/ 	.word	0x05000015


	//   ....[82]....
        /*01e0*/ 	.word	0x05000015


	//   ....[83]....
        /*01e4*/ 	.word	0x05000015


	//   ....[84]....
        /*01e8*/ 	.word	0x05000015


	//   ....[85]....
        /*01ec*/ 	.word	0x05000015


	//   ....[86]....
        /*01f0*/ 	.word	0x05000015


	//   ....[87]....
        /*01f4*/ 	.word	0x05000015


	//   ....[88]....
        /*01f8*/ 	.word	0x05000015


	//   ....[89]....
        /*01fc*/ 	.word	0x05000015


	//   ....[90]....
        /*0200*/ 	.word	0x05000015


	//   ....[91]....
        /*0204*/ 	.word	0x05000015


	//   ....[92]....
        /*0208*/ 	.word	0x05000015


	//   ....[93]....
        /*020c*/ 	.word	0x05000015


	//   ....[94]....
        /*0210*/ 	.word	0x05000015


	//   ....[95]....
        /*0214*/ 	.word	0x05000015


	//----- nvinfo : EIATTR_COOP_GROUP_INSTR_OFFSETS
	.align		4
.L_160:
        /*0218*/ 	.byte	0x04, 0x28
        /*021a*/ 	.short	(.L_162 - .L_161)


	//   ....[0]....
.L_161:
        /*021c*/ 	.word	0x00000510


	//   ....[1]....
        /*0220*/ 	.word	0x000006d0


	//   ....[2]....
        /*0224*/ 	.word	0x000006f0


	//   ....[3]....
        /*0228*/ 	.word	0x00000710


	//   ....[4]....
        /*022c*/ 	.word	0x00000730


	//   ....[5]....
        /*0230*/ 	.word	0x00000750


	//   ....[6]....
        /*0234*/ 	.word	0x00000b40


	//   ....[7]....
        /*0238*/ 	.word	0x00000b60


	//   ....[8]....
        /*023c*/ 	.word	0x00000b80


	//   ....[9]....
        /*0240*/ 	.word	0x00000ba0


	//   ....[10]....
        /*0244*/ 	.word	0x00000bc0


	//   ....[11]....
        /*0248*/ 	.word	0x00000f70


	//   ....[12]....
        /*024c*/ 	.word	0x00001140


	//   ....[13]....
        /*0250*/ 	.word	0x000011a0


	//   ....[14]....
        /*0254*/ 	.word	0x00001240


	//   ....[15]....
        /*0258*/ 	.word	0x000012b0


	//   ....[16]....
        /*025c*/ 	.word	0x00001300


	//   ....[17]....
        /*0260*/ 	.word	0x00001340


	//   ....[18]....
        /*0264*/ 	.word	0x00001380


	//   ....[19]....
        /*0268*/ 	.word	0x00001390


	//   ....[20]....
        /*026c*/ 	.word	0x00001470


	//   ....[21]....
        /*0270*/ 	.word	0x00001640


	//   ....[22]....
        /*0274*/ 	.word	0x00001690


	//   ....[23]....
        /*0278*/ 	.word	0x000016f0


	//   ....[24]....
        /*027c*/ 	.word	0x00001750


	//   ....[25]....
        /*0280*/ 	.word	0x00001790


	//   ....[26]....
        /*0284*/ 	.word	0x000017d0


	//   ....[27]....
        /*0288*/ 	.word	0x00001810


	//   ....[28]....
        /*028c*/ 	.word	0x00001820


	//   ....[29]....
        /*0290*/ 	.word	0x00001cd0


	//   ....[30]....
        /*0294*/ 	.word	0x000027b0


	//   ....[31]....
        /*0298*/ 	.word	0x00002970


	//   ....[32]....
        /*029c*/ 	.word	0x00002990


	//   ....[33]....
        /*02a0*/ 	.word	0x000029b0


	//   ....[34]....
        /*02a4*/ 	.word	0x000029d0


	//   ....[35]....
        /*02a8*/ 	.word	0x000029f0


	//   ....[36]....
        /*02ac*/ 	.word	0x00002d70


	//   ....[37]....
        /*02b0*/ 	.word	0x00002d90


	//   ....[38]....
        /*02b4*/ 	.word	0x00002db0


	//   ....[39]....
        /*02b8*/ 	.word	0x00002dd0


	//   ....[40]....
        /*02bc*/ 	.word	0x00002df0


	//   ....[41]....
        /*02c0*/ 	.word	0x000031a0


	//   ....[42]....
        /*02c4*/ 	.word	0x00003370


	//   ....[43]....
        /*02c8*/ 	.word	0x000033d0


	//   ....[44]....
        /*02cc*/ 	.word	0x00003440


	//   ....[45]....
        /*02d0*/ 	.word	0x000034b0


	//   ....[46]....
        /*02d4*/ 	.word	0x00003500


	//   ....[47]....
        /*02d8*/ 	.word	0x00003550


	//   ....[48]....
        /*02dc*/ 	.word	0x000035b0


	//   ....[49]....
        /*02e0*/ 	.word	0x000035c0


	//   ....[50]....
        /*02e4*/ 	.word	0x00003680


	//   ....[51]....
        /*02e8*/ 	.word	0x00003850


	//   ....[52]....
        /*02ec*/ 	.word	0x000038a0


	//   ....[53]....
        /*02f0*/ 	.word	0x00003910


	//   ....[54]....
        /*02f4*/ 	.word	0x00003970


	//   ....[55]....
        /*02f8*/ 	.word	0x000039c0


	//   ....[56]....
        /*02fc*/ 	.word	0x00003a20


	//   ....[57]....
        /*0300*/ 	.word	0x00003a60


	//   ....[58]....
        /*0304*/ 	.word	0x00003a70


	//   ....[59]....
        /*0308*/ 	.word	0x00003ee0


	//   ....[60]....
        /*030c*/ 	.word	0x00004560


	//   ....[61]....
        /*0310*/ 	.word	0x000045e0


	//   ....[62]....
        /*0314*/ 	.word	0x00004670


	//   ....[63]....
        /*0318*/ 	.word	0x00004760


	//   ....[64]....
        /*031c*/ 	.word	0x00004800


	//   ....[65]....
        /*0320*/ 	.word	0x00004880


	//   ....[66]....
        /*0324*/ 	.word	0x00004910


	//   ....[67]....
        /*0328*/ 	.word	0x00004990


	//   ....[68]....
        /*032c*/ 	.word	0x000049c0


	//   ....[69]....
        /*0330*/ 	.word	0x00004a70


	//   ....[70]....
        /*0334*/ 	.word	0x00004af0


	//   ....[71]....
        /*0338*/ 	.word	0x00004b70


	//   ....[72]....
        /*033c*/ 	.word	0x00004c30


	//   ....[73]....
        /*0340*/ 	.word	0x00004cc0


	//   ....[74]....
        /*0344*/ 	.word	0x00004d40


	//   ....[75]....
        /*0348*/ 	.word	0x00004dc0


	//   ....[76]....
        /*034c*/ 	.word	0x00004e40


	//   ....[77]....
        /*0350*/ 	.word	0x00004ea0


	//   ....[78]....
        /*0354*/ 	.word	0x00004f10


	//   ....[79]....
        /*0358*/ 	.word	0x00004f90


	//   ....[80]....
        /*035c*/ 	.word	0x00005020


	//   ....[81]....
        /*0360*/ 	.word	0x000050d0


	//   ....[82]....
        /*0364*/ 	.word	0x00005180


	//   ....[83]....
        /*0368*/ 	.word	0x00005210


	//   ....[84]....
        /*036c*/ 	.word	0x000052a0


	//   ....[85]....
        /*0370*/ 	.word	0x00005340


	//   ....[86]....
        /*0374*/ 	.word	0x00005370


	//   ....[87]....
        /*0378*/ 	.word	0x00005420


	//   ....[88]....
        /*037c*/ 	.word	0x000054a0


	//   ....[89]....
        /*0380*/ 	.word	0x00005520


	//   ....[90]....
        /*0384*/ 	.word	0x000055e0


	//   ....[91]....
        /*0388*/ 	.word	0x00005690


	//   ....[92]....
        /*038c*/ 	.word	0x00005720


	//   ....[93]....
        /*0390*/ 	.word	0x000057a0


	//   ....[94]....
        /*0394*/ 	.word	0x00005830


	//   ....[95]....
        /*0398*/ 	.word	0x00005890


	//----- nvinfo : EIATTR_VRC_CTA_INIT_COUNT
	.align		4
.L_162:
        /*039c*/ 	.byte	0x02, 0x4a
	.zero		1
	.zero		1


	//----- nvinfo : EIATTR_EXIT_INSTR_OFFSETS
	.align		4
        /*03a0*/ 	.byte	0x04, 0x1c
        /*03a2*/ 	.short	(.L_164 - .L_163)


	//   ....[0]....
.L_163:
        /*03a4*/ 	.word	0x00001fa0


	//   ....[1]....
        /*03a8*/ 	.word	0x00001fc0


	//   ....[2]....
        /*03ac*/ 	.word	0x000044f0


	//   ....[3]....
        /*03b0*/ 	.word	0x00004510


	//----- nvinfo : EIATTR_MAX_THREADS
	.align		4
.L_164:
        /*03b4*/ 	.byte	0x04, 0x05
        /*03b6*/ 	.short	(.L_166 - .L_165)
.L_165:
        /*03b8*/ 	.word	0x00000180
        /*03bc*/ 	.word	0x00000001
        /*03c0*/ 	.word	0x00000001


	//----- nvinfo : EIATTR_CRS_STACK_SIZE
	.align		4
.L_166:
        /*03c4*/ 	.byte	0x04, 0x1e
        /*03c6*/ 	.short	(.L_168 - .L_167)
.L_167:
        /*03c8*/ 	.word	0x00000000


	//----- nvinfo : EIATTR_CBANK_PARAM_SIZE
	.align		4
.L_168:
        /*03cc*/ 	.byte	0x03, 0x19
        /*03ce*/ 	.short	0x0034


	//----- nvinfo : EIATTR_PARAM_CBANK
	.align		4
        /*03d0*/ 	.byte	0x04, 0x0a
        /*03d2*/ 	.short	(.L_170 - .L_169)
	.align		4
.L_169:
        /*03d4*/ 	.word	index@(.nv.constant0._ZN3cub18CUB_300001_SM_10006detail4scan16DeviceScanKernelINS2_10policy_hubIiiijN4cuda3std3__44plusIvEEE10Policy1000EN6thrust24THRUST_300001_SM_1000_NS10device_ptrIiEESF_NS0_13ScanTileStateIiLb1EEES9_NS1_10InputValueIiPiEEjiLb0EiEEvT0_T1_T2_iT3_T4_T5_)
        /*03d8*/ 	.short	0x0380
        /*03da*/ 	.short	0x0034


	//----- nvinfo : EIATTR_SW_WAR
	.align		4
.L_170:
        /*03dc*/ 	.byte	0x04, 0x36
        /*03de*/ 	.short	(.L_172 - .L_171)
.L_171:
        /*03e0*/ 	.word	0x00000008
.L_172:


//--------------------- .nv.info._ZN3cub18CUB_300001_SM_10006detail4scan20DeviceScanInitKernelINS0_13ScanTileStateIiLb1EEEEEvT_i --------------------------
	.section	.nv.info._ZN3cub18CUB_300001_SM_10006detail4scan20DeviceScanInitKernelINS0_13ScanTileStateIiLb1EEEEEvT_i,"",@"SHT_CUDA_INFO"
	.sectionflags	@""
	.align	4


	//----- nvinfo : EIATTR_CUDA_API_VERSION
	.align		4
        /*0000*/ 	.byte	0x04, 0x37
        /*0002*/ 	.short	(.L_174 - .L_173)
.L_173:
        /*0004*/ 	.word	0x00000082


	//----- nvinfo : EIATTR_KPARAM_INFO
	.align		4
.L_174:
        /*0008*/ 	.byte	0x04, 0x17
        /*000a*/ 	.short	(.L_176 - .L_175)
.L_175:
        /*000c*/ 	.word	0x00000000
        /*0010*/ 	.short	0x0001
        /*0012*/ 	.short	0x0008
        /*0014*/ 	.byte	0x00, 0xf0, 0x11, 0x00


	//----- nvinfo : EIATTR_KPARAM_INFO
	.align		4
.L_176:
        /*0018*/ 	.byte	0x04, 0x17
        /*001a*/ 	.short	(.L_178 - .L_177)
.L_177:
        /*001c*/ 	.word	0x00000000
        /*0020*/ 	.short	0x0000
        /*0022*/ 	.short	0x0000
        /*0024*/ 	.byte	0x00, 0xf0, 0x21, 0x00


	//----- nvinfo : EIATTR_SPARSE_MMA_MASK
	.align		4
.L_178:
        /*0028*/ 	.byte	0x03, 0x50
        /*002a*/ 	.short	0x0000


	//----- nvinfo : EIATTR_MAXREG_COUNT
	.align		4
        /*002c*/ 	.byte	0x03, 0x1b
        /*002e*/ 	.short	0x00ff


	//----- nvinfo : EIATTR_MERCURY_ISA_VERSION
	.align		4
        /*0030*/ 	.byte	0x03, 0x5f
        /*0032*/ 	.short	0x0101


	//----- nvinfo : EIATTR_VRC_CTA_INIT_COUNT
	.align		4
        /*0034*/ 	.byte	0x02, 0x4a
	.zero		1
	.zero		1


	//----- nvinfo : EIATTR_EXIT_INSTR_OFFSETS
	.align		4
        /*0038*/ 	.byte	0x04, 0x1c
        /*003a*/ 	.short	(.L_180 - .L_179)


	//   ....[0]....
.L_179:
        /*003c*/ 	.word	0x000000f0


	//   ....[1]....
        /*0040*/ 	.word	0x00000130


	//----- nvinfo : EIATTR_CBANK_PARAM_SIZE
	.align		4
.L_180:
        /*0044*/ 	.byte	0x03, 0x19
        /*0046*/ 	.short	0x000c


	//----- nvinfo : EIATTR_PARAM_CBANK
	.align		4
        /*0048*/ 	.byte	0x04, 0x0a
        /*004a*/ 	.short	(.L_182 - .L_181)
	.align		4
.L_181:
        /*004c*/ 	.word	index@(.nv.constant0._ZN3cub18CUB_300001_SM_10006detail4scan20DeviceScanInitKernelINS0_13ScanTileStateIiLb1EEEEEvT_i)
        /*0050*/ 	.short	0x0380
        /*0052*/ 	.short	0x000c


	//----- nvinfo : EIATTR_SW_WAR
	.align		4
.L_182:
        /*0054*/ 	.byte	0x04, 0x36
        /*0056*/ 	.short	(.L_184 - .L_183)
.L_183:
        /*0058*/ 	.word	0x00000008
.L_184:


//--------------------- .nv.info._ZN3cub18CUB_300001_SM_10006detail11EmptyKernelIvEEvv --------------------------
	.section	.nv.info._ZN3cub18CUB_300001_SM_10006detail11EmptyKernelIvEEvv,"",@"SHT_CUDA_INFO"
	.sectionflags	@""
	.align	4


	//----- nvinfo : EIATTR_CUDA_API_VERSION
	.align		4
        /*0000*/ 	.byte	0x04, 0x37
        /*0002*/ 	.short	(.L_186 - .L_185)
.L_185:
        /*0004*/ 	.word	0x00000082


	//----- nvinfo : EIATTR_SPARSE_MMA_MASK
	.align		4
.L_186:
        /*0008*/ 	.byte	0x03, 0x50
        /*000a*/ 	.short	0x0000


	//----- nvinfo : EIATTR_MAXREG_COUNT
	.align		4
        /*000c*/ 	.byte	0x03, 0x1b
        /*000e*/ 	.short	0x00ff


	//----- nvinfo : EIATTR_MERCURY_ISA_VERSION
	.align		4
        /*0010*/ 	.byte	0x03, 0x5f
        /*0012*/ 	.short	0x0101


	//----- nvinfo : EIATTR_VRC_CTA_INIT_COUNT
	.align		4
        /*0014*/ 	.byte	0x02, 0x4a
	.zero		1
	.zero		1


	//----- nvinfo : EIATTR_EXIT_INSTR_OFFSETS
	.align		4
        /*0018*/ 	.byte	0x04, 0x1c
        /*001a*/ 	.short	(.L_188 - .L_187)


	//   ....[0]....
.L_187:
        /*001c*/ 	.word	0x00000010


	//----- nvinfo : EIATTR_SW_WAR
	.align		4
.L_188:
        /*0020*/ 	.byte	0x04, 0x36
        /*0022*/ 	.short	(.L_190 - .L_189)
.L_189:
        /*0024*/ 	.word	0x00000008
.L_190:


//--------------------- .nv.info._Z21propio_suma_exclusivaPiS_i --------------------------
	.section	.nv.info._Z21propio_suma_exclusivaPiS_i,"",@"SHT_CUDA_INFO"
	.sectionflags	@""
	.align	4


	//----- nvinfo : EIATTR_CUDA_API_VERSION
	.align		4
        /*0000*/ 	.byte	0x04, 0x37
        /*0002*/ 	.short	(.L_192 - .L_191)
.L_191:
        /*0004*/ 	.word	0x00000082


	//----- nvinfo : EIATTR_KPARAM_INFO
	.align		4
.L_192:
        /*0008*/ 	.byte	0x04, 0x17
        /*000a*/ 	.short	(.L_194 - .L_193)
.L_193:
        /*000c*/ 	.word	0x00000000
        /*0010*/ 	.short	0x0002
        /*0012*/ 	.short	0x0010
        /*0014*/ 	.byte	0x00, 0xf0, 0x11, 0x00


	//----- nvinfo : EIATTR_KPARAM_INFO
	.align		4
.L_194:
        /*0018*/ 	.byte	0x04, 0x17
        /*001a*/ 	.short	(.L_196 - .L_195)
.L_195:
        /*001c*/ 	.word	0x00000000
        /*0020*/ 	.short	0x0001
        /*0022*/ 	.short	0x0008
        /*0024*/ 	.byte	0x00, 0xf5, 0x21, 0x00


	//----- nvinfo : EIATTR_KPARAM_INFO
	.align		4
.L_196:
        /*0028*/ 	.byte	0x04, 0x17
        /*002a*/ 	.short	(.L_198 - .L_197)
.L_197:
        /*002c*/ 	.word	0x00000000
        /*0030*/ 	.short	0x0000
        /*0032*/ 	.short	0x0000
        /*0034*/ 	.byte	0x00, 0xf5, 0x21, 0x00


	//----- nvinfo : EIATTR_SPARSE_MMA_MASK
	.align		4
.L_198:
        /*0038*/ 	.byte	0x03, 0x50
        /*003a*/ 	.short	0x0000


	//----- nvinfo : EIATTR_MAXREG_COUNT
	.align		4
        /*003c*/ 	.byte	0x03, 0x1b
        /*003e*/ 	.short	0x00ff


	//----- nvinfo : EIATTR_NUM_BARRIERS
	.align		4
        /*0040*/ 	.byte	0x02, 0x4c
        /*0042*/ 	.byte	0x01
	.zero		1


	//----- nvinfo : EIATTR_MERCURY_ISA_VERSION
	.align		4
        /*0044*/ 	.byte	0x03, 0x5f
        /*0046*/ 	.short	0x0101


	//----- nvinfo : EIATTR_VRC_CTA_INIT_COUNT
	.align		4
        /*0048*/ 	.byte	0x02, 0x4a
	.zero		1
	.zero		1


	//----- nvinfo : EIATTR_EXIT_INSTR_OFFSETS
	.align		4
        /*004c*/ 	.byte	0x04, 0x1c
        /*004e*/ 	.short	(.L_200 - .L_199)


	//   ....[0]....
.L_199:
        /*0050*/ 	.word	0x00000030


	//   ....[1]....
        /*0054*/ 	.word	0x000007d0


	//----- nvinfo : EIATTR_CRS_STACK_SIZE
	.align		4
.L_200:
        /*0058*/ 	.byte	0x04, 0x1e
        /*005a*/ 	.short	(.L_202 - .L_201)
.L_201:
        /*005c*/ 	.word	0x00000000


	//----- nvinfo : EIATTR_CBANK_PARAM_SIZE
	.align		4
.L_202:
        /*0060*/ 	.byte	0x03, 0x19
        /*0062*/ 	.short	0x0014


	//----- nvinfo : EIATTR_PARAM_CBANK
	.align		4
        /*0064*/ 	.byte	0x04, 0x0a
        /*0066*/ 	.short	(.L_204 - .L_203)
	.align		4
.L_203:
        /*0068*/ 	.word	index@(.nv.constant0._Z21propio_suma_exclusivaPiS_i)
        /*006c*/ 	.short	0x0380
        /*006e*/ 	.short	0x0014


	//----- nvinfo : EIATTR_SW_WAR
	.align		4
.L_204:
        /*0070*/ 	.byte	0x04, 0x36
        /*0072*/ 	.short	(.L_206 - .L_205)
.L_205:
        /*0074*/ 	.word	0x00000008
.L_206:


//--------------------- .nv.callgraph             --------------------------
	.section	.nv.callgraph,"",@"SHT_CUDA_CALLGRAPH"
	.align	4
	.sectionentsize	8
	.align		4
        /*0000*/ 	.word	0x00000000
	.align		4
        /*0004*/ 	.word	0xffffffff
	.align		4
        /*0008*/ 	.word	0x00000000
	.align		4
        /*000c*/ 	.word	0xfffffffe
	.align		4
        /*0010*/ 	.word	0x00000000
	.align		4
        /*0014*/ 	.word	0xfffffffd
	.align		4
        /*0018*/ 	.word	0x00000000
	.align		4
        /*001c*/ 	.word	0xfffffffc


//--------------------- .nv.constant4             --------------------------
	.section	.nv.constant4,"a",@progbits
	.align	8
	.align		8
.nv.constant4:
        /*0000*/ 	.dword	_ZN34_INTERNAL_6ecc240c_4_k_cu_e5fd2cdb4cuda3std3__45__cpo5beginE
	.align		8
        /*0008*/ 	.dword	_ZN34_INTERNAL_6ecc240c_4_k_cu_e5fd2cdb4cuda3std3__45__cpo3endE
	.align		8
        /*0010*/ 	.dword	_ZN34_INTERNAL_6ecc240c_4_k_cu_e5fd2cdb4cuda3std3__45__cpo6cbeginE
	.align		8
        /*0018*/ 	.dword	_ZN34_INTERNAL_6ecc240c_4_k_cu_e5fd2cdb4cuda3std3__45__cpo4cendE
	.align		8
        /*0020*/ 	.dword	_ZN34_INTERNAL_6ecc240c_4_k_cu_e5fd2cdb4cuda3std3__45__cpo6rbeginE
	.align		8
        /*0028*/ 	.dword	_ZN34_INTERNAL_6ecc240c_4_k_cu_e5fd2cdb4cuda3std3__45__cpo4rendE
	.align		8
        /*0030*/ 	.dword	_ZN34_INTERNAL_6ecc240c_4_k_cu_e5fd2cdb4cuda3std3__45__cpo7crbeginE
	.align		8
        /*0038*/ 	.dword	_ZN34_INTERNAL_6ecc240c_4_k_cu_e5fd2cdb4cuda3std3__45__cpo5crendE
	.align		8
        /*0040*/ 	.dword	_ZN34_INTERNAL_6ecc240c_4_k_cu_e5fd2cdb4cuda3std3__436_GLOBAL__N__6ecc240c_4_k_cu_e5fd2cdb6ignoreE
	.align		8
        /*0048*/ 	.dword	_ZN34_INTERNAL_6ecc240c_4_k_cu_e5fd2cdb4cuda3std3__419piecewise_constructE
	.align		8
        /*0050*/ 	.dword	_ZN34_INTERNAL_6ecc240c_4_k_cu_e5fd2cdb4cuda3std3__48in_placeE
	.align		8
        /*0058*/ 	.dword	_ZN34_INTERNAL_6ecc240c_4_k_cu_e5fd2cdb4cuda3std3__420unreachable_sentinelE
	.align		8
        /*0060*/ 	.dword	_ZN34_INTERNAL_6ecc240c_4_k_cu_e5fd2cdb4cuda3std3__47nulloptE
	.align		8
        /*0068*/ 	.dword	_ZN34_INTERNAL_6ecc240c_4_k_cu_e5fd2cdb4cuda3std3__48unexpectE
	.align		8
        /*0070*/ 	.dword	_ZN34_INTERNAL_6ecc240c_4_k_cu_e5fd2cdb4cuda3std6ranges3__45__cpo4swapE
	.align		8
        /*0078*/ 	.dword	_ZN34_INTERNAL_6ecc240c_4_k_cu_e5fd2cdb4cuda3std6ranges3__45__cpo9iter_moveE
	.align		8
        /*0080*/ 	.dword	_ZN34_INTERNAL_6ecc240c_4_k_cu_e5fd2cdb4cuda3std6ranges3__45__cpo5beginE
	.align		8
        /*0088*/ 	.dword	_ZN34_INTERNAL_6ecc240c_4_k_cu_e5fd2cdb4cuda3std6ranges3__45__cpo3endE
	.align		8
        /*0090*/ 	.dword	_ZN34_INTERNAL_6ecc240c_4_k_cu_e5fd2cdb4cuda3std6ranges3__45__cpo6cbeginE
	.align		8
        /*0098*/ 	.dword	_ZN34_INTERNAL_6ecc240c_4_k_cu_e5fd2cdb4cuda3std6ranges3__45__cpo4cendE
	.align		8
        /*00a0*/ 	.dword	_ZN34_INTERNAL_6ecc240c_4_k_cu_e5fd2cdb4cuda3std6ranges3__45__cpo7advanceE
	.align		8
        /*00a8*/ 	.dword	_ZN34_INTERNAL_6ecc240c_4_k_cu_e5fd2cdb4cuda3std6ranges3__45__cpo9iter_swapE
	.align		8
        /*00b0*/ 	.dword	_ZN34_INTERNAL_6ecc240c_4_k_cu_e5fd2cdb4cuda3std6ranges3__45__cpo4nextE
	.align		8
        /*00b8*/ 	.dword	_ZN34_INTERNAL_6ecc240c_4_k_cu_e5fd2cdb4cuda3std6ranges3__45__cpo4prevE
	.align		8
        /*00c0*/ 	.dword	_ZN34_INTERNAL_6ecc240c_4_k_cu_e5fd2cdb4cuda3std6ranges3__45__cpo4dataE
	.align		8
        /*00c8*/ 	.dword	_ZN34_INTERNAL_6ecc240c_4_k_cu_e5fd2cdb4cuda3std6ranges3__45__cpo5cdataE
	.align		8
        /*00d0*/ 	.dword	_ZN34_INTERNAL_6ecc240c_4_k_cu_e5fd2cdb4cuda3std6ranges3__45__cpo4sizeE
	.align		8
        /*00d8*/ 	.dword	_ZN34_INTERNAL_6ecc240c_4_k_cu_e5fd2cdb4cuda3std6ranges3__45__cpo5ssizeE
	.align		8
        /*00e0*/ 	.dword	_ZN34_INTERNAL_6ecc240c_4_k_cu_e5fd2cdb4cuda3std6ranges3__45__cpo8distanceE
	.align		8
        /*00e8*/ 	.dword	_ZN34_INTERNAL_6ecc240c_4_k_cu_e5fd2cdb6thrust24THRUST_300001_SM_1000_NS8cuda_cub3parE
	.align		8
        /*00f0*/ 	.dword	_ZN34_INTERNAL_6ecc240c_4_k_cu_e5fd2cdb6thrust24THRUST_300001_SM_1000_NS8cuda_cub10par_nosyncE
	.align		8
        /*00f8*/ 	.dword	_ZN34_INTERNAL_6ecc240c_4_k_cu_e5fd2cdb6thrust24THRUST_300001_SM_1000_NS6system6detail10sequential3seqE
	.align		8
        /*0100*/ 	.dword	_ZN34_INTERNAL_6ecc240c_4_k_cu_e5fd2cdb6thrust24THRUST_300001_SM_1000_NS12placeholders2_1E
	.align		8
        /*0108*/ 	.dword	_ZN34_INTERNAL_6ecc240c_4_k_cu_e5fd2cdb6thrust24THRUST_300001_SM_1000_NS12placeholders2_2E
	.align		8
        /*0110*/ 	.dword	_ZN34_INTERNAL_6ecc240c_4_k_cu_e5fd2cdb6thrust24THRUST_300001_SM_1000_NS12placeholders2_3E
	.align		8
        /*0118*/ 	.dword	_ZN34_INTERNAL_6ecc240c_4_k_cu_e5fd2cdb6thrust24THRUST_300001_SM_1000_NS12placeholders2_4E
	.align		8
        /*0120*/ 	.dword	_ZN34_INTERNAL_6ecc240c_4_k_cu_e5fd2cdb6thrust24THRUST_300001_SM_1000_NS12placeholders2_5E
	.align		8
        /*0128*/ 	.dword	_ZN34_INTERNAL_6ecc240c_4_k_cu_e5fd2cdb6thrust24THRUST_300001_SM_1000_NS12placeholders2_6E
	.align		8
        /*0130*/ 	.dword	_ZN34_INTERNAL_6ecc240c_4_k_cu_e5fd2cdb6thrust24THRUST_300001_SM_1000_NS12placeholders2_7E
	.align		8
        /*0138*/ 	.dword	_ZN34_INTERNAL_6ecc240c_4_k_cu_e5fd2cdb6thrust24THRUST_300001_SM_1000_NS12placeholders2_8E
	.align		8
        /*0140*/ 	.dword	_ZN34_INTERNAL_6ecc240c_4_k_cu_e5fd2cdb6thrust24THRUST_300001_SM_1000_NS12placeholders2_9E
	.align		8
        /*0148*/ 	.dword	_ZN34_INTERNAL_6ecc240c_4_k_cu_e5fd2cdb6thrust24THRUST_300001_SM_1000_NS12placeholders3_10E
	.align		8
        /*0150*/ 	.dword	_ZN34_INTERNAL_6ecc240c_4_k_cu_e5fd2cdb6thrust24THRUST_300001_SM_1000_NS3seqE


//--------------------- .text._ZN3cub18CUB_300001_SM_10006detail4scan16DeviceScanKernelINS2_10policy_hubIiiijN4cuda3std3__44plusIvEEE10Policy1000EPiSC_NS0_13ScanTileStateIiLb1EEES9_NS1_10InputValueIiSC_EEjiLb0EiEEvT0_T1_T2_iT3_T4_T5_ --------------------------
	.section	.text._ZN3cub18CUB_300001_SM_10006detail4scan16DeviceScanKernelINS2_10policy_hubIiiijN4cuda3std3__44plusIvEEE10Policy1000EPiSC_NS0_13ScanTileStateIiLb1EEES9_NS1_10InputValueIiSC_EEjiLb0EiEEvT0_T1_T2_iT3_T4_T5_,"ax",@progbits
	.align	128
        .global         _ZN3cub18CUB_300001_SM_10006detail4scan16DeviceScanKernelINS2_10policy_hubIiiijN4cuda3std3__44plusIvEEE10Policy1000EPiSC_NS0_13ScanTileStateIiLb1EEES9_NS1_10InputValueIiSC_EEjiLb0EiEEvT0_T1_T2_iT3_T4_T5_
        .type           _ZN3cub18CUB_300001_SM_10006detail4scan16DeviceScanKernelINS2_10policy_hubIiiijN4cuda3std3__44plusIvEEE10Policy1000EPiSC_NS0_13ScanTileStateIiLb1EEES9_NS1_10InputValueIiSC_EEjiLb0EiEEvT0_T1_T2_iT3_T4_T5_,@function
        .size           _ZN3cub18CUB_300001_SM_10006detail4scan16DeviceScanKernelINS2_10policy_hubIiiijN4cuda3std3__44plusIvEEE10Policy1000EPiSC_NS0_13ScanTileStateIiLb1EEES9_NS1_10InputValueIiSC_EEjiLb0EiEEvT0_T1_T2_iT3_T4_T5_,(.L_x_298 - _ZN3cub18CUB_300001_SM_10006detail4scan16DeviceScanKernelINS2_10policy_hubIiiijN4cuda3std3__44plusIvEEE10Policy1000EPiSC_NS0_13ScanTileStateIiLb1EEES9_NS1_10InputValueIiSC_EEjiLb0EiEEvT0_T1_T2_iT3_T4_T5_)
        .other          _ZN3cub18CUB_300001_SM_10006detail4scan16DeviceScanKernelINS2_10policy_hubIiiijN4cuda3std3__44plusIvEEE10Policy1000EPiSC_NS0_13ScanTileStateIiLb1EEES9_NS1_10InputValueIiSC_EEjiLb0EiEEvT0_T1_T2_iT3_T4_T5_,@"STO_CUDA_ENTRY STV_DEFAULT"
_ZN3cub18CUB_300001_SM_10006detail4scan16DeviceScanKernelINS2_10policy_hubIiiijN4cuda3std3__44plusIvEEE10Policy1000EPiSC_NS0_13ScanTileStateIiLb1EEES9_NS1_10InputValueIiSC_EEjiLb0EiEEvT0_T1_T2_iT3_T4_T5_:
.text._ZN3cub18CUB_300001_SM_10006detail4scan16DeviceScanKernelINS2_10policy_hubIiiijN4cuda3std3__44plusIvEEE10Policy1000EPiSC_NS0_13ScanTileStateIiLb1EEES9_NS1_10InputValueIiSC_EEjiLb0EiEEvT0_T1_T2_iT3_T4_T5_:
[----:B------:R-:W-:Y:S01]  /*0000*/  LDC R1, c[0x0][0x37c] ;  /* 0x0000df00ff017b82 */ /* 0x000fe20000000800 */
[----:B------:R-:W0:Y:S07]  /*0010*/  LDCU UR4, c[0x0][0x3a0] ;  /* 0x00007400ff0477ac */ /* 0x000e2e0008000800 */
[----:B------:R-:W1:Y:S01]  /*0020*/  LDC R38, c[0x0][0x398] ;  /* 0x0000e600ff267b82 */ /* 0x000e620000000800 */
[----:B------:R-:W2:Y:S01]  /*0030*/  LDCU.64 UR8, c[0x0][0x358] ;  /* 0x00006b00ff0877ac */ /* 0x000ea20008000a00 */
[----:B------:R-:W3:Y:S01]  /*0040*/  LDCU UR5, c[0x0][0x3b0] ;  /* 0x00007600ff0577ac */ /* 0x000ee20008000800 */
[----:B0-----:R-:W-:-:S06]  /*0050*/  UPRMT UR4, UR4, 0x7770, URZ ;  /* 0x0000777004047896 */ /* 0x001fcc00080000ff */
[----:B------:R-:W-:-:S13]  /*0060*/  ISETP.NE.AND P0, PT, RZ, UR4, PT ;  /* 0x00000004ff007c0c */ /* 0x000fda000bf05270 */
[----:B------:R-:W2:Y:S02]  /*0070*/  @P0 LDC.64 R2, c[0x0][0x3a8] ;  /* 0x0000ea00ff020b82 */ /* 0x000ea40000000a00 */
[----:B--2---:R0:W5:Y:S06]  /*0080*/  @P0 LDG.E R39, desc[UR8][R2.64] ;  /* 0x0000000802270981 */ /* 0x00416c000c1e1900 */
[----:B------:R-:W1:Y:S02]  /*0090*/  S2UR UR4, SR_CTAID.X ;  /* 0x00000000000479c3 */ /* 0x000e640000002500 */
[----:B-1----:R-:W-:-:S04]  /*00a0*/  VIADD R38, R38, UR4 ;  /* 0x0000000426267c36 */ /* 0x002fc80008000000 */
[----:B------:R-:W-:-:S05]  /*00b0*/  IMAD R5, R38, 0x2100, RZ ;  /* 0x0000210026057824 */ /* 0x000fca00078e02ff */
[----:B---3--:R-:W-:Y:S01]  /*00c0*/  IADD3 R0, PT, PT, -R5, UR5, RZ ;  /* 0x0000000505007c10 */ /* 0x008fe2000fffe1ff */
[----:B------:R-:W1:Y:S03]  /*00d0*/  @!P0 LDC R39, c[0x0][0x3a8] ;  /* 0x0000ea00ff278b82 */ /* 0x000e660000000800 */
[----:B------:R-:W-:-:S13]  /*00e0*/  ISETP.GE.U32.AND P0, PT, R0, 0x2101, PT ;  /* 0x000021010000780c */ /* 0x000fda0003f06070 */
[----:B0-----:R-:W-:Y:S05]  /*00f0*/  @!P0 BRA `(.L_x_0) ;  /* 0x0000001c00848947 */ /* 0x001fea0003800000 */
[----:B------:R-:W0:Y:S01]  /*0100*/  S2R R49, SR_TID.X ;  /* 0x0000000000317919 */ /* 0x000e220000002100 */
[----:B------:R-:W2:Y:S01]  /*0110*/  LDCU.64 UR4, c[0x0][0x380] ;  /* 0x00007000ff0477ac */ /* 0x000ea20008000a00 */
[C---:B0-----:R-:W-:Y:S02]  /*0120*/  LOP3.LUT R0, R49.reuse, 0x1f, RZ, 0xc0, !PT ;  /* 0x0000001f31007812 */ /* 0x041fe400078ec0ff */
[----:B------:R-:W-:-:S05]  /*0130*/  LOP3.LUT R3, R49, 0x3e0, RZ, 0xc0, !PT ;  /* 0x000003e031037812 */ /* 0x000fca00078ec0ff */
[----:B------:R-:W-:-:S05]  /*0140*/  IMAD R0, R3, 0x16, R0 ;  /* 0x0000001603007824 */ /* 0x000fca00078e0200 */
[----:B------:R-:W-:-:S05]  /*0150*/  IADD3 R0, P0, PT, R5, R0, RZ ;  /* 0x0000000005007210 */ /* 0x000fca0007f1e0ff */
[----:B------:R-:W-:Y:S02]  /*0160*/  IMAD.X R3, RZ, RZ, RZ, P0 ;  /* 0x000000ffff037224 */ /* 0x000fe400000e06ff */
[----:B------:R-:W-:-:S03]  /*0170*/  IMAD.SHL.U32 R45, R0, 0x4, RZ ;  /* 0x00000004002d7824 */ /* 0x000fc600078e00ff */
[----:B------:R-:W-:Y:S02]  /*0180*/  SHF.L.U64.HI R3, R0, 0x2, R3 ;  /* 0x0000000200037819 */ /* 0x000fe40000010203 */
[----:B--2---:R-:W-:-:S04]  /*0190*/  IADD3 R4, P0, PT, R45, UR4, RZ ;  /* 0x000000042d047c10 */ /* 0x004fc8000ff1e0ff */
[----:B------:R-:W-:-:S05]  /*01a0*/  IADD3.X R5, PT, PT, R3, UR5, RZ, P0, !PT ;  /* 0x0000000503057c10 */ /* 0x000fca00087fe4ff */
[----:B------:R-:W2:Y:S04]  /*01b0*/  LDG.E R7, desc[UR8][R4.64] ;  /* 0x0000000804077981 */ /* 0x000ea8000c1e1900 */
[----:B------:R-:W3:Y:S04]  /*01c0*/  LDG.E R9, desc[UR8][R4.64+0x80] ;  /* 0x0000800804097981 */ /* 0x000ee8000c1e1900 */
[----:B------:R-:W4:Y:S04]  /*01d0*/  LDG.E R11, desc[UR8][R4.64+0x100] ;  /* 0x00010008040b7981 */ /* 0x000f28000c1e1900 */
        /* <DEDUP_REMOVED lines=18> */
[----:B------:R-:W4:Y:S01]  /*0300*/  LDG.E R18, desc[UR8][R4.64+0xa80] ;  /* 0x000a800804127981 */ /* 0x000f22000c1e1900 */
[----:B------:R-:W0:Y:S01]  /*0310*/  S2UR UR5, SR_CgaCtaId ;  /* 0x00000000000579c3 */ /* 0x000e220000008800 */
[----:B------:R-:W-:Y:S01]  /*0320*/  SHF.R.U32.HI R40, RZ, 0x5, R49 ;  /* 0x00000005ff287819 */ /* 0x000fe20000011631 */
[----:B------:R-:W-:Y:S01]  /*0330*/  UMOV UR4, 0x400 ;  /* 0x0000040000047882 */ /* 0x000fe20000000000 */
[----:B------:R-:W1:Y:S01]  /*0340*/  S2R R47, SR_LANEID ;  /* 0x00000000002f7919 */ /* 0x000e620000000000 */
[----:B------:R-:W-:Y:S01]  /*0350*/  ISETP.NE.AND P0, PT, R38, RZ, PT ;  /* 0x000000ff2600720c */ /* 0x000fe20003f05270 */
[----:B------:R-:W-:Y:S01]  /*0360*/  BSSY.RECONVERGENT B0, `(.L_x_1) ;  /* 0x0000168000007945 */ /* 0x000fe20003800200 */
[----:B0-----:R-:W-:Y:S01]  /*0370*/  ULEA UR4, UR5, UR4, 0x18 ;  /* 0x0000000405047291 */ /* 0x001fe2000f8ec0ff */
[----:B-1----:R-:W-:-:S05]  /*0380*/  IMAD R2, R40, 0x2c0, R47 ;  /* 0x000002c028027824 */ /* 0x002fca00078e022f */
[----:B------:R-:W-:-:S05]  /*0390*/  LEA R2, R2, UR4, 0x2 ;  /* 0x0000000402027c11 */ /* 0x000fca000f8e10ff */
[----:B------:R-:W-:Y:S01]  /*03a0*/  IMAD R0, R47, 0x54, R2 ;  /* 0x000000542f007824 */ /* 0x000fe200078e0202 */
[----:B--2---:R0:W-:Y:S04]  /*03b0*/  STS [R2], R7 ;  /* 0x0000000702007388 */ /* 0x0041e80000000800 */
[----:B---3--:R0:W-:Y:S04]  /*03c0*/  STS [R2+0x80], R9 ;  /* 0x0000800902007388 */ /* 0x0081e80000000800 */
[----:B----4-:R0:W-:Y:S04]  /*03d0*/  STS [R2+0x100], R11 ;  /* 0x0001000b02007388 */ /* 0x0101e80000000800 */
[----:B------:R0:W-:Y:S04]  /*03e0*/  STS [R2+0x180], R13 ;  /* 0x0001800d02007388 */ /* 0x0001e80000000800 */
        /* <DEDUP_REMOVED lines=17> */
[----:B------:R0:W-:Y:S01]  /*0500*/  STS [R2+0xa80], R18 ;  /* 0x000a801202007388 */ /* 0x0001e20000000800 */
[----:B------:R-:W-:-:S03]  /*0510*/  NOP ;  /* 0x0000000000007918 */ /* 0x000fc60000000000 */
[----:B------:R0:W1:Y:S04]  /*0520*/  LDS.64 R4, [R0] ;  /* 0x0000000000047984 */ /* 0x0000680000000a00 */
[----:B------:R0:W2:Y:S04]  /*0530*/  LDS.64 R6, [R0+0x8] ;  /* 0x0000080000067984 */ /* 0x0000a80000000a00 */
[----:B------:R0:W3:Y:S04]  /*0540*/  LDS.64 R8, [R0+0x10] ;  /* 0x0000100000087984 */ /* 0x0000e80000000a00 */
[----:B------:R0:W4:Y:S04]  /*0550*/  LDS.64 R10, [R0+0x18] ;  /* 0x00001800000a7984 */ /* 0x0001280000000a00 */
[----:B------:R0:W0:Y:S04]  /*0560*/  LDS.64 R12, [R0+0x20] ;  /* 0x00002000000c7984 */ /* 0x0000280000000a00 */
[----:B------:R0:W0:Y:S04]  /*0570*/  LDS.64 R14, [R0+0x28] ;  /* 0x00002800000e7984 */ /* 0x0000280000000a00 */
[----:B------:R0:W0:Y:S04]  /*0580*/  LDS.64 R28, [R0+0x30] ;  /* 0x00003000001c7984 */ /* 0x0000280000000a00 */
[----:B------:R0:W0:Y:S04]  /*0590*/  LDS.64 R30, [R0+0x38] ;  /* 0x00003800001e7984 */ /* 0x0000280000000a00 */
[----:B------:R0:W0:Y:S04]  /*05a0*/  LDS.64 R32, [R0+0x40] ;  /* 0x0000400000207984 */ /* 0x0000280000000a00 */
[----:B------:R0:W0:Y:S04]  /*05b0*/  LDS.64 R34, [R0+0x48] ;  /* 0x0000480000227984 */ /* 0x0000280000000a00 */
[----:B------:R0:W0:Y:S01]  /*05c0*/  LDS.64 R36, [R0+0x50] ;  /* 0x0000500000247984 */ /* 0x0000220000000a00 */
[----:B------:R-:W-:Y:S06]  /*05d0*/  BAR.SYNC.DEFER_BLOCKING 0x0 ;  /* 0x0000000000007b1d */ /* 0x000fec0000010000 */
[----:B-1----:R-:W-:Y:S05]  /*05e0*/  @P0 BRA `(.L_x_2) ;  /* 0x00000004001c0947 */ /* 0x002fea0003800000 */
[----:B0-2---:R-:W-:Y:S02]  /*05f0*/  IADD3 R16, PT, PT, R6, R5, R4 ;  /* 0x0000000506107210 */ /* 0x005fe40007ffe004 */
[C---:B------:R-:W-:Y:S02]  /*0600*/  ISETP.NE.AND P1, PT, R47.reuse, 0x1f, PT ;  /* 0x0000001f2f00780c */ /* 0x040fe40003f25270 */
[----:B---3--:R-:W-:Y:S02]  /*0610*/  IADD3 R16, PT, PT, R8, R7, R16 ;  /* 0x0000000708107210 */ /* 0x008fe40007ffe010 */
[----:B------:R-:W-:Y:S02]  /*0620*/  ISETP.NE.AND P2, PT, R47, RZ, PT ;  /* 0x000000ff2f00720c */ /* 0x000fe40003f45270 */
[----:B----4-:R-:W-:-:S04]  /*0630*/  IADD3 R16, PT, PT, R10, R9, R16 ;  /* 0x000000090a107210 */ /* 0x010fc80007ffe010 */
[----:B------:R-:W-:-:S03]  /*0640*/  IADD3 R16, PT, PT, R12, R11, R16 ;  /* 0x0000000b0c107210 */ /* 0x000fc60007ffe010 */
[----:B------:R-:W-:Y:S02]  /*0650*/  @!P1 LEA R43, R40, UR4, 0x2 ;  /* 0x00000004282b9c11 */ /* 0x000fe4000f8e10ff */
[----:B------:R-:W-:-:S04]  /*0660*/  IADD3 R16, PT, PT, R14, R13, R16 ;  /* 0x0000000d0e107210 */ /* 0x000fc80007ffe010 */
[----:B------:R-:W-:-:S04]  /*0670*/  IADD3 R16, PT, PT, R28, R15, R16 ;  /* 0x0000000f1c107210 */ /* 0x000fc80007ffe010 */
[----:B------:R-:W-:-:S04]  /*0680*/  IADD3 R16, PT, PT, R30, R29, R16 ;  /* 0x0000001d1e107210 */ /* 0x000fc80007ffe010 */
[----:B------:R-:W-:-:S04]  /*0690*/  IADD3 R16, PT, PT, R32, R31, R16 ;  /* 0x0000001f20107210 */ /* 0x000fc80007ffe010 */
[----:B------:R-:W-:-:S04]  /*06a0*/  IADD3 R16, PT, PT, R34, R33, R16 ;  /* 0x0000002122107210 */ /* 0x000fc80007ffe010 */
[----:B------:R-:W-:-:S05]  /*06b0*/  IADD3 R16, PT, PT, R36, R35, R16 ;  /* 0x0000002324107210 */ /* 0x000fca0007ffe010 */
[----:B------:R-:W-:-:S05]  /*06c0*/  IMAD.IADD R37, R37, 0x1, R16 ;  /* 0x0000000125257824 */ /* 0x000fca00078e0210 */
[----:B------:R-:W0:Y:S02]  /*06d0*/  SHFL.UP P0, R16, R37, 0x1, RZ ;  /* 0x0420000025107989 */ /* 0x000e2400000000ff */
[----:B0-----:R-:W-:-:S05]  /*06e0*/  @P0 IMAD.IADD R16, R37, 0x1, R16 ;  /* 0x0000000125100824 */ /* 0x001fca00078e0210 */
[----:B------:R-:W0:Y:S02]  /*06f0*/  SHFL.UP P0, R21, R16, 0x2, RZ ;  /* 0x0440000010157989 */ /* 0x000e2400000000ff */
[----:B0-----:R-:W-:-:S05]  /*0700*/  @P0 IMAD.IADD R21, R16, 0x1, R21 ;  /* 0x0000000110150824 */ /* 0x001fca00078e0215 */
[----:B------:R-:W0:Y:S02]  /*0710*/  SHFL.UP P0, R24, R21, 0x4, RZ ;  /* 0x0480000015187989 */ /* 0x000e2400000000ff */
[----:B0-----:R-:W-:-:S05]  /*0720*/  @P0 IMAD.IADD R24, R21, 0x1, R24 ;  /* 0x0000000115180824 */ /* 0x001fca00078e0218 */
[----:B------:R-:W0:Y:S02]  /*0730*/  SHFL.UP P0, R41, R24, 0x8, RZ ;  /* 0x0500000018297989 */ /* 0x000e2400000000ff */
[----:B0-----:R-:W-:-:S05]  /*0740*/  @P0 IMAD.IADD R41, R24, 0x1, R41 ;  /* 0x0000000118290824 */ /* 0x001fca00078e0229 */
[----:B------:R-:W0:Y:S02]  /*0750*/  SHFL.UP P0, R38, R41, 0x10, RZ ;  /* 0x0600000029267989 */ /* 0x000e2400000000ff */
[----:B0-----:R-:W-:Y:S01]  /*0760*/  @P0 IMAD.IADD R38, R41, 0x1, R38 ;  /* 0x0000000129260824 */ /* 0x001fe200078e0226 */
[----:B------:R-:W-:-:S03]  /*0770*/  ISETP.NE.AND P0, PT, R40, 0x2, PT ;  /* 0x000000022800780c */ /* 0x000fc60003f05270 */
[----:B------:R-:W-:Y:S01]  /*0780*/  IMAD.IADD R37, R38, 0x1, -R37 ;  /* 0x0000000126257824 */ /* 0x000fe200078e0a25 */
[----:B------:R-:W-:Y:S01]  /*0790*/  @!P1 STS [R43+0x10], R38 ;  /* 0x000010262b009388 */ /* 0x000fe20000000800 */
[----:B------:R-:W-:Y:S01]  /*07a0*/  BAR.SYNC.DEFER_BLOCKING 0x0 ;  /* 0x0000000000007b1d */ /* 0x000fe20000010000 */
[----:B------:R-:W-:Y:S02]  /*07b0*/  ISETP.NE.AND P1, PT, R40, 0x9, PT ;  /* 0x000000092800780c */ /* 0x000fe40003f25270 */
[----:B------:R-:W-:-:S03]  /*07c0*/  SEL R37, R37, RZ, P2 ;  /* 0x000000ff25257207 */ /* 0x000fc60001000000 */
[----:B------:R-:W0:Y:S04]  /*07d0*/  LDS.128 R16, [UR4+0x10] ;  /* 0x00001004ff107984 */ /* 0x000e280008000c00 */
[----:B------:R-:W1:Y:S04]  /*07e0*/  LDS.128 R20, [UR4+0x20] ;  /* 0x00002004ff147984 */ /* 0x000e680008000c00 */
[----:B------:R-:W2:Y:S01]  /*07f0*/  LDS.128 R24, [UR4+0x30] ;  /* 0x00003004ff187984 */ /* 0x000ea20008000c00 */
[----:B0-----:R-:W-:-:S04]  /*0800*/  IMAD.IADD R17, R16, 0x1, R17 ;  /* 0x0000000110117824 */ /* 0x001fc800078e0211 */
[----:B------:R-:W-:Y:S01]  /*0810*/  IMAD.IADD R18, R18, 0x1, R17 ;  /* 0x0000000112127824 */ /* 0x000fe200078e0211 */
[----:B------:R-:W-:Y:S02]  /*0820*/  SEL R16, R17, R16, !P0 ;  /* 0x0000001011107207 */ /* 0x000fe40004000000 */
[----:B------:R-:W-:Y:S01]  /*0830*/  ISETP.NE.AND P0, PT, R40, 0x3, PT ;  /* 0x000000032800780c */ /* 0x000fe20003f05270 */
[----:B------:R-:W-:-:S03]  /*0840*/  IMAD.IADD R19, R19, 0x1, R18 ;  /* 0x0000000113137824 */ /* 0x000fc600078e0212 */
[----:B------:R-:W-:Y:S01]  /*0850*/  SEL R16, R18, R16, !P0 ;  /* 0x0000001012107207 */ /* 0x000fe20004000000 */
[----:B-1----:R-:W-:Y:S01]  /*0860*/  IMAD.IADD R20, R19, 0x1, R20 ;  /* 0x0000000113147824 */ /* 0x002fe200078e0214 */
[----:B------:R-:W-:-:S03]  /*0870*/  ISETP.NE.AND P0, PT, R40, 0x4, PT ;  /* 0x000000042800780c */ /* 0x000fc60003f05270 */
[----:B------:R-:W-:Y:S01]  /*0880*/  IMAD.IADD R21, R21, 0x1, R20 ;  /* 0x0000000115157824 */ /* 0x000fe200078e0214 */
[----:B------:R-:W-:Y:S02]  /*0890*/  SEL R16, R19, R16, !P0 ;  /* 0x0000001013107207 */ /* 0x000fe40004000000 */
[----:B------:R-:W-:Y:S01]  /*08a0*/  ISETP.NE.AND P0, PT, R40, 0x5, PT ;  /* 0x000000052800780c */ /* 0x000fe20003f05270 */
[----:B------:R-:W-:-:S03]  /*08b0*/  IMAD.IADD R22, R22, 0x1, R21 ;  /* 0x0000000116167824 */ /* 0x000fc600078e0215 */
[----:B------:R-:W-:Y:S01]  /*08c0*/  SEL R16, R20, R16, !P0 ;  /* 0x0000001014107207 */ /* 0x000fe20004000000 */
[----:B------:R-:W-:Y:S01]  /*08d0*/  IMAD.IADD R23, R23, 0x1, R22 ;  /* 0x0000000117177824 */ /* 0x000fe200078e0216 */
[----:B------:R-:W-:-:S03]  /*08e0*/  ISETP.NE.AND P0, PT, R40, 0x6, PT ;  /* 0x000000062800780c */ /* 0x000fc60003f05270 */
[----:B--2---:R-:W-:Y:S01]  /*08f0*/  IMAD.IADD R24, R23, 0x1, R24 ;  /* 0x0000000117187824 */ /* 0x004fe200078e0218 */
[----:B------:R-:W-:Y:S02]  /*0900*/  SEL R16, R21, R16, !P0 ;  /* 0x0000001015107207 */ /* 0x000fe40004000000 */
[----:B------:R-:W-:Y:S01]  /*0910*/  ISETP.NE.AND P0, PT, R40, 0x7, PT ;  /* 0x000000072800780c */ /* 0x000fe20003f05270 */
[----:B------:R-:W-:-:S03]  /*0920*/  IMAD.IADD R25, R25, 0x1, R24 ;  /* 0x0000000119197824 */ /* 0x000fc600078e0218 */
[----:B------:R-:W-:Y:S01]  /*0930*/  SEL R16, R22, R16, !P0 ;  /* 0x0000001016107207 */ /* 0x000fe20004000000 */
[----:B------:R-:W-:Y:S01]  /*0940*/  IMAD.IADD R26, R26, 0x1, R25 ;  /* 0x000000011a1a7824 */ /* 0x000fe200078e0219 */
[----:B------:R-:W-:-:S04]  /*0950*/  ISETP.NE.AND P0, PT, R40, 0x8, PT ;  /* 0x000000082800780c */ /* 0x000fc80003f05270 */
[----:B------:R-:W-:Y:S02]  /*0960*/  SEL R16, R23, R16, !P0 ;  /* 0x0000001017107207 */ /* 0x000fe40004000000 */
[----:B------:R-:W-:Y:S02]  /*0970*/  ISETP.NE.AND P0, PT, R40, 0xa, PT ;  /* 0x0000000a2800780c */ /* 0x000fe40003f05270 */
[----:B------:R-:W-:Y:S02]  /*0980*/  SEL R16, R24, R16, !P1 ;  /* 0x0000001018107207 */ /* 0x000fe40004800000 */
[----:B------:R-:W-:Y:S02]  /*0990*/  ISETP.NE.AND P1, PT, R40, 0xb, PT ;  /* 0x0000000b2800780c */ /* 0x000fe40003f25270 */
[----:B------:R-:W-:Y:S02]  /*09a0*/  SEL R16, R25, R16, !P0 ;  /* 0x0000001019107207 */ /* 0x000fe40004000000 */
[----:B------:R-:W-:-:S02]  /*09b0*/  ISETP.GE.U32.AND P0, PT, R49, 0x20, PT ;  /* 0x000000203100780c */ /* 0x000fc40003f06070 */
[----:B------:R-:W-:Y:S02]  /*09c0*/  SEL R16, R26, R16, !P1 ;  /* 0x000000101a107207 */ /* 0x000fe40004800000 */
[----:B------:R-:W-:Y:S02]  /*09d0*/  ISETP.NE.AND P1, PT, R49, RZ, PT ;  /* 0x000000ff3100720c */ /* 0x000fe40003f25270 */
[----:B------:R-:W-:Y:S02]  /*09e0*/  SEL R16, R16, RZ, P0 ;  /* 0x000000ff10107207 */ /* 0x000fe40000000000 */
[--C-:B-----5:R-:W-:Y:S02]  /*09f0*/  IADD3 R27, PT, PT, R26, R27, R39.reuse ;  /* 0x0000001b1a1b7210 */ /* 0x120fe40007ffe027 */
[----:B------:R-:W-:-:S07]  /*0a00*/  IADD3 R16, PT, PT, R16, R37, R39 ;  /* 0x0000002510107210 */ /* 0x000fce0007ffe027 */
[----:B------:R-:W-:Y:S05]  /*0a10*/  @P1 BRA `(.L_x_3) ;  /* 0x0000000c00f01947 */ /* 0x000fea0003800000 */
[----:B------:R-:W0:Y:S01]  /*0a20*/  LDC.64 R18, c[0x0][0x390] ;  /* 0x0000e400ff127b82 */ /* 0x000e220000000a00 */
[----:B------:R-:W-:-:S05]  /*0a30*/  IMAD.MOV.U32 R26, RZ, RZ, 0x65 ;  /* 0x00000065ff1a7424 */ /* 0x000fca00078e00ff */
[----:B0-----:R0:W-:Y:S01]  /*0a40*/  ST.E.64.STRONG.GPU desc[UR8][R18.64+0x100], R26 ;  /* 0x0001001a12007985 */ /* 0x0011e2000c10fb08 */
[----:B------:R-:W-:Y:S05]  /*0a50*/  BRA `(.L_x_3) ;  /* 0x0000000c00e07947 */ /* 0x000fea0003800000 */
.L_x_2:
        /* <DEDUP_REMOVED lines=20> */
[----:B-----5:R-:W0:Y:S02]  /*0ba0*/  SHFL.UP P0, R39, R24, 0x8, RZ ;  /* 0x0500000018277989 */ /* 0x020e2400000000ff */
[----:B0-----:R-:W-:-:S05]  /*0bb0*/  @P0 IMAD.IADD R39, R24, 0x1, R39 ;  /* 0x0000000118270824 */ /* 0x001fca00078e0227 */
[----:B------:R-:W0:Y:S02]  /*0bc0*/  SHFL.UP P0, R42, R39, 0x10, RZ ;  /* 0x06000000272a7989 */ /* 0x000e2400000000ff */
[----:B0-----:R-:W-:Y:S01]  /*0bd0*/  @P0 IMAD.IADD R42, R39, 0x1, R42 ;  /* 0x00000001272a0824 */ /* 0x001fe200078e022a */
[----:B------:R-:W-:-:S03]  /*0be0*/  ISETP.NE.AND P0, PT, R40, 0x2, PT ;  /* 0x000000022800780c */ /* 0x000fc60003f05270 */
[----:B------:R-:W-:Y:S01]  /*0bf0*/  IMAD.IADD R37, R42, 0x1, -R37 ;  /* 0x000000012a257824 */ /* 0x000fe200078e0a25 */
[----:B------:R-:W-:Y:S01]  /*0c00*/  @!P1 STS [R41+0x10], R42 ;  /* 0x0000102a29009388 */ /* 0x000fe20000000800 */
[----:B------:R-:W-:Y:S01]  /*0c10*/  BAR.SYNC.DEFER_BLOCKING 0x0 ;  /* 0x0000000000007b1d */ /* 0x000fe20000010000 */
[----:B------:R-:W-:-:S05]  /*0c20*/  ISETP.NE.AND P1, PT, R40, 0x9, PT ;  /* 0x000000092800780c */ /* 0x000fca0003f25270 */
[----:B------:R-:W0:Y:S04]  /*0c30*/  LDS.128 R16, [UR4+0x10] ;  /* 0x00001004ff107984 */ /* 0x000e280008000c00 */
[----:B------:R-:W1:Y:S04]  /*0c40*/  LDS.128 R20, [UR4+0x20] ;  /* 0x00002004ff147984 */ /* 0x000e680008000c00 */
[----:B------:R-:W2:Y:S01]  /*0c50*/  LDS.128 R24, [UR4+0x30] ;  /* 0x00003004ff187984 */ /* 0x000ea20008000c00 */
[----:B0-----:R-:W-:-:S04]  /*0c60*/  IMAD.IADD R17, R16, 0x1, R17 ;  /* 0x0000000110117824 */ /* 0x001fc800078e0211 */
[----:B------:R-:W-:Y:S01]  /*0c70*/  IMAD.IADD R18, R18, 0x1, R17 ;  /* 0x0000000112127824 */ /* 0x000fe200078e0211 */
[----:B------:R-:W-:Y:S02]  /*0c80*/  SEL R16, R17, R16, !P0 ;  /* 0x0000001011107207 */ /* 0x000fe40004000000 */
[----:B------:R-:W-:Y:S01]  /*0c90*/  ISETP.NE.AND P0, PT, R40, 0x3, PT ;  /* 0x000000032800780c */ /* 0x000fe20003f05270 */
[----:B------:R-:W-:Y:S01]  /*0ca0*/  IMAD.IADD R19, R19, 0x1, R18 ;  /* 0x0000000113137824 */ /* 0x000fe200078e0212 */
[----:B------:R-:W-:Y:S02]  /*0cb0*/  SEL R17, R37, RZ, P2 ;  /* 0x000000ff25117207 */ /* 0x000fe40001000000 */
        /* <DEDUP_REMOVED lines=16> */
[----:B------:R-:W-:-:S03]  /*0dc0*/  ISETP.NE.AND P0, PT, R40, 0x8, PT ;  /* 0x000000082800780c */ /* 0x000fc60003f05270 */
[----:B------:R-:W-:Y:S01]  /*0dd0*/  IMAD.IADD R27, R27, 0x1, R26 ;  /* 0x000000011b1b7824 */ /* 0x000fe200078e021a */
[----:B------:R-:W-:Y:S02]  /*0de0*/  SEL R16, R23, R16, !P0 ;  /* 0x0000001017107207 */ /* 0x000fe40004000000 */
[----:B------:R-:W-:Y:S02]  /*0df0*/  ISETP.NE.AND P0, PT, R40, 0xa, PT ;  /* 0x0000000a2800780c */ /* 0x000fe40003f05270 */
[----:B------:R-:W-:Y:S02]  /*0e00*/  SEL R16, R24, R16, !P1 ;  /* 0x0000001018107207 */ /* 0x000fe40004800000 */
[----:B------:R-:W-:Y:S02]  /*0e10*/  ISETP.NE.AND P1, PT, R40, 0xb, PT ;  /* 0x0000000b2800780c */ /* 0x000fe40003f25270 */
[----:B------:R-:W-:Y:S02]  /*0e20*/  SEL R16, R25, R16, !P0 ;  /* 0x0000001019107207 */ /* 0x000fe40004000000 */
[----:B------:R-:W-:-:S02]  /*0e30*/  ISETP.GT.U32.AND P0, PT, R49, 0x1f, PT ;  /* 0x0000001f3100780c */ /* 0x000fc40003f04070 */
[----:B------:R-:W-:Y:S02]  /*0e40*/  SEL R16, R26, R16, !P1 ;  /* 0x000000101a107207 */ /* 0x000fe40004800000 */
[----:B------:R-:W-:-:S03]  /*0e50*/  ISETP.GE.U32.AND P1, PT, R49, 0x20, PT ;  /* 0x000000203100780c */ /* 0x000fc60003f26070 */
[----:B------:R-:W-:-:S05]  /*0e60*/  IMAD.IADD R16, R16, 0x1, R17 ;  /* 0x0000000110107824 */ /* 0x000fca00078e0211 */
[----:B------:R-:W-:Y:S01]  /*0e70*/  SEL R46, R37, R16, !P1 ;  /* 0x00000010252e7207 */ /* 0x000fe20004800000 */
[----:B------:R-:W-:Y:S06]  /*0e80*/  @P0 BRA `(.L_x_4) ;  /* 0x0000000800b00947 */ /* 0x000fec0003800000 */
[----:B------:R-:W0:Y:S01]  /*0e90*/  LDC.64 R16, c[0x0][0x390] ;  /* 0x0000e400ff107b82 */ /* 0x000e220000000a00 */
[----:B------:R-:W-:Y:S02]  /*0ea0*/  ISETP.NE.AND P1, PT, R49, RZ, PT ;  /* 0x000000ff3100720c */ /* 0x000fe40003f25270 */
[----:B------:R-:W-:-:S05]  /*0eb0*/  LOP3.LUT R21, RZ, R49, RZ, 0x33, !PT ;  /* 0x00000031ff157212 */ /* 0x000fca00078e33ff */
[----:B------:R-:W-:-:S06]  /*0ec0*/  IMAD.IADD R21, R38, 0x1, R21 ;  /* 0x0000000126157824 */ /* 0x000fcc00078e0215 */
[----:B------:R-:W-:Y:S01]  /*0ed0*/  @!P1 IMAD.MOV.U32 R26, RZ, RZ, 0x64 ;  /* 0x00000064ff1a9424 */ /* 0x000fe200078e00ff */
[----:B------:R1:W-:Y:S01]  /*0ee0*/  @!P1 STS [UR4+0xc], R27 ;  /* 0x00000c1bff009988 */ /* 0x0003e20008000804 */
[----:B0-----:R-:W-:-:S04]  /*0ef0*/  IMAD.WIDE R24, R38, 0x8, R16 ;  /* 0x0000000826187825 */ /* 0x001fc800078e0210 */
[----:B------:R-:W-:Y:S01]  /*0f00*/  IMAD.WIDE R16, R21, 0x8, R16 ;  /* 0x0000000815107825 */ /* 0x000fe200078e0210 */
[----:B------:R1:W-:Y:S01]  /*0f10*/  @!P1 ST.E.64.STRONG.GPU desc[UR8][R24.64+0x100], R26 ;  /* 0x0001001a18009985 */ /* 0x0003e2000c10fb08 */
[----:B------:R-:W-:Y:S05]  /*0f20*/  NANOSLEEP 0x33e ;  /* 0x0000033e0000795d */ /* 0x000fea0003800000 */
[----:B------:R-:W2:Y:S01]  /*0f30*/  LD.E.64.STRONG.GPU R40, desc[UR8][R16.64+0x100] ;  /* 0x0001000810287980 */ /* 0x000ea2000c10fb00 */
[----:B------:R-:W-:Y:S01]  /*0f40*/  UMOV UR5, 0xffffffff ;  /* 0xffffffff00057882 */ /* 0x000fe20000000000 */
[----:B--2---:R-:W-:Y:S02]  /*0f50*/  ISETP.NE.AND P0, PT, R40, 0x63, PT ;  /* 0x000000632800780c */ /* 0x004fe40003f05270 */
[----:B-1----:R-:W-:Y:S11]  /*0f60*/  BRA.DIV UR5, `(.L_x_5) ;  /* 0x00000036053c7947 */ /* 0x002ff6000b800000 */
[----:B------:R-:W-:-:S13]  /*0f70*/  VOTE.ANY P0, !P0 ;  /* 0x0000000000ff7806 */ /* 0x000fda0004000100 */
.L_x_34:
[----:B------:R-:W-:Y:S05]  /*0f80*/  @!P0 BRA `(.L_x_6) ;  /* 0x0000000000748947 */ /* 0x000fea0003800000 */
[----:B------:R-:W-:-:S07]  /*0f90*/  IMAD.MOV.U32 R20, RZ, RZ, 0x3b8 ;  /* 0x000003b8ff147424 */ /* 0x000fce00078e00ff */
.L_x_8:
[----:B------:R-:W-:Y:S02]  /*0fa0*/  VIADD R23, R20, 0x1 ;  /* 0x0000000114177836 */ /* 0x000fe40000000000 */
[----:B------:R-:W-:Y:S02]  /*0fb0*/  IMAD R38, R38, 0x41a7, RZ ;  /* 0x000041a726267824 */ /* 0x000fe400078e02ff */
[----:B------:R-:W0:Y:S01]  /*0fc0*/  I2F.U32.RP R22, R23 ;  /* 0x0000001700167306 */ /* 0x000e220000209000 */
[----:B------:R-:W-:Y:S01]  /*0fd0*/  IMAD.MOV R37, RZ, RZ, -R23 ;  /* 0x000000ffff257224 */ /* 0x000fe200078e0a17 */
[----:B------:R-:W-:Y:S02]  /*0fe0*/  ISETP.NE.U32.AND P2, PT, R23, RZ, PT ;  /* 0x000000ff1700720c */ /* 0x000fe40003f45070 */
[----:B------:R-:W-:-:S04]  /*0ff0*/  LOP3.LUT R38, R38, 0x7fffffff, RZ, 0xc0, !PT ;  /* 0x7fffffff26267812 */ /* 0x000fc800078ec0ff */
[----:B0-----:R-:W0:Y:S02]  /*1000*/  MUFU.RCP R22, R22 ;  /* 0x0000001600167308 */ /* 0x001e240000001000 */
[----:B0-----:R-:W-:-:S06]  /*1010*/  VIADD R18, R22, 0xffffffe ;  /* 0x0ffffffe16127836 */ /* 0x001fcc0000000000 */
[----:B------:R0:W1:Y:S02]  /*1020*/  F2I.FTZ.U32.TRUNC.NTZ R19, R18 ;  /* 0x0000001200137305 */ /* 0x000064000021f000 */
[----:B0-----:R-:W-:Y:S02]  /*1030*/  IMAD.MOV.U32 R18, RZ, RZ, RZ ;  /* 0x000000ffff127224 */ /* 0x001fe400078e00ff */
[----:B-1----:R-:W-:-:S04]  /*1040*/  IMAD R37, R37, R19, RZ ;  /* 0x0000001325257224 */ /* 0x002fc800078e02ff */
[----:B------:R-:W-:-:S06]  /*1050*/  IMAD.HI.U32 R19, R19, R37, R18 ;  /* 0x0000002513137227 */ /* 0x000fcc00078e0012 */
[----:B------:R-:W-:-:S04]  /*1060*/  IMAD.HI.U32 R19, R19, R38, RZ ;  /* 0x0000002613137227 */ /* 0x000fc800078e00ff */
[----:B------:R-:W-:-:S04]  /*1070*/  IMAD.MOV R19, RZ, RZ, -R19 ;  /* 0x000000ffff137224 */ /* 0x000fc800078e0a13 */
[----:B------:R-:W-:-:S05]  /*1080*/  IMAD R22, R23, R19, R38 ;  /* 0x0000001317167224 */ /* 0x000fca00078e0226 */
[----:B------:R-:W-:-:S13]  /*1090*/  ISETP.GE.U32.AND P0, PT, R22, R23, PT ;  /* 0x000000171600720c */ /* 0x000fda0003f06070 */
[----:B------:R-:W-:-:S05]  /*10a0*/  @P0 IMAD.IADD R22, R22, 0x1, -R23 ;  /* 0x0000000116160824 */ /* 0x000fca00078e0a17 */
[----:B------:R-:W-:-:S13]  /*10b0*/  ISETP.GE.U32.AND P0, PT, R22, R23, PT ;  /* 0x000000171600720c */ /* 0x000fda0003f06070 */
[----:B------:R-:W-:Y:S01]  /*10c0*/  @P0 IMAD.IADD R22, R22, 0x1, -R23 ;  /* 0x0000000116160824 */ /* 0x000fe200078e0a17 */
[----:B------:R-:W-:-:S04]  /*10d0*/  @!P2 LOP3.LUT R22, RZ, R23, RZ, 0x33, !PT ;  /* 0x00000017ff16a212 */ /* 0x000fc800078e33ff */
[----:B------:R-:W-:Y:S05]  /*10e0*/  NANOSLEEP R22 ;  /* 0x000000160000735d */ /* 0x000fea0003800000 */
[----:B------:R-:W2:Y:S01]  /*10f0*/  LD.E.64.STRONG.GPU R40, desc[UR8][R16.64+0x100] ;  /* 0x0001000810287980 */ /* 0x000ea2000c10fb00 */
[----:B------:R-:W-:Y:S01]  /*1100*/  UMOV UR5, 0xffffffff ;  /* 0xffffffff00057882 */ /* 0x000fe20000000000 */
[----:B------:R-:W-:Y:S02]  /*1110*/  SHF.R.U32.HI R20, RZ, 0x1, R20 ;  /* 0x00000001ff147819 */ /* 0x000fe40000011614 */
[----:B--2---:R-:W-:Y:S01]  /*1120*/  ISETP.NE.AND P0, PT, R40, 0x63, PT ;  /* 0x000000632800780c */ /* 0x004fe20003f05270 */
[----:B------:R-:W-:-:S12]  /*1130*/  BRA.DIV UR5, `(.L_x_7) ;  /* 0x0000003205e87947 */ /* 0x000fd8000b800000 */
[----:B------:R-:W-:-:S13]  /*1140*/  VOTE.ANY P0, !P0 ;  /* 0x0000000000ff7806 */ /* 0x000fda0004000100 */
.L_x_37:
[----:B------:R-:W-:Y:S05]  /*1150*/  @P0 BRA `(.L_x_8) ;  /* 0xfffffffc00900947 */ /* 0x000fea000383ffff */
.L_x_6:
[----:B------:R-:W-:Y:S01]  /*1160*/  UMOV UR5, 0xffffffff ;  /* 0xffffffff00057882 */ /* 0x000fe20000000000 */
[----:B------:R-:W-:Y:S02]  /*1170*/  ISETP.NE.AND P0, PT, R40, 0x65, PT ;  /* 0x000000652800780c */ /* 0x000fe40003f05270 */
[----:B------:R-:W-:Y:S11]  /*1180*/  BRA.DIV UR5, `(.L_x_9) ;  /* 0x0000003205f47947 */ /* 0x000ff6000b800000 */
[----:B------:R-:W0:Y:S01]  /*1190*/  S2R R48, SR_GEMASK ;  /* 0x0000000000307919 */ /* 0x000e220000003c00 */
[----:B------:R-:W-:Y:S01]  /*11a0*/  VOTE.ANY R19, PT, !P0 ;  /* 0x0000000000137806 */ /* 0x000fe200040e0100 */
[C---:B------:R-:W-:Y:S01]  /*11b0*/  VIADD R22, R47.reuse, 0x2 ;  /* 0x000000022f167836 */ /* 0x040fe20000000000 */
[----:B------:R-:W1:Y:S01]  /*11c0*/  LDC.64 R42, c[0x0][0x390] ;  /* 0x0000e400ff2a7b82 */ /* 0x000e620000000a00 */
[C---:B------:R-:W-:Y:S02]  /*11d0*/  VIADD R23, R47.reuse, 0x4 ;  /* 0x000000042f177836 */ /* 0x040fe40000000000 */
[----:B------:R-:W-:Y:S01]  /*11e0*/  VIADD R26, R47, 0x8 ;  /* 0x000000082f1a7836 */ /* 0x000fe20000000000 */
[----:B-1----:R-:W-:Y:S02]  /*11f0*/  IADD3 R42, P3, PT, R42, 0x100, RZ ;  /* 0x000001002a2a7810 */ /* 0x002fe40007f7e0ff */
[----:B0-----:R-:W-:-:S03]  /*1200*/  LOP3.LUT R19, R19, 0x80000000, R48, 0xec, !PT ;  /* 0x8000000013137812 */ /* 0x001fc600078eec30 */
[----:B------:R-:W-:Y:S02]  /*1210*/  IMAD.X R43, RZ, RZ, R43, P3 ;  /* 0x000000ffff2b7224 */ /* 0x000fe400018e062b */
[----:B------:R-:W-:-:S05]  /*1220*/  VIADD R16, R19, 0xffffffff ;  /* 0xffffffff13107836 */ /* 0x000fca0000000000 */
[----:B------:R-:W-:-:S06]  /*1230*/  LOP3.LUT R16, R19, R16, RZ, 0xc, !PT ;  /* 0x0000001013107212 */ /* 0x000fcc00078e0cff */
[----:B------:R-:W0:Y:S02]  /*1240*/  POPC R16, R16 ;  /* 0x0000001000107309 */ /* 0x000e240000000000 */
[----:B0-----:R-:W0:Y:S01]  /*1250*/  SHFL.DOWN PT, R20, R41, 0x1, R16 ;  /* 0x0820000029147989 */ /* 0x001e2200000e0010 */
[----:B------:R-:W-:-:S04]  /*1260*/  ISETP.GE.AND P0, PT, R47, R16, PT ;  /* 0x000000102f00720c */ /* 0x000fc80003f06270 */
[----:B0-----:R-:W-:Y:S02]  /*1270*/  SEL R20, R20, RZ, !P0 ;  /* 0x000000ff14147207 */ /* 0x001fe40004000000 */
[----:B------:R-:W-:-:S03]  /*1280*/  ISETP.GT.AND P0, PT, R22, R16, PT ;  /* 0x000000101600720c */ /* 0x000fc60003f04270 */
[----:B------:R-:W-:-:S05]  /*1290*/  IMAD.IADD R37, R20, 0x1, R41 ;  /* 0x0000000114257824 */ /* 0x000fca00078e0229 */
[----:B------:R-:W0:Y:S02]  /*12a0*/  SHFL.DOWN PT, R20, R37, 0x2, R16 ;  /* 0x0840000025147989 */ /* 0x000e2400000e0010 */
[----:B0-----:R-:W-:Y:S02]  /*12b0*/  SEL R20, R20, RZ, !P0 ;  /* 0x000000ff14147207 */ /* 0x001fe40004000000 */
[----:B------:R-:W-:-:S03]  /*12c0*/  ISETP.GT.AND P0, PT, R23, R16, PT ;  /* 0x000000101700720c */ /* 0x000fc60003f04270 */
[----:B------:R-:W-:Y:S02]  /*12d0*/  IMAD.IADD R39, R37, 0x1, R20 ;  /* 0x0000000125277824 */ /* 0x000fe400078e0214 */
[----:B------:R-:W-:-:S03]  /*12e0*/  VIADD R37, R47, 0x10 ;  /* 0x000000102f257836 */ /* 0x000fc60000000000 */
[----:B------:R-:W0:Y:S02]  /*12f0*/  SHFL.DOWN PT, R20, R39, 0x4, R16 ;  /* 0x0880000027147989 */ /* 0x000e2400000e0010 */
[-C--:B------:R-:W-:Y:S02]  /*1300*/  ISETP.GT.AND P2, PT, R37, R16.reuse, PT ;  /* 0x000000102500720c */ /* 0x080fe40003f44270 */
[----:B0-----:R-:W-:Y:S02]  /*1310*/  SEL R20, R20, RZ, !P0 ;  /* 0x000000ff14147207 */ /* 0x001fe40004000000 */
[----:B------:R-:W-:-:S03]  /*1320*/  ISETP.GT.AND P0, PT, R26, R16, PT ;  /* 0x000000101a00720c */ /* 0x000fc60003f04270 */
[----:B------:R-:W-:-:S05]  /*1330*/  IMAD.IADD R51, R39, 0x1, R20 ;  /* 0x0000000127337824 */ /* 0x000fca00078e0214 */
[----:B------:R-:W0:Y:S02]  /*1340*/  SHFL.DOWN PT, R20, R51, 0x8, R16 ;  /* 0x0900000033147989 */ /* 0x000e2400000e0010 */
[----:B0-----:R-:W-:Y:S02]  /*1350*/  SEL R20, R20, RZ, !P0 ;  /* 0x000000ff14147207 */ /* 0x001fe40004000000 */
[----:B------:R-:W-:-:S03]  /*1360*/  ISETP.NE.AND P0, PT, R40, 0x65, PT ;  /* 0x000000652800780c */ /* 0x000fc60003f05270 */
[----:B------:R-:W-:-:S05]  /*1370*/  IMAD.IADD R41, R51, 0x1, R20 ;  /* 0x0000000133297824 */ /* 0x000fca00078e0214 */
[----:B------:R-:W0:Y:S05]  /*1380*/  SHFL.DOWN PT, R20, R41, 0x10, R16 ;  /* 0x0a00000029147989 */ /* 0x000e2a00000e0010 */
[----:B------:R-:W-:Y:S02]  /*1390*/  VOTE.ALL P0, P0 ;  /* 0x0000000000ff7806 */ /* 0x000fe40000000000 */
[----:B0-----:R-:W-:-:S05]  /*13a0*/  SEL R20, R20, RZ, !P2 ;  /* 0x000000ff14147207 */ /* 0x001fca0005000000 */
[----:B------:R-:W-:-:S07]  /*13b0*/  IMAD.IADD R39, R41, 0x1, R20 ;  /* 0x0000000129277824 */ /* 0x000fce00078e0214 */
.L_x_46:
[----:B------:R-:W-:Y:S05]  /*13c0*/  @!P0 BRA `(.L_x_10) ;  /* 0x0000000400248947 */ /* 0x000fea0003800000 */
[----:B------:R-:W-:-:S07]  /*13d0*/  IMAD.MOV.U32 R44, RZ, RZ, 0x3b8 ;  /* 0x000003b8ff2c7424 */ /* 0x000fce00078e00ff */
.L_x_16:
[----:B------:R-:W-:Y:S02]  /*13e0*/  IMAD.MOV.U32 R16, RZ, RZ, R42 ;  /* 0x000000ffff107224 */ /* 0x000fe400078e002a */
[----:B------:R-:W-:Y:S02]  /*13f0*/  IMAD.MOV.U32 R17, RZ, RZ, R43 ;  /* 0x000000ffff117224 */ /* 0x000fe400078e002b */
[----:B------:R-:W-:-:S05]  /*1400*/  IMAD.WIDE R16, R21, 0x8, R16 ;  /* 0x0000000815107825 */ /* 0x000fca00078e0210 */
[----:B------:R-:W2:Y:S01]  /*1410*/  LD.E.64.STRONG.GPU R40, desc[UR8][R16.64+-0x100] ;  /* 0xffff000810287980 */ /* 0x000ea2000c10fb00 */
[----:B------:R-:W-:Y:S05]  /*1420*/  YIELD ;  /* 0x0000000000007946 */ /* 0x000fea0003800000 */
[----:B------:R-:W-:Y:S01]  /*1430*/  UMOV UR5, 0xffffffff ;  /* 0xffffffff00057882 */ /* 0x000fe20000000000 */
[----:B------:R-:W-:Y:S02]  /*1440*/  SHF.R.U32.HI R44, RZ, 0x1, R44 ;  /* 0x00000001ff2c7819 */ /* 0x000fe4000001162c */
[----:B--2---:R-:W-:Y:S01]  /*1450*/  ISETP.NE.AND P0, PT, R40, 0x63, PT ;  /* 0x000000632800780c */ /* 0x004fe20003f05270 */
[----:B------:R-:W-:-:S12]  /*1460*/  BRA.DIV UR5, `(.L_x_11) ;  /* 0x0000003605407947 */ /* 0x000fd8000b800000 */
[----:B------:R-:W-:-:S13]  /*1470*/  VOTE.ANY P0, !P0 ;  /* 0x0000000000ff7806 */ /* 0x000fda0004000100 */
.L_x_49:
[----:B------:R-:W-:Y:S05]  /*1480*/  @!P0 BRA `(.L_x_12) ;  /* 0x0000000000748947 */ /* 0x000fea0003800000 */
[----:B------:R-:W-:-:S07]  /*1490*/  IMAD.MOV.U32 R20, RZ, RZ, R44 ;  /* 0x000000ffff147224 */ /* 0x000fce00078e002c */
.L_x_14:
        /* <DEDUP_REMOVED lines=27> */
.L_x_52:
[----:B------:R-:W-:Y:S05]  /*1650*/  @P0 BRA `(.L_x_14) ;  /* 0xfffffffc00900947 */ /* 0x000fea000383ffff */
.L_x_12:
[----:B------:R-:W-:Y:S01]  /*1660*/  UMOV UR5, 0xffffffff ;  /* 0xffffffff00057882 */ /* 0x000fe20000000000 */
[----:B------:R-:W-:Y:S02]  /*1670*/  ISETP.NE.AND P0, PT, R40, 0x65, PT ;  /* 0x000000652800780c */ /* 0x000fe40003f05270 */
[----:B------:R-:W-:Y:S11]  /*1680*/  BRA.DIV UR5, `(.L_x_15) ;  /* 0x0000003205f87947 */ /* 0x000ff6000b800000 */
[----:B------:R-:W-:Y:S01]  /*1690*/  VOTE.ANY R19, PT, !P0 ;  /* 0x0000000000137806 */ /* 0x000fe200040e0100 */
[----:B------:R-:W-:-:S03]  /*16a0*/  VIADD R21, R21, 0xffffffe0 ;  /* 0xffffffe015157836 */ /* 0x000fc60000000000 */
[----:B------:R-:W-:-:S05]  /*16b0*/  LOP3.LUT R19, R19, 0x80000000, R48, 0xec, !PT ;  /* 0x8000000013137812 */ /* 0x000fca00078eec30 */
[----:B------:R-:W-:-:S05]  /*16c0*/  VIADD R16, R19, 0xffffffff ;  /* 0xffffffff13107836 */ /* 0x000fca0000000000 */
[----:B------:R-:W-:-:S06]  /*16d0*/  LOP3.LUT R16, R19, R16, RZ, 0xc, !PT ;  /* 0x0000001013107212 */ /* 0x000fcc00078e0cff */
[----:B------:R-:W0:Y:S02]  /*16e0*/  POPC R16, R16 ;  /* 0x0000001000107309 */ /* 0x000e240000000000 */
[----:B0-----:R-:W0:Y:S01]  /*16f0*/  SHFL.DOWN PT, R20, R41, 0x1, R16 ;  /* 0x0820000029147989 */ /* 0x001e2200000e0010 */
[-C--:B------:R-:W-:Y:S02]  /*1700*/  ISETP.GE.AND P0, PT, R47, R16.reuse, PT ;  /* 0x000000102f00720c */ /* 0x080fe40003f06270 */
[-C--:B------:R-:W-:Y:S02]  /*1710*/  ISETP.GT.AND P2, PT, R37, R16.reuse, PT ;  /* 0x000000102500720c */ /* 0x080fe40003f44270 */
[----:B0-----:R-:W-:Y:S02]  /*1720*/  SEL R20, R20, RZ, !P0 ;  /* 0x000000ff14147207 */ /* 0x001fe40004000000 */
[----:B------:R-:W-:-:S03]  /*1730*/  ISETP.GT.AND P0, PT, R22, R16, PT ;  /* 0x000000101600720c */ /* 0x000fc60003f04270 */
[----:B------:R-:W-:-:S05]  /*1740*/  IMAD.IADD R51, R20, 0x1, R41 ;  /* 0x0000000114337824 */ /* 0x000fca00078e0229 */
[----:B------:R-:W0:Y:S02]  /*1750*/  SHFL.DOWN PT, R20, R51, 0x2, R16 ;  /* 0x0840000033147989 */ /* 0x000e2400000e0010 */
        /* <DEDUP_REMOVED lines=13> */
[----:B0-----:R-:W-:-:S04]  /*1830*/  SEL R20, R20, RZ, !P2 ;  /* 0x000000ff14147207 */ /* 0x001fc80005000000 */
[----:B------:R-:W-:-:S07]  /*1840*/  IADD3 R39, PT, PT, R50, R20, R39 ;  /* 0x0000001432277210 */ /* 0x000fce0007ffe027 */
.L_x_61:
[----:B------:R-:W-:Y:S05]  /*1850*/  @P0 BRA `(.L_x_16) ;  /* 0xfffffff800e00947 */ /* 0x000fea000383ffff */
.L_x_10:
[----:B------:R-:W-:Y:S01]  /*1860*/  ISETP.NE.AND P0, PT, R47, RZ, PT ;  /* 0x000000ff2f00720c */ /* 0x000fe20003f05270 */
[----:B------:R-:W0:Y:S01]  /*1870*/  @!P1 S2R R17, SR_CgaCtaId ;  /* 0x0000000000119919 */ /* 0x000e220000008800 */
[----:B------:R-:W-:Y:S01]  /*1880*/  @!P1 MOV R16, 0x400 ;  /* 0x0000040000109802 */ /* 0x000fe20000000f00 */
[----:B------:R-:W-:Y:S02]  /*1890*/  @!P1 IMAD.IADD R27, R27, 0x1, R39 ;  /* 0x000000011b1b9824 */ /* 0x000fe400078e0227 */
[----:B------:R-:W-:-:S05]  /*18a0*/  @!P1 IMAD.MOV.U32 R26, RZ, RZ, 0x65 ;  /* 0x00000065ff1a9424 */ /* 0x000fca00078e00ff */
[----:B------:R1:W-:Y:S03]  /*18b0*/  @!P1 ST.E.64.STRONG.GPU desc[UR8][R24.64+0x100], R26 ;  /* 0x0001001a18009985 */ /* 0x0003e6000c10fb08 */
[----:B------:R-:W-:Y:S01]  /*18c0*/  @!P0 MOV R19, 0x400 ;  /* 0x0000040000138802 */ /* 0x000fe20000000f00 */
[----:B------:R-:W2:Y:S01]  /*18d0*/  @!P0 S2R R20, SR_CgaCtaId ;  /* 0x0000000000148919 */ /* 0x000ea20000008800 */
[----:B0-----:R-:W-:Y:S01]  /*18e0*/  @!P1 LEA R18, R17, R16, 0x18 ;  /* 0x0000001011129211 */ /* 0x001fe200078ec0ff */
[----:B------:R-:W-:Y:S02]  /*18f0*/  IMAD.MOV.U32 R16, RZ, RZ, R46 ;  /* 0x000000ffff107224 */ /* 0x000fe400078e002e */
[----:B------:R-:W-:Y:S02]  /*1900*/  @!P0 IMAD.MOV.U32 R16, RZ, RZ, R39 ;  /* 0x000000ffff108224 */ /* 0x000fe400078e0027 */
[----:B------:R1:W-:Y:S04]  /*1910*/  @!P1 STS [R18+0x8], R27 ;  /* 0x0000081b12009388 */ /* 0x0003e80000000800 */
[----:B------:R1:W-:Y:S01]  /*1920*/  @!P1 STS [R18+0x4], R39 ;  /* 0x0000042712009388 */ /* 0x0003e20000000800 */
[----:B--2---:R-:W-:-:S05]  /*1930*/  @!P0 LEA R20, R20, R19, 0x18 ;  /* 0x0000001314148211 */ /* 0x004fca00078ec0ff */
[----:B------:R1:W-:Y:S02]  /*1940*/  @!P0 STS [R20+0x4c], R39 ;  /* 0x00004c2714008388 */ /* 0x0003e40000000800 */
.L_x_4:
[----:B------:R-:W-:Y:S05]  /*1950*/  WARPSYNC.ALL ;  /* 0x0000000000007948 */ /* 0x000fea0003800000 */
[----:B------:R-:W0:Y:S08]  /*1960*/  S2UR UR6, SR_CgaCtaId ;  /* 0x00000000000679c3 */ /* 0x000e300000008800 */
[----:B------:R-:W-:Y:S01]  /*1970*/  BAR.SYNC.DEFER_BLOCKING 0x0 ;  /* 0x0000000000007b1d */ /* 0x000fe20000010000 */
[----:B------:R-:W-:-:S05]  /*1980*/  ISETP.NE.AND P0, PT, R49, RZ, PT ;  /* 0x000000ff3100720c */ /* 0x000fca0003f05270 */
[----:B------:R-:W-:Y:S02]  /*1990*/  UMOV UR5, 0x400 ;  /* 0x0000040000057882 */ /* 0x000fe40000000000 */
[----:B0-----:R-:W-:-:S09]  /*19a0*/  ULEA UR5, UR6, UR5, 0x18 ;  /* 0x0000000506057291 */ /* 0x001fd2000f8ec0ff */
[----:B------:R-:W0:Y:S02]  /*19b0*/  LDS R17, [UR5+0x4c] ;  /* 0x00004c05ff117984 */ /* 0x000e240008000800 */
[----:B0-----:R-:W-:-:S05]  /*19c0*/  SEL R17, R17, RZ, P0 ;  /* 0x000000ff11117207 */ /* 0x001fca0000000000 */
[----:B------:R-:W-:-:S07]  /*19d0*/  IMAD.IADD R16, R17, 0x1, R16 ;  /* 0x0000000111107824 */ /* 0x000fce00078e0210 */
.L_x_3:
[----:B------:R-:W-:Y:S05]  /*19e0*/  BSYNC.RECONVERGENT B0 ;  /* 0x0000000000007941 */ /* 0x000fea0003800200 */
.L_x_1:
[----:B------:R-:W-:Y:S01]  /*19f0*/  IMAD.IADD R17, R4, 0x1, R16 ;  /* 0x0000000104117824 */ /* 0x000fe200078e0210 */
[----:B------:R-:W-:Y:S03]  /*1a00*/  BAR.SYNC.DEFER_BLOCKING 0x0 ;  /* 0x0000000000007b1d */ /* 0x000fe60000010000 */
[----:B------:R-:W-:-:S03]  /*1a10*/  IMAD.IADD R4, R5, 0x1, R17 ;  /* 0x0000000105047824 */ /* 0x000fc600078e0211 */
[----:B------:R-:W2:Y:S01]  /*1a20*/  LDCU.64 UR6, c[0x0][0x388] ;  /* 0x00007100ff0677ac */ /* 0x000ea20008000a00 */
[----:B------:R-:W-:-:S04]  /*1a30*/  IMAD.IADD R5, R6, 0x1, R4 ;  /* 0x0000000106057824 */ /* 0x000fc800078e0204 */
[----:B------:R-:W-:-:S04]  /*1a40*/  IMAD.IADD R6, R7, 0x1, R5 ;  /* 0x0000000107067824 */ /* 0x000fc800078e0205 */
[----:B------:R-:W-:-:S04]  /*1a50*/  IMAD.IADD R7, R8, 0x1, R6 ;  /* 0x0000000108077824 */ /* 0x000fc800078e0206 */
[----:B------:R-:W-:-:S04]  /*1a60*/  IMAD.IADD R8, R9, 0x1, R7 ;  /* 0x0000000109087824 */ /* 0x000fc800078e0207 */
[----:B------:R-:W-:Y:S01]  /*1a70*/  IMAD.IADD R9, R10, 0x1, R8 ;  /* 0x000000010a097824 */ /* 0x000fe200078e0208 */
[----:B------:R-:W-:Y:S03]  /*1a80*/  STS.64 [R0], R16 ;  /* 0x0000001000007388 */ /* 0x000fe60000000a00 */
[----:B------:R-:W-:Y:S01]  /*1a90*/  IMAD.IADD R10, R11, 0x1, R9 ;  /* 0x000000010b0a7824 */ /* 0x000fe200078e0209 */
[----:B------:R2:W-:Y:S03]  /*1aa0*/  STS.64 [R0+0x8], R4 ;  /* 0x0000080400007388 */ /* 0x0005e60000000a00 */
[----:B------:R-:W-:Y:S01]  /*1ab0*/  IMAD.IADD R11, R12, 0x1, R10 ;  /* 0x000000010c0b7824 */ /* 0x000fe200078e020a */
[----:B------:R-:W-:Y:S03]  /*1ac0*/  STS.64 [R0+0x10], R6 ;  /* 0x0000100600007388 */ /* 0x000fe60000000a00 */
[----:B------:R-:W-:Y:S01]  /*1ad0*/  IMAD.IADD R12, R13, 0x1, R11 ;  /* 0x000000010d0c7824 */ /* 0x000fe200078e020b */
[----:B------:R-:W-:Y:S03]  /*1ae0*/  STS.64 [R0+0x18], R8 ;  /* 0x0000180800007388 */ /* 0x000fe60000000a00 */
[----:B------:R-:W-:Y:S01]  /*1af0*/  IMAD.IADD R13, R14, 0x1, R12 ;  /* 0x000000010e0d7824 */ /* 0x000fe200078e020c */
[----:B------:R-:W-:Y:S01]  /*1b00*/  STS.64 [R0+0x20], R10 ;  /* 0x0000200a00007388 */ /* 0x000fe20000000a00 */
[----:B--2---:R-:W-:-:S02]  /*1b10*/  IADD3 R4, P0, PT, R45, UR6, RZ ;  /* 0x000000062d047c10 */ /* 0x004fc4000ff1e0ff */
[----:B------:R-:W-:Y:S01]  /*1b20*/  IMAD.IADD R14, R15, 0x1, R13 ;  /* 0x000000010f0e7824 */ /* 0x000fe200078e020d */
[----:B------:R-:W-:Y:S01]  /*1b30*/  STS.64 [R0+0x28], R12 ;  /* 0x0000280c00007388 */ /* 0x000fe20000000a00 */
[----:B------:R-:W-:Y:S02]  /*1b40*/  IADD3.X R5, PT, PT, R3, UR7, RZ, P0, !PT ;  /* 0x0000000703057c10 */ /* 0x000fe400087fe4ff */
[----:B------:R-:W-:-:S04]  /*1b50*/  IMAD.IADD R15, R28, 0x1, R14 ;  /* 0x000000011c0f7824 */ /* 0x000fc800078e020e */
[----:B01----:R-:W-:Y:S01]  /*1b60*/  IMAD.IADD R18, R29, 0x1, R15 ;  /* 0x000000011d127824 */ /* 0x003fe200078e020f */
[----:B------:R-:W-:Y:S03]  /*1b70*/  STS.64 [R0+0x30], R14 ;  /* 0x0000300e00007388 */ /* 0x000fe60000000a00 */
[----:B------:R-:W-:-:S04]  /*1b80*/  IMAD.IADD R19, R30, 0x1, R18 ;  /* 0x000000011e137824 */ /* 0x000fc800078e0212 */
[----:B------:R-:W-:Y:S01]  /*1b90*/  IMAD.IADD R20, R31, 0x1, R19 ;  /* 0x000000011f147824 */ /* 0x000fe200078e0213 */
[----:B------:R-:W-:Y:S03]  /*1ba0*/  STS.64 [R0+0x38], R18 ;  /* 0x0000381200007388 */ /* 0x000fe60000000a00 */
[----:B------:R-:W-:-:S04]  /*1bb0*/  IMAD.IADD R21, R32, 0x1, R20 ;  /* 0x0000000120157824 */ /* 0x000fc800078e0214 */
[----:B------:R-:W-:Y:S01]  /*1bc0*/  IMAD.IADD R22, R33, 0x1, R21 ;  /* 0x0000000121167824 */ /* 0x000fe200078e0215 */
[----:B------:R-:W-:Y:S03]  /*1bd0*/  STS.64 [R0+0x40], R20 ;  /* 0x0000401400007388 */ /* 0x000fe60000000a00 */
[----:B------:R-:W-:-:S04]  /*1be0*/  IMAD.IADD R23, R34, 0x1, R22 ;  /* 0x0000000122177824 */ /* 0x000fc800078e0216 */
[----:B------:R-:W-:Y:S01]  /*1bf0*/  IMAD.IADD R24, R35, 0x1, R23 ;  /* 0x0000000123187824 */ /* 0x000fe200078e0217 */
[----:B------:R-:W-:Y:S03]  /*1c00*/  STS.64 [R0+0x48], R22 ;  /* 0x0000481600007388 */ /* 0x000fe60000000a00 */
[----:B------:R-:W-:-:S05]  /*1c10*/  IMAD.IADD R25, R36, 0x1, R24 ;  /* 0x0000000124197824 */ /* 0x000fca00078e0218 */
[----:B------:R-:W-:Y:S01]  /*1c20*/  STS.64 [R0+0x50], R24 ;  /* 0x0000501800007388 */ /* 0x000fe20000000a00 */
[----:B------:R-:W-:-:S03]  /*1c30*/  NOP ;  /* 0x0000000000007918 */ /* 0x000fc60000000000 */
[----:B------:R-:W0:Y:S04]  /*1c40*/  LDS R7, [R2] ;  /* 0x0000000002077984 */ /* 0x000e280000000800 */
[----:B------:R-:W1:Y:S04]  /*1c50*/  LDS R9, [R2+0x80] ;  /* 0x0000800002097984 */ /* 0x000e680000000800 */
[----:B------:R-:W2:Y:S04]  /*1c60*/  LDS R11, [R2+0x100] ;  /* 0x00010000020b7984 */ /* 0x000ea80000000800 */
[----:B------:R-:W3:Y:S04]  /*1c70*/  LDS R13, [R2+0x180] ;  /* 0x00018000020d7984 */ /* 0x000ee80000000800 */
[----:B------:R-:W4:Y:S04]  /*1c80*/  LDS R15, [R2+0x200] ;  /* 0x00020000020f7984 */ /* 0x000f280000000800 */
[----:B------:R-:W5:Y:S04]  /*1c90*/  LDS R17, [R2+0x280] ;  /* 0x0002800002117984 */ /* 0x000f680000000800 */
        /* <DEDUP_REMOVED lines=16> */
[----:B0-----:R-:W-:Y:S04]  /*1da0*/  STG.E desc[UR8][R4.64], R7 ;  /* 0x0000000704007986 */ /* 0x001fe8000c101908 */
[----:B-1----:R-:W-:Y:S04]  /*1db0*/  STG.E desc[UR8][R4.64+0x80], R9 ;  /* 0x0000800904007986 */ /* 0x002fe8000c101908 */
[----:B--2---:R-:W-:Y:S04]  /*1dc0*/  STG.E desc[UR8][R4.64+0x100], R11 ;  /* 0x0001000b04007986 */ /* 0x004fe8000c101908 */
[----:B---3--:R-:W-:Y:S04]  /*1dd0*/  STG.E desc[UR8][R4.64+0x180], R13 ;  /* 0x0001800d04007986 */ /* 0x008fe8000c101908 */
[----:B----4-:R-:W-:Y:S04]  /*1de0*/  STG.E desc[UR8][R4.64+0x200], R15 ;  /* 0x0002000f04007986 */ /* 0x010fe8000c101908 */
[----:B-----5:R-:W-:Y:S04]  /*1df0*/  STG.E desc[UR8][R4.64+0x280], R17 ;  /* 0x0002801104007986 */ /* 0x020fe8000c101908 */
[----:B------:R-:W-:Y:S04]  /*1e00*/  STG.E desc[UR8][R4.64+0x300], R19 ;  /* 0x0003001304007986 */ /* 0x000fe8000c101908 */
        /* <DEDUP_REMOVED lines=14> */
[----:B------:R-:W-:Y:S01]  /*1ef0*/  STG.E desc[UR8][R4.64+0xa80], R51 ;  /* 0x000a803304007986 */ /* 0x000fe2000c101908 */
[----:B------:R-:W-:Y:S05]  /*1f00*/  EXIT ;  /* 0x000000000000794d */ /* 0x000fea0003800000 */
.L_x_0:
[----:B------:R-:W-:-:S13]  /*1f10*/  ISETP.NE.AND P0, PT, R0, RZ, PT ;  /* 0x000000ff0000720c */ /* 0x000fda0003f05270 */
[----:B------:R-:W-:Y:S05]  /*1f20*/  @!P0 EXIT ;  /* 0x000000000000894d */ /* 0x000fea0003800000 */
[----:B------:R-:W0:Y:S02]  /*1f30*/  LDC.64 R2, c[0x0][0x380] ;  /* 0x0000e000ff027b82 */ /* 0x000e240000000a00 */
[----:B0-----:R-:W-:-:S05]  /*1f40*/  IMAD.WIDE.U32 R2, R5, 0x4, R2 ;  /* 0x0000000405027825 */ /* 0x001fca00078e0002 */
[----:B------:R0:W2:Y:S01]  /*1f50*/  LDG.E R4, desc[UR8][R2.64] ;  /* 0x0000000802047981 */ /* 0x0000a2000c1e1900 */
[----:B------:R-:W3:Y:S02]  /*1f60*/  S2R R13, SR_TID.X ;  /* 0x00000000000d7919 */ /* 0x000ee40000002100 */
[C---:B---3--:R-:W-:Y:S02]  /*1f70*/  LOP3.LUT R5, R13.reuse, 0x1f, RZ, 0xc0, !PT ;  /* 0x0000001f0d057812 */ /* 0x048fe400078ec0ff */
[----:B------:R-:W-:-:S05]  /*1f80*/  LOP3.LUT R6, R13, 0x3e0, RZ, 0xc0, !PT ;  /* 0x000003e00d067812 */ /* 0x000fca00078ec0ff */
[----:B------:R-:W-:-:S04]  /*1f90*/  IMAD R11, R6, 0x16, R5 ;  /* 0x00000016060b7824 */ /* 0x000fc800078e0205 */
[C---:B------:R-:W-:Y:S01]  /*1fa0*/  VIADD R5, R11.reuse, 0x20 ;  /* 0x000000200b057836 */ /* 0x040fe20000000000 */
[C---:B------:R-:W-:Y:S01]  /*1fb0*/  ISETP.GE.U32.AND P6, PT, R11.reuse, R0, PT ;  /* 0x000000000b00720c */ /* 0x040fe20003fc6070 */
[C---:B------:R-:W-:Y:S01]  /*1fc0*/  VIADD R9, R11.reuse, 0xa0 ;  /* 0x000000a00b097836 */ /* 0x040fe20000000000 */
[C---:B0-----:R-:W-:Y:S01]  /*1fd0*/  LEA R2, P1, R11.reuse, R2, 0x2 ;  /* 0x000000020b027211 */ /* 0x041fe200078210ff */
[----:B------:R-:W-:Y:S01]  /*1fe0*/  VIADD R7, R11, 0x80 ;  /* 0x000000800b077836 */ /* 0x000fe20000000000 */
[-C--:B------:R-:W-:Y:S01]  /*1ff0*/  ISETP.GE.U32.AND P5, PT, R5, R0.reuse, PT ;  /* 0x000000000500720c */ /* 0x080fe20003fa6070 */
[----:B------:R-:W-:Y:S01]  /*2000*/  VIADD R5, R11, 0xe0 ;  /* 0x000000e00b057836 */ /* 0x000fe20000000000 */
[-C--:B------:R-:W-:Y:S01]  /*2010*/  ISETP.GE.U32.AND P4, PT, R9, R0.reuse, PT ;  /* 0x000000000900720c */ /* 0x080fe20003f86070 */
[----:B------:R-:W-:Y:S01]  /*2020*/  IMAD.X R3, RZ, RZ, R3, P1 ;  /* 0x000000ffff037224 */ /* 0x000fe200008e0603 */
[-C--:B------:R-:W-:Y:S01]  /*2030*/  ISETP.GE.U32.AND P0, PT, R7, R0.reuse, PT ;  /* 0x000000000700720c */ /* 0x080fe20003f06070 */
[----:B------:R-:W-:Y:S01]  /*2040*/  VIADD R7, R11, 0x120 ;  /* 0x000001200b077836 */ /* 0x000fe20000000000 */
[----:B------:R-:W-:Y:S01]  /*2050*/  ISETP.GE.U32.AND P3, PT, R5, R0, PT ;  /* 0x000000000500720c */ /* 0x000fe20003f66070 */
[----:B------:R-:W-:-:S02]  /*2060*/  VIADD R5, R11, 0x200 ;  /* 0x000002000b057836 */ /* 0x000fc40000000000 */
[----:B------:R-:W-:Y:S01]  /*2070*/  VIADD R9, R11, 0x1c0 ;  /* 0x000001c00b097836 */ /* 0x000fe20000000000 */
[----:B------:R-:W-:-:S04]  /*2080*/  ISETP.GE.U32.AND P2, PT, R7, R0, PT ;  /* 0x000000000700720c */ /* 0x000fc80003f46070 */
[----:B------:R-:W-:Y:S01]  /*2090*/  ISETP.GE.U32.AND P1, PT, R9, R0, PT ;  /* 0x000000000900720c */ /* 0x000fe20003f26070 */
[C---:B------:R-:W-:Y:S02]  /*20a0*/  VIADD R7, R11.reuse, 0x260 ;  /* 0x000002600b077836 */ /* 0x040fe40000000000 */
[C---:B------:R-:W-:Y:S02]  /*20b0*/  VIADD R51, R11.reuse, 0x40 ;  /* 0x000000400b337836 */ /* 0x040fe40000000000 */
[C---:B------:R-:W-:Y:S02]  /*20c0*/  VIADD R50, R11.reuse, 0x60 ;  /* 0x000000600b327836 */ /* 0x040fe40000000000 */
[C---:B------:R-:W-:Y:S02]  /*20d0*/  VIADD R49, R11.reuse, 0xc0 ;  /* 0x000000c00b317836 */ /* 0x040fe40000000000 */
[C---:B------:R-:W-:Y:S02]  /*20e0*/  VIADD R48, R11.reuse, 0x100 ;  /* 0x000001000b307836 */ /* 0x040fe40000000000 */
[----:B------:R-:W-:-:S02]  /*20f0*/  VIADD R47, R11, 0x140 ;  /* 0x000001400b2f7836 */ /* 0x000fc40000000000 */
[C---:B------:R-:W-:Y:S02]  /*2100*/  VIADD R46, R11.reuse, 0x160 ;  /* 0x000001600b2e7836 */ /* 0x040fe40000000000 */
[C---:B------:R-:W-:Y:S02]  /*2110*/  VIADD R45, R11.reuse, 0x180 ;  /* 0x000001800b2d7836 */ /* 0x040fe40000000000 */
[C---:B------:R-:W-:Y:S02]  /*2120*/  VIADD R43, R11.reuse, 0x1a0 ;  /* 0x000001a00b2b7836 */ /* 0x040fe40000000000 */
[C---:B------:R-:W-:Y:S02]  /*2130*/  VIADD R42, R11.reuse, 0x1e0 ;  /* 0x000001e00b2a7836 */ /* 0x040fe40000000000 */
[C---:B------:R-:W-:Y:S02]  /*2140*/  VIADD R41, R11.reuse, 0x240 ;  /* 0x000002400b297836 */ /* 0x040fe40000000000 */
[----:B------:R-:W-:-:S02]  /*2150*/  VIADD R40, R11, 0x2a0 ;  /* 0x000002a00b287836 */ /* 0x000fc40000000000 */
[----:B--2---:R-:W-:Y:S02]  /*2160*/  IMAD.MOV.U32 R16, RZ, RZ, R4 ;  /* 0x000000ffff107224 */ /* 0x004fe400078e0004 */
[----:B------:R-:W2:Y:S01]  /*2170*/  @!P6 LDG.E R4, desc[UR8][R2.64] ;  /* 0x000000080204e981 */ /* 0x000ea2000c1e1900 */
[-C--:B------:R-:W-:Y:S01]  /*2180*/  ISETP.GE.U32.AND P6, PT, R5, R0.reuse, PT ;  /* 0x000000000500720c */ /* 0x080fe20003fc6070 */
[--C-:B------:R-:W-:Y:S02]  /*2190*/  IMAD.MOV.U32 R6, RZ, RZ, R16.reuse ;  /* 0x000000ffff067224 */ /* 0x100fe400078e0010 */
[----:B------:R-:W-:Y:S02]  /*21a0*/  VIADD R5, R11, 0x220 ;  /* 0x000002200b057836 */ /* 0x000fe40000000000 */
[----:B------:R-:W-:Y:S02]  /*21b0*/  IMAD.MOV.U32 R14, RZ, RZ, R16 ;  /* 0x000000ffff0e7224 */ /* 0x000fe400078e0010 */
[----:B------:R-:W3:Y:S01]  /*21c0*/  @!P5 LDG.E R6, desc[UR8][R2.64+0x80] ;  /* 0x000080080206d981 */ /* 0x000ee2000c1e1900 */
[----:B------:R-:W-:Y:S01]  /*21d0*/  ISETP.GE.U32.AND P5, PT, R5, R0, PT ;  /* 0x000000000500720c */ /* 0x000fe20003fa6070 */
[----:B------:R-:W-:-:S02]  /*21e0*/  VIADD R5, R11, 0x280 ;  /* 0x000002800b057836 */ /* 0x000fc40000000000 */
[----:B------:R-:W4:Y:S01]  /*21f0*/  @!P4 LDG.E R14, desc[UR8][R2.64+0x280] ;  /* 0x00028008020ec981 */ /* 0x000f22000c1e1900 */
[--C-:B------:R-:W-:Y:S02]  /*2200*/  IMAD.MOV.U32 R12, RZ, RZ, R16.reuse ;  /* 0x000000ffff0c7224 */ /* 0x100fe400078e0010 */
[-C--:B------:R-:W-:Y:S01]  /*2210*/  ISETP.GE.U32.AND P4, PT, R5, R0.reuse, PT ;  /* 0x000000000500720c */ /* 0x080fe20003f86070 */
[--C-:B------:R-:W-:Y:S02]  /*2220*/  IMAD.MOV.U32 R20, RZ, RZ, R16.reuse ;  /* 0x000000ffff147224 */ /* 0x100fe400078e0010 */
[--C-:B------:R-:W-:Y:S01]  /*2230*/  IMAD.MOV.U32 R24, RZ, RZ, R16.reuse ;  /* 0x000000ffff187224 */ /* 0x100fe200078e0010 */
[----:B------:R-:W4:Y:S01]  /*2240*/  @!P0 LDG.E R12, desc[UR8][R2.64+0x200] ;  /* 0x00020008020c8981 */ /* 0x000f22000c1e1900 */
[--C-:B------:R-:W-:Y:S02]  /*2250*/  IMAD.MOV.U32 R34, RZ, RZ, R16.reuse ;  /* 0x000000ffff227224 */ /* 0x100fe400078e0010 */
[----:B------:R-:W-:Y:S01]  /*2260*/  IMAD.MOV.U32 R5, RZ, RZ, R16 ;  /* 0x000000ffff057224 */ /* 0x000fe200078e0010 */
[----:B------:R-:W4:Y:S01]  /*2270*/  @!P3 LDG.E R20, desc[UR8][R2.64+0x380] ;  /* 0x000380080214b981 */ /* 0x000f22000c1e1900 */
[----:B------:R-:W-:-:S02]  /*2280*/  ISETP.GE.U32.AND P0, PT, R7, R0, PT ;  /* 0x000000000700720c */ /* 0x000fc40003f06070 */
[-C--:B------:R-:W-:Y:S01]  /*2290*/  ISETP.GE.U32.AND P3, PT, R51, R0.reuse, PT ;  /* 0x000000003300720c */ /* 0x080fe20003f66070 */
[----:B------:R-:W4:Y:S01]  /*22a0*/  @!P2 LDG.E R24, desc[UR8][R2.64+0x480] ;  /* 0x000480080218a981 */ /* 0x000f22000c1e1900 */
[----:B------:R-:W-:-:S03]  /*22b0*/  ISETP.GE.U32.AND P2, PT, R50, R0, PT ;  /* 0x000000003200720c */ /* 0x000fc60003f46070 */
[----:B------:R-:W4:Y:S01]  /*22c0*/  @!P1 LDG.E R34, desc[UR8][R2.64+0x700] ;  /* 0x0007000802229981 */ /* 0x000f22000c1e1900 */
[----:B------:R-:W-:-:S03]  /*22d0*/  ISETP.GE.U32.AND P1, PT, R49, R0, PT ;  /* 0x000000003100720c */ /* 0x000fc60003f26070 */
[----:B------:R-:W4:Y:S01]  /*22e0*/  @!P6 LDG.E R5, desc[UR8][R2.64+0x800] ;  /* 0x000800080205e981 */ /* 0x000f22000c1e1900 */
[----:B------:R-:W-:Y:S01]  /*22f0*/  ISETP.GE.U32.AND P6, PT, R48, R0, PT ;  /* 0x000000003000720c */ /* 0x000fe20003fc6070 */
[--C-:B------:R-:W-:Y:S02]  /*2300*/  IMAD.MOV.U32 R7, RZ, RZ, R16.reuse ;  /* 0x000000ffff077224 */ /* 0x100fe400078e0010 */
[--C-:B------:R-:W-:Y:S02]  /*2310*/  IMAD.MOV.U32 R9, RZ, RZ, R16.reuse ;  /* 0x000000ffff097224 */ /* 0x100fe400078e0010 */
[--C-:B------:R-:W-:Y:S02]  /*2320*/  IMAD.MOV.U32 R11, RZ, RZ, R16.reuse ;  /* 0x000000ffff0b7224 */ /* 0x100fe400078e0010 */
[--C-:B------:R-:W-:Y:S01]  /*2330*/  IMAD.MOV.U32 R8, RZ, RZ, R16.reuse ;  /* 0x000000ffff087224 */ /* 0x100fe200078e0010 */
[----:B------:R-:W4:Y:S01]  /*2340*/  @!P5 LDG.E R7, desc[UR8][R2.64+0x880] ;  /* 0x000880080207d981 */ /* 0x000f22000c1e1900 */
[----:B------:R-:W-:-:S02]  /*2350*/  IMAD.MOV.U32 R10, RZ, RZ, R16 ;  /* 0x000000ffff0a7224 */ /* 0x000fc400078e0010 */
[--C-:B------:R-:W-:Y:S01]  /*2360*/  IMAD.MOV.U32 R18, RZ, RZ, R16.reuse ;  /* 0x000000ffff127224 */ /* 0x100fe200078e0010 */
[----:B------:R-:W4:Y:S01]  /*2370*/  @!P0 LDG.E R9, desc[UR8][R2.64+0x980] ;  /* 0x0009800802098981 */ /* 0x000f22000c1e1900 */
[----:B------:R-:W-:Y:S01]  /*2380*/  IMAD.MOV.U32 R22, RZ, RZ, R16 ;  /* 0x000000ffff167224 */ /* 0x000fe200078e0010 */
[-C--:B------:R-:W-:Y:S02]  /*2390*/  ISETP.GE.U32.AND P5, PT, R47, R0.reuse, PT ;  /* 0x000000002f00720c */ /* 0x080fe40003fa6070 */
[----:B------:R-:W4:Y:S01]  /*23a0*/  @!P4 LDG.E R11, desc[UR8][R2.64+0xa00] ;  /* 0x000a0008020bc981 */ /* 0x000f22000c1e1900 */
[-C--:B------:R-:W-:Y:S02]  /*23b0*/  ISETP.GE.U32.AND P0, PT, R46, R0.reuse, PT ;  /* 0x000000002e00720c */ /* 0x080fe40003f06070 */
[-C--:B------:R-:W-:Y:S01]  /*23c0*/  ISETP.GE.U32.AND P4, PT, R45, R0.reuse, PT ;  /* 0x000000002d00720c */ /* 0x080fe20003f86070 */
[----:B------:R-:W4:Y:S01]  /*23d0*/  @!P3 LDG.E R8, desc[UR8][R2.64+0x100] ;  /* 0x000100080208b981 */ /* 0x000f22000c1e1900 */
[----:B------:R-:W-:-:S03]  /*23e0*/  ISETP.GE.U32.AND P3, PT, R43, R0, PT ;  /* 0x000000002b00720c */ /* 0x000fc60003f66070 */
        /* <DEDUP_REMOVED lines=12> */
[----:B------:R-:W-:Y:S01]  /*24b0*/  IMAD.MOV.U32 R17, RZ, RZ, R16 ;  /* 0x000000ffff117224 */ /* 0x000fe200078e0010 */
[----:B------:R-:W4:Y:S04]  /*24c0*/  @!P0 LDG.E R28, desc[UR8][R2.64+0x580] ;  /* 0x00058008021c8981 */ /* 0x000f28000c1e1900 */
[----:B------:R-:W4:Y:S04]  /*24d0*/  @!P4 LDG.E R30, desc[UR8][R2.64+0x600] ;  /* 0x00060008021ec981 */ /* 0x000f28000c1e1900 */
[----:B------:R-:W4:Y:S04]  /*24e0*/  @!P3 LDG.E R32, desc[UR8][R2.64+0x680] ;  /* 0x000680080220b981 */ /* 0x000f28000c1e1900 */
[----:B------:R-:W4:Y:S04]  /*24f0*/  @!P2 LDG.E R52, desc[UR8][R2.64+0x780] ;  /* 0x000780080234a981 */ /* 0x000f28000c1e1900 */
[----:B------:R-:W4:Y:S04]  /*2500*/  @!P1 LDG.E R17, desc[UR8][R2.64+0x900] ;  /* 0x0009000802119981 */ /* 0x000f28000c1e1900 */
[----:B------:R-:W4:Y:S01]  /*2510*/  @!P6 LDG.E R16, desc[UR8][R2.64+0xa80] ;  /* 0x000a80080210e981 */ /* 0x000f22000c1e1900 */
[----:B------:R-:W0:Y:S01]  /*2520*/  S2R R36, SR_LANEID ;  /* 0x0000000000247919 */ /* 0x000e220000000000 */
[----:B------:R-:W1:Y:S01]  /*2530*/  S2UR UR5, SR_CgaCtaId ;  /* 0x00000000000579c3 */ /* 0x000e620000008800 */
[----:B------:R-:W-:Y:S01]  /*2540*/  SHF.R.U32.HI R44, RZ, 0x5, R13 ;  /* 0x00000005ff2c7819 */ /* 0x000fe2000001160d */
[----:B------:R-:W-:Y:S01]  /*2550*/  UMOV UR4, 0x400 ;  /* 0x0000040000047882 */ /* 0x000fe20000000000 */
[----:B------:R-:W-:Y:S01]  /*2560*/  ISETP.NE.AND P0, PT, R38, RZ, PT ;  /* 0x000000ff2600720c */ /* 0x000fe20003f05270 */
[----:B-1----:R-:W-:-:S02]  /*2570*/  ULEA UR4, UR5, UR4, 0x18 ;  /* 0x0000000405047291 */ /* 0x002fc4000f8ec0ff */
[----:B0-----:R-:W-:-:S05]  /*2580*/  IMAD R37, R44, 0x2c0, R36 ;  /* 0x000002c02c257824 */ /* 0x001fca00078e0224 */
        /* <DEDUP_REMOVED lines=39> */
[----:B------:R-:W-:Y:S02]  /*2800*/  ISETP.NE.AND P1, PT, R36, 0x1f, PT ;  /* 0x0000001f2400780c */ /* 0x000fe40003f25270 */
[----:B---3--:R-:W-:Y:S02]  /*2810*/  IADD3 R16, PT, PT, R6, R5, R16 ;  /* 0x0000000506107210 */ /* 0x008fe40007ffe010 */
[----:B------:R-:W-:Y:S02]  /*2820*/  ISETP.NE.AND P2, PT, R44, 0xb, PT ;  /* 0x0000000b2c00780c */ /* 0x000fe40003f45270 */
        /* <DEDUP_REMOVED lines=20> */
[----:B------:R-:W-:Y:S01]  /*2970*/  ISETP.NE.AND P0, PT, R44, 0x2, PT ;  /* 0x000000022c00780c */ /* 0x000fe20003f05270 */
[----:B------:R-:W0:Y:S02]  /*2980*/  S2R R53, SR_TID.X ;  /* 0x0000000000357919 */ /* 0x000e240000002100 */
[----:B------:R-:W-:Y:S01]  /*2990*/  IMAD.IADD R35, R38, 0x1, -R35 ;  /* 0x0000000126237824 */ /* 0x000fe200078e0a23 */
[----:B------:R-:W-:Y:S01]  /*29a0*/  @!P1 STS [R52+0x10], R38 ;  /* 0x0000102634009388 */ /* 0x000fe20000000800 */
[----:B------:R-:W-:Y:S01]  /*29b0*/  BAR.SYNC.DEFER_BLOCKING 0x0 ;  /* 0x0000000000007b1d */ /* 0x000fe20000010000 */
[----:B------:R-:W-:-:S05]  /*29c0*/  ISETP.NE.AND P1, PT, R44, 0x9, PT ;  /* 0x000000092c00780c */ /* 0x000fca0003f25270 */
[----:B------:R-:W1:Y:S04]  /*29d0*/  LDS.128 R16, [UR4+0x10] ;  /* 0x00001004ff107984 */ /* 0x000e680008000c00 */
[----:B------:R-:W2:Y:S04]  /*29e0*/  LDS.128 R20, [UR4+0x20] ;  /* 0x00002004ff147984 */ /* 0x000ea80008000c00 */
[----:B------:R-:W3:Y:S01]  /*29f0*/  LDS.128 R24, [UR4+0x30] ;  /* 0x00003004ff187984 */ /* 0x000ee20008000c00 */
[----:B-1----:R-:W-:-:S04]  /*2a00*/  IMAD.IADD R17, R16, 0x1, R17 ;  /* 0x0000000110117824 */ /* 0x002fc800078e0211 */
[----:B------:R-:W-:Y:S01]  /*2a10*/  IMAD.IADD R18, R18, 0x1, R17 ;  /* 0x0000000112127824 */ /* 0x000fe200078e0211 */
[----:B------:R-:W-:Y:S02]  /*2a20*/  SEL R16, R17, R16, !P0 ;  /* 0x0000001011107207 */ /* 0x000fe40004000000 */
[----:B------:R-:W-:Y:S01]  /*2a30*/  ISETP.NE.AND P0, PT, R44, 0x3, PT ;  /* 0x000000032c00780c */ /* 0x000fe20003f05270 */
[----:B------:R-:W-:-:S03]  /*2a40*/  IMAD.IADD R19, R19, 0x1, R18 ;  /* 0x0000000113137824 */ /* 0x000fc600078e0212 */
[----:B------:R-:W-:Y:S01]  /*2a50*/  SEL R16, R18, R16, !P0 ;  /* 0x0000001012107207 */ /* 0x000fe20004000000 */
[----:B--2---:R-:W-:Y:S01]  /*2a60*/  IMAD.IADD R20, R19, 0x1, R20 ;  /* 0x0000000113147824 */ /* 0x004fe200078e0214 */
        /* <DEDUP_REMOVED lines=8> */
[----:B---3--:R-:W-:Y:S01]  /*2af0*/  IMAD.IADD R24, R23, 0x1, R24 ;  /* 0x0000000117187824 */ /* 0x008fe200078e0218 */
[----:B------:R-:W-:Y:S02]  /*2b00*/  SEL R16, R21, R16, !P0 ;  /* 0x0000001015107207 */ /* 0x000fe40004000000 */
[----:B------:R-:W-:Y:S01]  /*2b10*/  ISETP.NE.AND P0, PT, R44, 0x7, PT ;  /* 0x000000072c00780c */ /* 0x000fe20003f05270 */
[----:B------:R-:W-:-:S03]  /*2b20*/  IMAD.IADD R25, R25, 0x1, R24 ;  /* 0x0000000119197824 */ /* 0x000fc600078e0218 */
[----:B------:R-:W-:Y:S02]  /*2b30*/  SEL R16, R22, R16, !P0 ;  /* 0x0000001016107207 */ /* 0x000fe40004000000 */
[----:B------:R-:W-:-:S04]  /*2b40*/  ISETP.NE.AND P0, PT, R44, 0x8, PT ;  /* 0x000000082c00780c */ /* 0x000fc80003f05270 */
[----:B------:R-:W-:Y:S02]  /*2b50*/  SEL R16, R23, R16, !P0 ;  /* 0x0000001017107207 */ /* 0x000fe40004000000 */
[----:B------:R-:W-:Y:S02]  /*2b60*/  ISETP.NE.AND P0, PT, R44, 0xa, PT ;  /* 0x0000000a2c00780c */ /* 0x000fe40003f05270 */
[----:B------:R-:W-:Y:S02]  /*2b70*/  SEL R16, R24, R16, !P1 ;  /* 0x0000001018107207 */ /* 0x000fe40004800000 */
[----:B------:R-:W-:Y:S02]  /*2b80*/  ISETP.NE.AND P1, PT, R36, RZ, PT ;  /* 0x000000ff2400720c */ /* 0x000fe40003f25270 */
[----:B------:R-:W-:Y:S01]  /*2b90*/  SEL R16, R25, R16, !P0 ;  /* 0x0000001019107207 */ /* 0x000fe20004000000 */
[----:B------:R-:W-:Y:S01]  /*2ba0*/  @!P2 IMAD.IADD R16, R26, 0x1, R25 ;  /* 0x000000011a10a824 */ /* 0x000fe200078e0219 */
[----:B0-----:R-:W-:-:S02]  /*2bb0*/  ISETP.GE.U32.AND P0, PT, R53, 0x20, PT ;  /* 0x000000203500780c */ /* 0x001fc40003f06070 */
[----:B------:R-:W-:Y:S02]  /*2bc0*/  SEL R35, R35, RZ, P1 ;  /* 0x000000ff23237207 */ /* 0x000fe40000800000 */
[----:B------:R-:W-:-:S04]  /*2bd0*/  SEL R16, R16, RZ, P0 ;  /* 0x000000ff10107207 */ /* 0x000fc80000000000 */
[----:B-----5:R-:W-:Y:S01]  /*2be0*/  IADD3 R16, PT, PT, R16, R35, R39 ;  /* 0x0000002310107210 */ /* 0x020fe20007ffe027 */
[----:B------:R-:W-:Y:S06]  /*2bf0*/  BRA `(.L_x_18) ;  /* 0x0000000c00f87947 */ /* 0x000fec0003800000 */
.L_x_17:
[----:B0-2---:R-:W-:Y:S02]  /*2c00*/  IADD3 R16, PT, PT, R4, R3, R2 ;  /* 0x0000000304107210 */ /* 0x005fe40007ffe002 */
[----:B------:R-:W-:Y:S02]  /*2c10*/  ISETP.NE.AND P1, PT, R36, 0x1f, PT ;  /* 0x0000001f2400780c */ /* 0x000fe40003f25270 */
        /* <DEDUP_REMOVED lines=22> */
[C---:B------:R-:W-:Y:S01]  /*2d80*/  ISETP.NE.AND P0, PT, R44.reuse, 0x2, PT ;  /* 0x000000022c00780c */ /* 0x040fe20003f05270 */
[----:B------:R-:W0:Y:S03]  /*2d90*/  S2R R39, SR_TID.X ;  /* 0x0000000000277919 */ /* 0x000e260000002100 */
[----:B------:R1:W-:Y:S01]  /*2da0*/  @!P1 STS [R53+0x10], R52 ;  /* 0x0000103435009388 */ /* 0x0003e20000000800 */
[----:B------:R-:W-:Y:S01]  /*2db0*/  BAR.SYNC.DEFER_BLOCKING 0x0 ;  /* 0x0000000000007b1d */ /* 0x000fe20000010000 */
[----:B------:R-:W-:Y:S01]  /*2dc0*/  ISETP.NE.AND P1, PT, R44, 0x9, PT ;  /* 0x000000092c00780c */ /* 0x000fe20003f25270 */
[----:B-1----:R-:W-:-:S04]  /*2dd0*/  IMAD.IADD R52, R52, 0x1, -R35 ;  /* 0x0000000134347824 */ /* 0x002fc800078e0a23 */
[----:B------:R-:W1:Y:S04]  /*2de0*/  LDS.128 R16, [UR4+0x10] ;  /* 0x00001004ff107984 */ /* 0x000e680008000c00 */
[----:B------:R-:W2:Y:S04]  /*2df0*/  LDS.128 R20, [UR4+0x20] ;  /* 0x00002004ff147984 */ /* 0x000ea80008000c00 */
[----:B------:R-:W3:Y:S01]  /*2e00*/  LDS.128 R24, [UR4+0x30] ;  /* 0x00003004ff187984 */ /* 0x000ee20008000c00 */
[----:B-1----:R-:W-:-:S04]  /*2e10*/  IMAD.IADD R17, R16, 0x1, R17 ;  /* 0x0000000110117824 */ /* 0x002fc800078e0211 */
[----:B------:R-:W-:Y:S01]  /*2e20*/  IMAD.IADD R18, R18, 0x1, R17 ;  /* 0x0000000112127824 */ /* 0x000fe200078e0211 */
[----:B------:R-:W-:Y:S02]  /*2e30*/  SEL R16, R17, R16, !P0 ;  /* 0x0000001011107207 */ /* 0x000fe40004000000 */
[----:B------:R-:W-:Y:S01]  /*2e40*/  ISETP.NE.AND P0, PT, R44, 0x3, PT ;  /* 0x000000032c00780c */ /* 0x000fe20003f05270 */
[----:B------:R-:W-:Y:S01]  /*2e50*/  IMAD.IADD R19, R19, 0x1, R18 ;  /* 0x0000000113137824 */ /* 0x000fe200078e0212 */
[----:B------:R-:W-:Y:S02]  /*2e60*/  SEL R17, R52, RZ, P2 ;  /* 0x000000ff34117207 */ /* 0x000fe40001000000 */
        /* <DEDUP_REMOVED lines=23> */
[----:B0-----:R-:W-:-:S02]  /*2fe0*/  ISETP.GT.U32.AND P0, PT, R39, 0x1f, PT ;  /* 0x0000001f2700780c */ /* 0x001fc40003f04070 */
        /* <DEDUP_REMOVED lines=20> */
.L_x_64:
[----:B------:R-:W-:Y:S05]  /*3130*/  @!P0 BRA `(.L_x_21) ;  /* 0x0000000000748947 */ /* 0x000fea0003800000 */
[----:B------:R-:W-:-:S07]  /*3140*/  IMAD.MOV.U32 R20, RZ, RZ, 0x3b8 ;  /* 0x000003b8ff147424 */ /* 0x000fce00078e00ff */
.L_x_23:
        /* <DEDUP_REMOVED lines=27> */
.L_x_67:
[----:B------:R-:W-:Y:S05]  /*3300*/  @P0 BRA `(.L_x_23) ;  /* 0xfffffffc00900947 */ /* 0x000fea000383ffff */
.L_x_21:
[----:B------:R-:W-:Y:S01]  /*3310*/  UMOV UR5, 0xffffffff ;  /* 0xffffffff00057882 */ /* 0x000fe20000000000 */
[----:B------:R-:W-:Y:S02]  /*3320*/  ISETP.NE.AND P0, PT, R24, 0x65, PT ;  /* 0x000000651800780c */ /* 0x000fe40003f05270 */
[----:B------:R-:W-:Y:S11]  /*3330*/  BRA.DIV UR5, `(.L_x_24) ;  /* 0x0000001a05f47947 */ /* 0x000ff6000b800000 */
[----:B------:R-:W0:Y:S01]  /*3340*/  S2R R53, SR_GEMASK ;  /* 0x0000000000357919 */ /* 0x000e220000003c00 */
[----:B------:R-:W-:Y:S01]  /*3350*/  VOTE.ANY R19, PT, !P0 ;  /* 0x0000000000137806 */ /* 0x000fe200040e0100 */
[----:B------:R-:W-:-:S03]  /*3360*/  VIADD R17, R36, 0x2 ;  /* 0x0000000224117836 */ /* 0x000fc60000000000 */
[----:B0-----:R-:W-:-:S05]  /*3370*/  LOP3.LUT R19, R19, 0x80000000, R53, 0xec, !PT ;  /* 0x8000000013137812 */ /* 0x001fca00078eec35 */
[----:B------:R-:W-:-:S05]  /*3380*/  VIADD R16, R19, 0xffffffff ;  /* 0xffffffff13107836 */ /* 0x000fca0000000000 */
[----:B------:R-:W-:Y:S01]  /*3390*/  LOP3.LUT R16, R19, R16, RZ, 0xc, !PT ;  /* 0x0000001013107212 */ /* 0x000fe200078e0cff */
[----:B------:R-:W-:-:S03]  /*33a0*/  VIADD R19, R36, 0x10 ;  /* 0x0000001024137836 */ /* 0x000fc60000000000 */
[----:B------:R-:W0:Y:S02]  /*33b0*/  POPC R44, R16 ;  /* 0x00000010002c7309 */ /* 0x000e240000000000 */
[----:B0-----:R-:W0:Y:S01]  /*33c0*/  SHFL.DOWN PT, R20, R25, 0x1, R44 ;  /* 0x0820000019147989 */ /* 0x001e2200000e002c */
[-C--:B------:R-:W-:Y:S02]  /*33d0*/  ISETP.GE.AND P0, PT, R36, R44.reuse, PT ;  /* 0x0000002c2400720c */ /* 0x080fe40003f06270 */
[-C--:B------:R-:W-:Y:S02]  /*33e0*/  ISETP.GT.AND P2, PT, R19, R44.reuse, PT ;  /* 0x0000002c1300720c */ /* 0x080fe40003f44270 */
[----:B0-----:R-:W-:Y:S02]  /*33f0*/  SEL R20, R20, RZ, !P0 ;  /* 0x000000ff14147207 */ /* 0x001fe40004000000 */
[----:B------:R-:W-:Y:S01]  /*3400*/  ISETP.GT.AND P0, PT, R17, R44, PT ;  /* 0x0000002c1100720c */ /* 0x000fe20003f04270 */
[----:B------:R-:W-:-:S02]  /*3410*/  VIADD R17, R36, 0x4 ;  /* 0x0000000424117836 */ /* 0x000fc40000000000 */
[----:B------:R-:W-:-:S05]  /*3420*/  IMAD.IADD R35, R20, 0x1, R25 ;  /* 0x0000000114237824 */ /* 0x000fca00078e0219 */
[----:B------:R-:W0:Y:S02]  /*3430*/  SHFL.DOWN PT, R20, R35, 0x2, R44 ;  /* 0x0840000023147989 */ /* 0x000e2400000e002c */
[----:B0-----:R-:W-:Y:S02]  /*3440*/  SEL R20, R20, RZ, !P0 ;  /* 0x000000ff14147207 */ /* 0x001fe40004000000 */
[----:B------:R-:W-:Y:S01]  /*3450*/  ISETP.GT.AND P0, PT, R17, R44, PT ;  /* 0x0000002c1100720c */ /* 0x000fe20003f04270 */
[----:B------:R-:W-:Y:S02]  /*3460*/  VIADD R17, R36, 0x8 ;  /* 0x0000000824117836 */ /* 0x000fe40000000000 */
[----:B------:R-:W-:-:S05]  /*3470*/  IMAD.IADD R39, R35, 0x1, R20 ;  /* 0x0000000123277824 */ /* 0x000fca00078e0214 */
[----:B------:R-:W0:Y:S02]  /*3480*/  SHFL.DOWN PT, R20, R39, 0x4, R44 ;  /* 0x0880000027147989 */ /* 0x000e2400000e002c */
[----:B0-----:R-:W-:Y:S02]  /*3490*/  SEL R20, R20, RZ, !P0 ;  /* 0x000000ff14147207 */ /* 0x001fe40004000000 */
[----:B------:R-:W-:Y:S02]  /*34a0*/  ISETP.GT.AND P0, PT, R17, R44, PT ;  /* 0x0000002c1100720c */ /* 0x000fe40003f04270 */
[----:B------:R-:W0:Y:S01]  /*34b0*/  LDC.64 R16, c[0x0][0x390] ;  /* 0x0000e400ff107b82 */ /* 0x000e220000000a00 */
[----:B------:R-:W-:-:S05]  /*34c0*/  IMAD.IADD R25, R39, 0x1, R20 ;  /* 0x0000000127197824 */ /* 0x000fca00078e0214 */
[----:B------:R-:W1:Y:S01]  /*34d0*/  SHFL.DOWN PT, R20, R25, 0x8, R44 ;  /* 0x0900000019147989 */ /* 0x000e6200000e002c */
[----:B0-----:R-:W-:-:S05]  /*34e0*/  IADD3 R35, P3, PT, R16, 0x100, RZ ;  /* 0x0000010010237810 */ /* 0x001fca0007f7e0ff */
[----:B------:R-:W-:Y:S01]  /*34f0*/  IMAD.X R39, RZ, RZ, R17, P3 ;  /* 0x000000ffff277224 */ /* 0x000fe200018e0611 */
[----:B-1----:R-:W-:Y:S02]  /*3500*/  SEL R20, R20, RZ, !P0 ;  /* 0x000000ff14147207 */ /* 0x002fe40004000000 */
[----:B------:R-:W-:-:S03]  /*3510*/  ISETP.NE.AND P0, PT, R24, 0x65, PT ;  /* 0x000000651800780c */ /* 0x000fc60003f05270 */
[----:B------:R-:W-:-:S05]  /*3520*/  IMAD.IADD R26, R25, 0x1, R20 ;  /* 0x00000001191a7824 */ /* 0x000fca00078e0214 */
[----:B------:R-:W0:Y:S05]  /*3530*/  SHFL.DOWN PT, R20, R26, 0x10, R44 ;  /* 0x0a0000001a147989 */ /* 0x000e2a00000e002c */
[----:B------:R-:W-:Y:S02]  /*3540*/  VOTE.ALL P0, P0 ;  /* 0x0000000000ff7806 */ /* 0x000fe40000000000 */
[----:B0-----:R-:W-:-:S05]  /*3550*/  SEL R19, R20, RZ, !P2 ;  /* 0x000000ff14137207 */ /* 0x001fca0005000000 */
[----:B------:R-:W-:-:S07]  /*3560*/  IMAD.IADD R26, R26, 0x1, R19 ;  /* 0x000000011a1a7824 */ /* 0x000fce00078e0213 */
.L_x_76:
[----:B------:R-:W-:Y:S05]  /*3570*/  @!P0 BRA `(.L_x_25) ;  /* 0x0000000400348947 */ /* 0x000fea0003800000 */
[----:B------:R-:W-:-:S07]  /*3580*/  IMAD.MOV.U32 R44, RZ, RZ, 0x3b8 ;  /* 0x000003b8ff2c7424 */ /* 0x000fce00078e00ff */
.L_x_31:
        /* <DEDUP_REMOVED lines=10> */
.L_x_79:
[----:B------:R-:W-:Y:S05]  /*3630*/  @!P0 BRA `(.L_x_27) ;  /* 0x0000000000748947 */ /* 0x000fea0003800000 */
[----:B------:R-:W-:-:S07]  /*3640*/  IMAD.MOV.U32 R20, RZ, RZ, R44 ;  /* 0x000000ffff147224 */ /* 0x000fce00078e002c */
.L_x_29:
        /* <DEDUP_REMOVED lines=8> */
[----:B------:R-:W0:Y:S02]  /*36d0*/  F2I.FTZ.U32.TRUNC.NTZ R19, R19 ;  /* 0x0000001300137305 */ /* 0x000e24000021f000 */
[----:B0-----:R-:W-:Y:S02]  /*36e0*/  IMAD R25, R18, R19, RZ ;  /* 0x0000001312197224 */ /* 0x001fe400078e02ff */
[----:B------:R-:W-:-:S04]  /*36f0*/  IMAD.MOV.U32 R18, RZ, RZ, RZ ;  /* 0x000000ffff127224 */ /* 0x000fc800078e00ff */
        /* <DEDUP_REMOVED lines=16> */
.L_x_82:
[----:B------:R-:W-:Y:S05]  /*3800*/  @P0 BRA `(.L_x_29) ;  /* 0xfffffffc00900947 */ /* 0x000fea000383ffff */
.L_x_27:
[----:B------:R-:W-:Y:S01]  /*3810*/  UMOV UR5, 0xffffffff ;  /* 0xffffffff00057882 */ /* 0x000fe20000000000 */
[----:B------:R-:W-:Y:S02]  /*3820*/  ISETP.NE.AND P0, PT, R24, 0x65, PT ;  /* 0x000000651800780c */ /* 0x000fe40003f05270 */
[----:B------:R-:W-:Y:S11]  /*3830*/  BRA.DIV UR5, `(.L_x_30) ;  /* 0x0000001a05fc7947 */ /* 0x000ff6000b800000 */
[----:B------:R-:W-:Y:S01]  /*3840*/  VOTE.ANY R19, PT, !P0 ;  /* 0x0000000000137806 */ /* 0x000fe200040e0100 */
[----:B------:R-:W-:Y:S02]  /*3850*/  VIADD R17, R36, 0x2 ;  /* 0x0000000224117836 */ /* 0x000fe40000000000 */
[----:B------:R-:W-:Y:S01]  /*3860*/  VIADD R21, R21, 0xffffffe0 ;  /* 0xffffffe015157836 */ /* 0x000fe20000000000 */
[----:B------:R-:W-:-:S05]  /*3870*/  LOP3.LUT R19, R19, 0x80000000, R53, 0xec, !PT ;  /* 0x8000000013137812 */ /* 0x000fca00078eec35 */
[----:B------:R-:W-:-:S05]  /*3880*/  VIADD R16, R19, 0xffffffff ;  /* 0xffffffff13107836 */ /* 0x000fca0000000000 */
[----:B------:R-:W-:-:S06]  /*3890*/  LOP3.LUT R16, R19, R16, RZ, 0xc, !PT ;  /* 0x0000001013107212 */ /* 0x000fcc00078e0cff */
[----:B------:R-:W0:Y:S02]  /*38a0*/  POPC R16, R16 ;  /* 0x0000001000107309 */ /* 0x000e240000000000 */
[----:B0-----:R-:W0:Y:S01]  /*38b0*/  SHFL.DOWN PT, R20, R25, 0x1, R16 ;  /* 0x0820000019147989 */ /* 0x001e2200000e0010 */
[----:B------:R-:W-:-:S04]  /*38c0*/  ISETP.GE.AND P0, PT, R36, R16, PT ;  /* 0x000000102400720c */ /* 0x000fc80003f06270 */
[----:B0-----:R-:W-:Y:S02]  /*38d0*/  SEL R20, R20, RZ, !P0 ;  /* 0x000000ff14147207 */ /* 0x001fe40004000000 */
[----:B------:R-:W-:Y:S01]  /*38e0*/  ISETP.GT.AND P0, PT, R17, R16, PT ;  /* 0x000000101100720c */ /* 0x000fe20003f04270 */
[----:B------:R-:W-:Y:S02]  /*38f0*/  VIADD R17, R36, 0x4 ;  /* 0x0000000424117836 */ /* 0x000fe40000000000 */
        /* <DEDUP_REMOVED lines=10> */
[----:B------:R-:W-:-:S03]  /*39a0*/  IMAD.IADD R25, R25, 0x1, R20 ;  /* 0x0000000119197824 */ /* 0x000fc600078e0214 */
[----:B------:R-:W-:Y:S02]  /*39b0*/  ISETP.GT.AND P2, PT, R17, R16, PT ;  /* 0x000000101100720c */ /* 0x000fe40003f44270 */
        /* <DEDUP_REMOVED lines=8> */
.L_x_91:
[----:B------:R-:W-:Y:S05]  /*3a40*/  @P0 BRA `(.L_x_31) ;  /* 0xfffffff800d00947 */ /* 0x000fea000383ffff */
.L_x_25:
        /* <DEDUP_REMOVED lines=15> */
.L_x_19:
[----:B------:R-:W-:Y:S05]  /*3b40*/  WARPSYNC.ALL ;  /* 0x0000000000007948 */ /* 0x000fea0003800000 */
[----:B------:R-:W0:Y:S08]  /*3b50*/  S2UR UR5, SR_CgaCtaId ;  /* 0x00000000000579c3 */ /* 0x000e300000008800 */
[----:B------:R-:W-:Y:S06]  /*3b60*/  BAR.SYNC.DEFER_BLOCKING 0x0 ;  /* 0x0000000000007b1d */ /* 0x000fec0000010000 */
[----:B------:R-:W-:Y:S01]  /*3b70*/  UMOV UR4, 0x400 ;  /* 0x0000040000047882 */ /* 0x000fe20000000000 */
[----:B-1----:R-:W1:Y:S01]  /*3b80*/  S2R R17, SR_TID.X ;  /* 0x0000000000117919 */ /* 0x002e620000002100 */
[----:B0-----:R-:W-:-:S09]  /*3b90*/  ULEA UR4, UR5, UR4, 0x18 ;  /* 0x0000000405047291 */ /* 0x001fd2000f8ec0ff */
[----:B------:R-:W0:Y:S01]  /*3ba0*/  LDS R16, [UR4+0x4c] ;  /* 0x00004c04ff107984 */ /* 0x000e220008000800 */
[----:B-1----:R-:W-:-:S04]  /*3bb0*/  ISETP.NE.AND P0, PT, R17, RZ, PT ;  /* 0x000000ff1100720c */ /* 0x002fc80003f05270 */
[----:B0-----:R-:W-:-:S05]  /*3bc0*/  SEL R16, R16, RZ, P0 ;  /* 0x000000ff10107207 */ /* 0x001fca0000000000 */
[----:B------:R-:W-:-:S07]  /*3bd0*/  IMAD.IADD R16, R16, 0x1, R19 ;  /* 0x0000000110107824 */ /* 0x000fce00078e0213 */
.L_x_18:
[----:B------:R-:W-:Y:S01]  /*3be0*/  IMAD.IADD R17, R2, 0x1, R16 ;  /* 0x0000000102117824 */ /* 0x000fe200078e0210 */
[----:B------:R-:W0:Y:S01]  /*3bf0*/  S2R R20, SR_LANEID ;  /* 0x0000000000147919 */ /* 0x000e220000000000 */
[----:B------:R-:W1:Y:S01]  /*3c00*/  S2UR UR5, SR_CTAID.X ;  /* 0x00000000000579c3 */ /* 0x000e620000002500 */
[----:B------:R-:W2:Y:S01]  /*3c10*/  LDCU.64 UR6, c[0x0][0x388] ;  /* 0x00007100ff0677ac */ /* 0x000ea20008000a00 */
[----:B------:R-:W-:Y:S01]  /*3c20*/  IMAD.IADD R2, R3, 0x1, R17 ;  /* 0x0000000103027824 */ /* 0x000fe200078e0211 */
[----:B------:R-:W3:Y:S03]  /*3c30*/  S2R R21, SR_TID.X ;  /* 0x0000000000157919 */ /* 0x000ee60000002100 */
[----:B------:R-:W-:Y:S01]  /*3c40*/  IMAD.IADD R3, R4, 0x1, R2 ;  /* 0x0000000104037824 */ /* 0x000fe200078e0202 */
[----:B------:R-:W4:Y:S03]  /*3c50*/  S2R R26, SR_TID.X ;  /* 0x00000000001a7919 */ /* 0x000f260000002100 */
[----:B------:R-:W-:-:S04]  /*3c60*/  IMAD.IADD R4, R5, 0x1, R3 ;  /* 0x0000000105047824 */ /* 0x000fc800078e0203 */
[----:B------:R-:W-:-:S04]  /*3c70*/  IMAD.IADD R5, R6, 0x1, R4 ;  /* 0x0000000106057824 */ /* 0x000fc800078e0204 */
[----:B------:R-:W-:-:S04]  /*3c80*/  IMAD.IADD R6, R7, 0x1, R5 ;  /* 0x0000000107067824 */ /* 0x000fc800078e0205 */
[----:B------:R-:W-:-:S04]  /*3c90*/  IMAD.IADD R7, R8, 0x1, R6 ;  /* 0x0000000108077824 */ /* 0x000fc800078e0206 */
[----:B------:R-:W-:-:S04]  /*3ca0*/  IMAD.IADD R8, R9, 0x1, R7 ;  /* 0x0000000109087824 */ /* 0x000fc800078e0207 */
[----:B------:R-:W-:Y:S02]  /*3cb0*/  IMAD.IADD R9, R10, 0x1, R8 ;  /* 0x000000010a097824 */ /* 0x000fe400078e0208 */
[----:B0-----:R-:W-:Y:S01]  /*3cc0*/  IMAD R24, R20, 0x54, R37 ;  /* 0x0000005414187824 */ /* 0x001fe200078e0225 */
[----:B------:R-:W-:Y:S01]  /*3cd0*/  BAR.SYNC.DEFER_BLOCKING 0x0 ;  /* 0x0000000000007b1d */ /* 0x000fe20000010000 */
[----:B------:R-:W-:Y:S01]  /*3ce0*/  IMAD.IADD R10, R11, 0x1, R9 ;  /* 0x000000010b0a7824 */ /* 0x000fe200078e0209 */
[----:B---3--:R-:W-:-:S03]  /*3cf0*/  ISETP.NE.AND P0, PT, R21, RZ, PT ;  /* 0x000000ff1500720c */ /* 0x008fc60003f05270 */
        /* <DEDUP_REMOVED lines=13> */
[----:B------:R-:W-:Y:S03]  /*3dd0*/  STS.64 [R24+0x20], R8 ;  /* 0x0000200818007388 */ /* 0x000fe60000000a00 */
[----:B------:R-:W-:Y:S01]  /*3de0*/  IMAD.IADD R22, R33, 0x1, R21 ;  /* 0x0000000121167824 */ /* 0x000fe200078e0215 */
[----:B0-----:R-:W1:Y:S01]  /*3df0*/  LDC R2, c[0x0][0x398] ;  /* 0x0000e600ff027b82 */ /* 0x001e620000000800 */
[----:B------:R-:W-:Y:S02]  /*3e00*/  STS.64 [R24+0x28], R10 ;  /* 0x0000280a18007388 */ /* 0x000fe40000000a00 */
[----:B------:R-:W-:-:S02]  /*3e10*/  IMAD.IADD R23, R34, 0x1, R22 ;  /* 0x0000000122177824 */ /* 0x000fc400078e0216 */
[----:B------:R4:W-:Y:S04]  /*3e20*/  STS.64 [R24+0x30], R12 ;  /* 0x0000300c18007388 */ /* 0x0009e80000000a00 */
[----:B------:R-:W-:Y:S04]  /*3e30*/  STS.64 [R24+0x38], R14 ;  /* 0x0000380e18007388 */ /* 0x000fe80000000a00 */
[----:B------:R-:W-:Y:S04]  /*3e40*/  STS.64 [R24+0x40], R18 ;  /* 0x0000401218007388 */ /* 0x000fe80000000a00 */
[----:B------:R-:W-:Y:S01]  /*3e50*/  STS.64 [R24+0x48], R20 ;  /* 0x0000481418007388 */ /* 0x000fe20000000a00 */
[----:B----4-:R-:W-:-:S02]  /*3e60*/  LOP3.LUT R12, R26, 0x1f, RZ, 0xc0, !PT ;  /* 0x0000001f1a0c7812 */ /* 0x010fc400078ec0ff */
[----:B------:R-:W-:Y:S01]  /*3e70*/  LOP3.LUT R26, R26, 0x3e0, RZ, 0xc0, !PT ;  /* 0x000003e01a1a7812 */ /* 0x000fe200078ec0ff */
[----:B------:R-:W-:Y:S01]  /*3e80*/  STS.64 [R24+0x50], R22 ;  /* 0x0000501618007388 */ /* 0x000fe20000000a00 */
[----:B------:R-:W-:-:S03]  /*3e90*/  NOP ;  /* 0x0000000000007918 */ /* 0x000fc60000000000 */
[----:B------:R-:W-:Y:S01]  /*3ea0*/  LDS R16, [R37] ;  /* 0x0000000025107984 */ /* 0x000fe20000000800 */
[----:B-1----:R-:W-:Y:S02]  /*3eb0*/  VIADD R2, R2, UR5 ;  /* 0x0000000502027c36 */ /* 0x002fe40008000000 */
[----:B------:R-:W-:Y:S01]  /*3ec0*/  IMAD R26, R26, 0x16, R12 ;  /* 0x000000161a1a7824 */ /* 0x000fe200078e020c */
[----:B------:R-:W-:Y:S04]  /*3ed0*/  LDS R8, [R37+0x80] ;  /* 0x0000800025087984 */ /* 0x000fe80000000800 */
        /* <DEDUP_REMOVED lines=19> */
[----:B------:R0:W-:Y:S04]  /*4010*/  LDS R23, [R37+0xa80] ;  /* 0x000a800025177984 */ /* 0x0001e80000000800 */
[----:B------:R1:W-:Y:S01]  /*4020*/  @!P0 STS [UR4+0x8400], R0 ;  /* 0x00840000ff008988 */ /* 0x0003e20008000804 */
[----:B------:R-:W-:Y:S01]  /*4030*/  BAR.SYNC.DEFER_BLOCKING 0x0 ;  /* 0x0000000000007b1d */ /* 0x000fe20000010000 */
[----:B0-----:R-:W-:-:S02]  /*4040*/  VIADD R37, R26, 0x20 ;  /* 0x000000201a257836 */ /* 0x001fc40000000000 */
[----:B-1----:R-:W-:-:S03]  /*4050*/  IMAD R0, R2, 0x2100, RZ ;  /* 0x0000210002007824 */ /* 0x002fc600078e02ff */
[----:B------:R-:W0:Y:S02]  /*4060*/  S2R R3, SR_TID.X ;  /* 0x0000000000037919 */ /* 0x000e240000002100 */
[----:B------:R-:W-:-:S04]  /*4070*/  IADD3 R0, P0, PT, R0, R26, RZ ;  /* 0x0000001a00007210 */ /* 0x000fc80007f1e0ff */
[----:B--2---:R-:W-:Y:S01]  /*4080*/  LEA R2, P1, R0, UR6, 0x2 ;  /* 0x0000000600027c11 */ /* 0x004fe2000f8210ff */
[----:B------:R-:W1:Y:S01]  /*4090*/  LDS R4, [UR4+0x8400] ;  /* 0x00840004ff047984 */ /* 0x000e620008000800 */
[C---:B0-----:R-:W-:Y:S02]  /*40a0*/  LOP3.LUT R12, R3.reuse, 0x3e0, RZ, 0xc0, !PT ;  /* 0x000003e0030c7812 */ /* 0x041fe400078ec0ff */
[----:B------:R-:W-:-:S05]  /*40b0*/  LOP3.LUT R3, R3, 0x1f, RZ, 0xc0, !PT ;  /* 0x0000001f03037812 */ /* 0x000fca00078ec0ff */
[----:B------:R-:W-:Y:S02]  /*40c0*/  IMAD R12, R12, 0x16, R3 ;  /* 0x000000160c0c7824 */ /* 0x000fe400078e0203 */
[----:B------:R-:W-:-:S05]  /*40d0*/  IMAD.X R3, RZ, RZ, RZ, P0 ;  /* 0x000000ffff037224 */ /* 0x000fca00000e06ff */
[----:B------:R-:W-:Y:S02]  /*40e0*/  LEA.HI.X R3, R0, UR7, R3, 0x2, P1 ;  /* 0x0000000700037c11 */ /* 0x000fe400088f1403 */
[-C--:B-1----:R-:W-:Y:S02]  /*40f0*/  ISETP.GE.AND P6, PT, R26, R4.reuse, PT ;  /* 0x000000041a00720c */ /* 0x082fe40003fc6270 */
[-C--:B------:R-:W-:Y:S01]  /*4100*/  ISETP.GE.AND P5, PT, R37, R4.reuse, PT ;  /* 0x000000042500720c */ /* 0x080fe20003fa6270 */
[C---:B------:R-:W-:Y:S01]  /*4110*/  VIADD R37, R12.reuse, 0x80 ;  /* 0x000000800c257836 */ /* 0x040fe20000000000 */
[-C--:B------:R-:W-:Y:S01]  /*4120*/  ISETP.GE.AND P0, PT, R51, R4.reuse, PT ;  /* 0x000000043300720c */ /* 0x080fe20003f06270 */
[----:B------:R-:W-:Y:S01]  /*4130*/  VIADD R51, R12, 0xa0 ;  /* 0x000000a00c337836 */ /* 0x000fe20000000000 */
[-C--:B------:R-:W-:Y:S02]  /*4140*/  ISETP.GE.AND P4, PT, R50, R4.reuse, PT ;  /* 0x000000043200720c */ /* 0x080fe40003f86270 */
[-C--:B------:R-:W-:Y:S01]  /*4150*/  ISETP.GE.AND P3, PT, R37, R4.reuse, PT ;  /* 0x000000042500720c */ /* 0x080fe20003f66270 */
[----:B------:R-:W-:Y:S01]  /*4160*/  VIADD R37, R12, 0xe0 ;  /* 0x000000e00c257836 */ /* 0x000fe20000000000 */
[----:B------:R-:W-:-:S02]  /*4170*/  ISETP.GE.AND P2, PT, R51, R4, PT ;  /* 0x000000043300720c */ /* 0x000fc40003f46270 */
[-C--:B------:R-:W-:Y:S01]  /*4180*/  ISETP.GE.AND P1, PT, R49, R4.reuse, PT ;  /* 0x000000043100720c */ /* 0x080fe20003f26270 */
[----:B------:R-:W-:Y:S01]  /*4190*/  @!P6 STG.E desc[UR8][R2.64], R16 ;  /* 0x000000100200e986 */ /* 0x000fe2000c101908 */
[-C--:B------:R-:W-:Y:S01]  /*41a0*/  ISETP.GE.AND P6, PT, R37, R4.reuse, PT ;  /* 0x000000042500720c */ /* 0x080fe20003fc6270 */
[----:B------:R-:W-:Y:S02]  /*41b0*/  VIADD R37, R12, 0x120 ;  /* 0x000001200c257836 */ /* 0x000fe40000000000 */
[----:B------:R-:W-:Y:S01]  /*41c0*/  @!P5 STG.E desc[UR8][R2.64+0x80], R8 ;  /* 0x000080080200d986 */ /* 0x000fe2000c101908 */
[----:B------:R-:W-:-:S03]  /*41d0*/  ISETP.GE.AND P5, PT, R48, R4, PT ;  /* 0x000000043000720c */ /* 0x000fc60003fa6270 */
[----:B------:R-:W-:Y:S01]  /*41e0*/  @!P0 STG.E desc[UR8][R2.64+0x100], R10 ;  /* 0x0001000a02008986 */ /* 0x000fe2000c101908 */
[-C--:B------:R-:W-:Y:S01]  /*41f0*/  ISETP.GE.AND P0, PT, R37, R4.reuse, PT ;  /* 0x000000042500720c */ /* 0x080fe20003f06270 */
[----:B------:R-:W-:Y:S02]  /*4200*/  VIADD R37, R12, 0x1c0 ;  /* 0x000001c00c257836 */ /* 0x000fe40000000000 */
[----:B------:R-:W-:Y:S01]  /*4210*/  @!P4 STG.E desc[UR8][R2.64+0x180], R6 ;  /* 0x000180060200c986 */ /* 0x000fe2000c101908 */
[----:B------:R-:W-:-:S03]  /*4220*/  ISETP.GE.AND P4, PT, R47, R4, PT ;  /* 0x000000042f00720c */ /* 0x000fc60003f86270 */
[----:B------:R-:W-:Y:S01]  /*4230*/  @!P3 STG.E desc[UR8][R2.64+0x200], R53 ;  /* 0x000200350200b986 */ /* 0x000fe2000c101908 */
[----:B------:R-:W-:-:S03]  /*4240*/  ISETP.GE.AND P3, PT, R46, R4, PT ;  /* 0x000000042e00720c */ /* 0x000fc60003f66270 */
[----:B------:R-:W-:Y:S01]  /*4250*/  @!P2 STG.E desc[UR8][R2.64+0x280], R39 ;  /* 0x000280270200a986 */ /* 0x000fe2000c101908 */
[----:B------:R-:W-:-:S03]  /*4260*/  ISETP.GE.AND P2, PT, R45, R4, PT ;  /* 0x000000042d00720c */ /* 0x000fc60003f46270 */
[----:B------:R0:W-:Y:S01]  /*4270*/  @!P1 STG.E desc[UR8][R2.64+0x300], R33 ;  /* 0x0003002102009986 */ /* 0x0001e2000c101908 */
[-C--:B------:R-:W-:Y:S01]  /*4280*/  ISETP.GE.AND P1, PT, R43, R4.reuse, PT ;  /* 0x000000042b00720c */ /* 0x080fe20003f26270 */
[C---:B------:R-:W-:Y:S02]  /*4290*/  VIADD R43, R12.reuse, 0x220 ;  /* 0x000002200c2b7836 */ /* 0x040fe40000000000 */
[----:B------:R-:W-:Y:S01]  /*42a0*/  @!P6 STG.E desc[UR8][R2.64+0x380], R35 ;  /* 0x000380230200e986 */ /* 0x000fe2000c101908 */
[-C--:B------:R-:W-:Y:S01]  /*42b0*/  ISETP.GE.AND P6, PT, R37, R4.reuse, PT ;  /* 0x000000042500720c */ /* 0x080fe20003fc6270 */
[----:B------:R-:W-:Y:S02]  /*42c0*/  VIADD R37, R12, 0x200 ;  /* 0x000002000c257836 */ /* 0x000fe40000000000 */
[----:B------:R1:W-:Y:S01]  /*42d0*/  @!P5 STG.E desc[UR8][R2.64+0x400], R31 ;  /* 0x0004001f0200d986 */ /* 0x0003e2000c101908 */
[----:B------:R-:W-:Y:S01]  /*42e0*/  ISETP.GE.AND P5, PT, R42, R4, PT ;  /* 0x000000042a00720c */ /* 0x000fe20003fa6270 */
[----:B0-----:R-:W-:-:S02]  /*42f0*/  VIADD R33, R12, 0x260 ;  /* 0x000002600c217836 */ /* 0x001fc40000000000 */
[----:B------:R0:W-:Y:S01]  /*4300*/  @!P0 STG.E desc[UR8][R2.64+0x480], R25 ;  /* 0x0004801902008986 */ /* 0x0001e2000c101908 */
[----:B------:R-:W-:-:S03]  /*4310*/  ISETP.GE.AND P0, PT, R37, R4, PT ;  /* 0x000000042500720c */ /* 0x000fc60003f06270 */
[----:B------:R0:W-:Y:S01]  /*4320*/  @!P4 STG.E desc[UR8][R2.64+0x500], R27 ;  /* 0x0005001b0200c986 */ /* 0x0001e2000c101908 */
[-C--:B------:R-:W-:Y:S01]  /*4330*/  ISETP.GE.AND P4, PT, R43, R4.reuse, PT ;  /* 0x000000042b00720c */ /* 0x080fe20003f86270 */
[----:B-1----:R-:W-:Y:S02]  /*4340*/  VIADD R31, R12, 0x280 ;  /* 0x000002800c1f7836 */ /* 0x002fe40000000000 */
[----:B------:R0:W-:Y:S01]  /*4350*/  @!P3 STG.E desc[UR8][R2.64+0x580], R29 ;  /* 0x0005801d0200b986 */ /* 0x0001e2000c101908 */
[----:B------:R-:W-:-:S03]  /*4360*/  ISETP.GE.AND P3, PT, R41, R4, PT ;  /* 0x000000042900720c */ /* 0x000fc60003f66270 */
[----:B------:R0:W-:Y:S01]  /*4370*/  @!P2 STG.E desc[UR8][R2.64+0x600], R19 ;  /* 0x000600130200a986 */ /* 0x0001e2000c101908 */
[----:B------:R-:W-:-:S03]  /*4380*/  ISETP.GE.AND P2, PT, R33, R4, PT ;  /* 0x000000042100720c */ /* 0x000fc60003f46270 */
[----:B------:R0:W-:Y:S01]  /*4390*/  @!P1 STG.E desc[UR8][R2.64+0x680], R21 ;  /* 0x0006801502009986 */ /* 0x0001e2000c101908 */
[----:B------:R-:W-:-:S03]  /*43a0*/  ISETP.GE.AND P1, PT, R31, R4, PT ;  /* 0x000000041f00720c */ /* 0x000fc60003f26270 */
[----:B------:R0:W-:Y:S01]  /*43b0*/  @!P6 STG.E desc[UR8][R2.64+0x700], R17 ;  /* 0x000700110200e986 */ /* 0x0001e2000c101908 */
[----:B------:R-:W-:-:S03]  /*43c0*/  ISETP.GE.AND P6, PT, R40, R4, PT ;  /* 0x000000042800720c */ /* 0x000fc60003fc6270 */
[----:B------:R0:W-:Y:S04]  /*43d0*/  @!P5 STG.E desc[UR8][R2.64+0x780], R15 ;  /* 0x0007800f0200d986 */ /* 0x0001e8000c101908 */
[----:B------:R0:W-:Y:S04]  /*43e0*/  @!P0 STG.E desc[UR8][R2.64+0x800], R13 ;  /* 0x0008000d02008986 */ /* 0x0001e8000c101908 */
[----:B------:R0:W-:Y:S04]  /*43f0*/  @!P4 STG.E desc[UR8][R2.64+0x880], R11 ;  /* 0x0008800b0200c986 */ /* 0x0001e8000c101908 */
[----:B------:R0:W-:Y:S04]  /*4400*/  @!P3 STG.E desc[UR8][R2.64+0x900], R9 ;  /* 0x000900090200b986 */ /* 0x0001e8000c101908 */
[----:B------:R0:W-:Y:S04]  /*4410*/  @!P2 STG.E desc[UR8][R2.64+0x980], R7 ;  /* 0x000980070200a986 */ /* 0x0001e8000c101908 */
[----:B------:R0:W-:Y:S01]  /*4420*/  @!P1 STG.E desc[UR8][R2.64+0xa00], R5 ;  /* 0x000a000502009986 */ /* 0x0001e2000c101908 */
[----:B------:R-:W-:Y:S05]  /*4430*/  @P6 EXIT ;  /* 0x000000000000694d */ /* 0x000fea0003800000 */
[----:B------:R-:W-:Y:S01]  /*4440*/  STG.E desc[UR8][R2.64+0xa80], R23 ;  /* 0x000a801702007986 */ /* 0x000fe2000c101908 */
[----:B------:R-:W-:Y:S05]  /*4450*/  EXIT ;  /* 0x000000000000794d */ /* 0x000fea0003800000 */
.L_x_5:
[----:B------:R-:W-:Y:S01]  /*4460*/  BSSY B1, `(.L_x_32) ;  /* 0x0000006000017945 */ /* 0x000fe20003800000 */
[----:B------:R-:W-:Y:S01]  /*4470*/  PLOP3.LUT P0, PT, P0, PT, PT, 0x8, 0x80 ;  /* 0x000000000080781c */ /* 0x000fe2000070e170 */
[----:B------:R-:W-:-:S12]  /*4480*/  IMAD.MOV.U32 R19, RZ, RZ, -0x1 ;  /* 0xffffffffff137424 */ /* 0x000fd800078e00ff */
[----:B------:R-:W-:Y:S05]  /*4490*/  WARPSYNC.COLLECTIVE R19, `(.L_x_33) ;  /* 0x0000000013087348 */ /* 0x000fea0003c00000 */
[----:B------:R-:W-:Y:S01]  /*44a0*/  VOTE.ANY P0, P0 ;  /* 0x0000000000ff7806 */ /* 0x000fe20000000100 */
[----:B------:R-:W-:-:S12]  /*44b0*/  ENDCOLLECTIVE ;  /* 0x000000000000791b */ /* 0x000fd80003800000 */
.L_x_33:
[----:B------:R-:W-:Y:S05]  /*44c0*/  BSYNC B1 ;  /* 0x0000000000017941 */ /* 0x000fea0003800000 */
.L_x_32:
[----:B------:R-:W-:Y:S05]  /*44d0*/  BRA `(.L_x_34) ;  /* 0xffffffc800a87947 */ /* 0x000fea000383ffff */
.L_x_7:
[----:B------:R-:W-:Y:S01]  /*44e0*/  BSSY B1, `(.L_x_35) ;  /* 0x0000006000017945 */ /* 0x000fe20003800000 */
[----:B------:R-:W-:Y:S01]  /*44f0*/  PLOP3.LUT P0, PT, P0, PT, PT, 0x8, 0x80 ;  /* 0x000000000080781c */ /* 0x000fe2000070e170 */
[----:B------:R-:W-:-:S12]  /*4500*/  IMAD.MOV.U32 R19, RZ, RZ, -0x1 ;  /* 0xffffffffff137424 */ /* 0x000fd800078e00ff */
[----:B------:R-:W-:Y:S05]  /*4510*/  WARPSYNC.COLLECTIVE R19, `(.L_x_36) ;  /* 0x0000000013087348 */ /* 0x000fea0003c00000 */
[----:B------:R-:W-:Y:S01]  /*4520*/  VOTE.ANY P0, P0 ;  /* 0x0000000000ff7806 */ /* 0x000fe20000000100 */
[----:B------:R-:W-:-:S12]  /*4530*/  ENDCOLLECTIVE ;  /* 0x000000000000791b */ /* 0x000fd80003800000 */
.L_x_36:
[----:B------:R-:W-:Y:S05]  /*4540*/  BSYNC B1 ;  /* 0x0000000000017941 */ /* 0x000fea0003800000 */
.L_x_35:
[----:B------:R-:W-:Y:S05]  /*4550*/  BRA `(.L_x_37) ;  /* 0xffffffc800fc7947 */ /* 0x000fea000383ffff */
.L_x_9:
[----:B------:R-:W0:Y:S01]  /*4560*/  S2R R48, SR_GEMASK ;  /* 0x0000000000307919 */ /* 0x000e220000003c00 */
[----:B------:R-:W-:Y:S01]  /*4570*/  BSSY B1, `(.L_x_38) ;  /* 0x0000006000017945 */ /* 0x000fe20003800000 */
[----:B------:R-:W-:Y:S01]  /*4580*/  PLOP3.LUT P0, PT, P0, PT, PT, 0x8, 0x80 ;  /* 0x000000000080781c */ /* 0x000fe2000070e170 */
[----:B------:R-:W-:-:S12]  /*4590*/  IMAD.MOV.U32 R19, RZ, RZ, -0x1 ;  /* 0xffffffffff137424 */ /* 0x000fd800078e00ff */
[----:B0-----:R-:W-:Y:S05]  /*45a0*/  WARPSYNC.COLLECTIVE R19, `(.L_x_39) ;  /* 0x0000000013087348 */ /* 0x001fea0003c00000 */
[----:B------:R-:W-:Y:S01]  /*45b0*/  VOTE.ANY R19, PT, P0 ;  /* 0x0000000000137806 */ /* 0x000fe200000e0100 */
[----:B0-----:R-:W-:Y:S06]  /*45c0*/  ENDCOLLECTIVE ;  /* 0x000000000000791b */ /* 0x001fec0003800000 */
.L_x_39:
[----:B------:R-:W-:Y:S05]  /*45d0*/  BSYNC B1 ;  /* 0x0000000000017941 */ /* 0x000fea0003800000 */
.L_x_38:
[----:B------:R-:W-:Y:S01]  /*45e0*/  LOP3.LUT R19, R19, 0x80000000, R48, 0xec, !PT ;  /* 0x8000000013137812 */ /* 0x000fe200078eec30 */
[----:B------:R-:W-:Y:S01]  /*45f0*/  IMAD.MOV.U32 R18, RZ, RZ, R41 ;  /* 0x000000ffff127224 */ /* 0x000fe200078e0029 */
[----:B------:R-:W0:Y:S01]  /*4600*/  LDC.64 R42, c[0x0][0x390] ;  /* 0x0000e400ff2a7b82 */ /* 0x000e220000000a00 */
[----:B------:R-:W-:Y:S02]  /*4610*/  IMAD.MOV.U32 R17, RZ, RZ, 0x1 ;  /* 0x00000001ff117424 */ /* 0x000fe400078e00ff */
[----:B------:R-:W-:Y:S02]  /*4620*/  VIADD R16, R19, 0xffffffff ;  /* 0xffffffff13107836 */ /* 0x000fe40000000000 */
[C---:B------:R-:W-:Y:S02]  /*4630*/  VIADD R23, R47.reuse, 0x4 ;  /* 0x000000042f177836 */ /* 0x040fe40000000000 */
[----:B------:R-:W-:Y:S01]  /*4640*/  VIADD R26, R47, 0x8 ;  /* 0x000000082f1a7836 */ /* 0x000fe20000000000 */
[----:B------:R-:W-:Y:S01]  /*4650*/  LOP3.LUT R22, R19, R16, RZ, 0xc, !PT ;  /* 0x0000001013167212 */ /* 0x000fe200078e0cff */
[----:B------:R-:W-:-:S03]  /*4660*/  IMAD.MOV.U32 R19, RZ, RZ, -0x1 ;  /* 0xffffffffff137424 */ /* 0x000fc600078e00ff */
[----:B------:R1:W2:Y:S02]  /*4670*/  POPC R16, R22 ;  /* 0x0000001600107309 */ /* 0x0002a40000000000 */
[----:B-1----:R-:W-:Y:S01]  /*4680*/  VIADD R22, R47, 0x2 ;  /* 0x000000022f167836 */ /* 0x002fe20000000000 */
[----:B0-2---:R-:W-:-:S13]  /*4690*/  IADD3 R42, P3, PT, R42, 0x100, RZ ;  /* 0x000001002a2a7810 */ /* 0x005fda0007f7e0ff */
[----:B------:R-:W-:Y:S05]  /*46a0*/  WARPSYNC.COLLECTIVE R19, `(.L_x_40) ;  /* 0x0000000013087348 */ /* 0x000fea0003c00000 */
[----:B------:R0:W1:Y:S02]  /*46b0*/  SHFL.DOWN P2, R20, R18, R17, R16 ;  /* 0x0800001112147389 */ /* 0x0000640000040010 */
[----:B01----:R-:W-:Y:S05]  /*46c0*/  ENDCOLLECTIVE ;  /* 0x000000000000791b */ /* 0x003fea0003800000 */
.L_x_40:
[-C--:B------:R-:W-:Y:S01]  /*46d0*/  ISETP.GE.AND P0, PT, R47, R16.reuse, PT ;  /* 0x000000102f00720c */ /* 0x080fe20003f06270 */
[----:B------:R-:W-:Y:S02]  /*46e0*/  IMAD.X R43, RZ, RZ, R43, P3 ;  /* 0x000000ffff2b7224 */ /* 0x000fe400018e062b */
[----:B------:R-:W-:Y:S01]  /*46f0*/  IMAD.MOV.U32 R17, RZ, RZ, 0x2 ;  /* 0x00000002ff117424 */ /* 0x000fe200078e00ff */
[----:B------:R-:W-:Y:S02]  /*4700*/  SEL R20, R20, RZ, !P0 ;  /* 0x000000ff14147207 */ /* 0x000fe40004000000 */
[----:B------:R-:W-:-:S03]  /*4710*/  ISETP.GT.AND P0, PT, R22, R16, PT ;  /* 0x000000101600720c */ /* 0x000fc60003f04270 */
[----:B------:R-:W-:-:S04]  /*4720*/  IMAD.IADD R37, R20, 0x1, R41 ;  /* 0x0000000114257824 */ /* 0x000fc800078e0229 */
[----:B------:R-:W-:-:S07]  /*4730*/  IMAD.MOV.U32 R18, RZ, RZ, R37 ;  /* 0x000000ffff127224 */ /* 0x000fce00078e0025 */
[----:B------:R-:W-:Y:S05]  /*4740*/  WARPSYNC.COLLECTIVE R19, `(.L_x_41) ;  /* 0x0000000013087348 */ /* 0x000fea0003c00000 */
[----:B------:R0:W1:Y:S02]  /*4750*/  SHFL.DOWN P2, R20, R18, R17, R16 ;  /* 0x0800001112147389 */ /* 0x0000640000040010 */
[----:B01----:R-:W-:Y:S05]  /*4760*/  ENDCOLLECTIVE ;  /* 0x000000000000791b */ /* 0x003fea0003800000 */
.L_x_41:
[----:B------:R-:W-:Y:S01]  /*4770*/  IMAD.MOV.U32 R17, RZ, RZ, 0x4 ;  /* 0x00000004ff117424 */ /* 0x000fe200078e00ff */
[----:B------:R-:W-:Y:S02]  /*4780*/  SEL R20, R20, RZ, !P0 ;  /* 0x000000ff14147207 */ /* 0x000fe40004000000 */
[----:B------:R-:W-:-:S03]  /*4790*/  ISETP.GT.AND P0, PT, R23, R16, PT ;  /* 0x000000101700720c */ /* 0x000fc60003f04270 */
[----:B------:R-:W-:Y:S02]  /*47a0*/  IMAD.IADD R39, R37, 0x1, R20 ;  /* 0x0000000125277824 */ /* 0x000fe400078e0214 */
[----:B------:R-:W-:Y:S02]  /*47b0*/  VIADD R37, R47, 0x10 ;  /* 0x000000102f257836 */ /* 0x000fe40000000000 */
[----:B------:R-:W-:-:S07]  /*47c0*/  IMAD.MOV.U32 R18, RZ, RZ, R39 ;  /* 0x000000ffff127224 */ /* 0x000fce00078e0027 */
[----:B------:R-:W-:Y:S05]  /*47d0*/  WARPSYNC.COLLECTIVE R19, `(.L_x_42) ;  /* 0x0000000013087348 */ /* 0x000fea0003c00000 */
[----:B------:R0:W1:Y:S02]  /*47e0*/  SHFL.DOWN P2, R20, R18, R17, R16 ;  /* 0x0800001112147389 */ /* 0x0000640000040010 */
[----:B01----:R-:W-:Y:S05]  /*47f0*/  ENDCOLLECTIVE ;  /* 0x000000000000791b */ /* 0x003fea0003800000 */
.L_x_42:
        /* <DEDUP_REMOVED lines=8> */
.L_x_43:
[----:B------:R-:W-:Y:S01]  /*4880*/  IMAD.MOV.U32 R17, RZ, RZ, 0x10 ;  /* 0x00000010ff117424 */ /* 0x000fe200078e00ff */
[----:B------:R-:W-:Y:S02]  /*4890*/  SEL R20, R20, RZ, !P0 ;  /* 0x000000ff14147207 */ /* 0x000fe40004000000 */
[----:B------:R-:W-:-:S03]  /*48a0*/  ISETP.NE.AND P0, PT, R40, 0x65, PT ;  /* 0x000000652800780c */ /* 0x000fc60003f05270 */
[----:B------:R-:W-:-:S04]  /*48b0*/  IMAD.IADD R41, R51, 0x1, R20 ;  /* 0x0000000133297824 */ /* 0x000fc800078e0214 */
[----:B------:R-:W-:-:S07]  /*48c0*/  IMAD.MOV.U32 R18, RZ, RZ, R41 ;  /* 0x000000ffff127224 */ /* 0x000fce00078e0029 */
[----:B------:R-:W-:Y:S05]  /*48d0*/  WARPSYNC.COLLECTIVE R19, `(.L_x_44) ;  /* 0x0000000013087348 */ /* 0x000fea0003c00000 */
[----:B------:R0:W1:Y:S02]  /*48e0*/  SHFL.DOWN P2, R20, R18, R17, R16 ;  /* 0x0800001112147389 */ /* 0x0000640000040010 */
[----:B01----:R-:W-:Y:S05]  /*48f0*/  ENDCOLLECTIVE ;  /* 0x000000000000791b */ /* 0x003fea0003800000 */
.L_x_44:
[----:B------:R-:W-:Y:S05]  /*4900*/  WARPSYNC.COLLECTIVE R19, `(.L_x_45) ;  /* 0x0000000013087348 */ /* 0x000fea0003c00000 */
[----:B------:R-:W-:Y:S01]  /*4910*/  VOTE.ALL P0, P0 ;  /* 0x0000000000ff7806 */ /* 0x000fe20000000000 */
[----:B------:R-:W-:-:S12]  /*4920*/  ENDCOLLECTIVE ;  /* 0x000000000000791b */ /* 0x000fd80003800000 */
.L_x_45:
[----:B------:R-:W-:-:S04]  /*4930*/  ISETP.GT.AND P2, PT, R37, R16, PT ;  /* 0x000000102500720c */ /* 0x000fc80003f44270 */
[----:B------:R-:W-:-:S05]  /*4940*/  SEL R20, R20, RZ, !P2 ;  /* 0x000000ff14147207 */ /* 0x000fca0005000000 */
[----:B------:R-:W-:Y:S01]  /*4950*/  IMAD.IADD R39, R41, 0x1, R20 ;  /* 0x0000000129277824 */ /* 0x000fe200078e0214 */
[----:B------:R-:W-:Y:S06]  /*4960*/  BRA `(.L_x_46) ;  /* 0xffffffc800947947 */ /* 0x000fec000383ffff */
.L_x_11:
[----:B------:R-:W-:Y:S01]  /*4970*/  BSSY B1, `(.L_x_47) ;  /* 0x0000006000017945 */ /* 0x000fe20003800000 */
[----:B------:R-:W-:Y:S01]  /*4980*/  PLOP3.LUT P0, PT, P0, PT, PT, 0x8, 0x80 ;  /* 0x000000000080781c */ /* 0x000fe2000070e170 */
[----:B------:R-:W-:-:S12]  /*4990*/  IMAD.MOV.U32 R19, RZ, RZ, -0x1 ;  /* 0xffffffffff137424 */ /* 0x000fd800078e00ff */
[----:B------:R-:W-:Y:S05]  /*49a0*/  WARPSYNC.COLLECTIVE R19, `(.L_x_48) ;  /* 0x0000000013087348 */ /* 0x000fea0003c00000 */
[----:B------:R-:W-:Y:S01]  /*49b0*/  VOTE.ANY P0, P0 ;  /* 0x0000000000ff7806 */ /* 0x000fe20000000100 */
[----:B------:R-:W-:-:S12]  /*49c0*/  ENDCOLLECTIVE ;  /* 0x000000000000791b */ /* 0x000fd80003800000 */
.L_x_48:
[----:B------:R-:W-:Y:S05]  /*49d0*/  BSYNC B1 ;  /* 0x0000000000017941 */ /* 0x000fea0003800000 */
.L_x_47:
[----:B------:R-:W-:Y:S05]  /*49e0*/  BRA `(.L_x_49) ;  /* 0xffffffc800a47947 */ /* 0x000fea000383ffff */
.L_x_13:
[----:B------:R-:W-:Y:S01]  /*49f0*/  BSSY B1, `(.L_x_50) ;  /* 0x0000006000017945 */ /* 0x000fe20003800000 */
[----:B------:R-:W-:Y:S01]  /*4a00*/  PLOP3.LUT P0, PT, P0, PT, PT, 0x8, 0x80 ;  /* 0x000000000080781c */ /* 0x000fe2000070e170 */
[----:B------:R-:W-:-:S12]  /*4a10*/  IMAD.MOV.U32 R19, RZ, RZ, -0x1 ;  /* 0xffffffffff137424 */ /* 0x000fd800078e00ff */
[----:B------:R-:W-:Y:S05]  /*4a20*/  WARPSYNC.COLLECTIVE R19, `(.L_x_51) ;  /* 0x0000000013087348 */ /* 0x000fea0003c00000 */
[----:B------:R-:W-:Y:S01]  /*4a30*/  VOTE.ANY P0, P0 ;  /* 0x0000000000ff7806 */ /* 0x000fe20000000100 */
[----:B------:R-:W-:-:S12]  /*4a40*/  ENDCOLLECTIVE ;  /* 0x000000000000791b */ /* 0x000fd80003800000 */
.L_x_51:
[----:B------:R-:W-:Y:S05]  /*4a50*/  BSYNC B1 ;  /* 0x0000000000017941 */ /* 0x000fea0003800000 */
.L_x_50:
[----:B------:R-:W-:Y:S05]  /*4a60*/  BRA `(.L_x_52) ;  /* 0xffffffc800f87947 */ /* 0x000fea000383ffff */
.L_x_15:
[----:B------:R-:W-:Y:S01]  /*4a70*/  BSSY B1, `(.L_x_53) ;  /* 0x0000006000017945 */ /* 0x000fe20003800000 */
[----:B------:R-:W-:Y:S01]  /*4a80*/  PLOP3.LUT P0, PT, P0, PT, PT, 0x8, 0x80 ;  /* 0x000000000080781c */ /* 0x000fe2000070e170 */
[----:B------:R-:W-:-:S12]  /*4a90*/  IMAD.MOV.U32 R19, RZ, RZ, -0x1 ;  /* 0xffffffffff137424 */ /* 0x000fd800078e00ff */
[----:B------:R-:W-:Y:S05]  /*4aa0*/  WARPSYNC.COLLECTIVE R19, `(.L_x_54) ;  /* 0x0000000013087348 */ /* 0x000fea0003c00000 */
[----:B------:R-:W-:Y:S01]  /*4ab0*/  VOTE.ANY R19, PT, P0 ;  /* 0x0000000000137806 */ /* 0x000fe200000e0100 */
[----:B------:R-:W-:Y:S06]  /*4ac0*/  ENDCOLLECTIVE ;  /* 0x000000000000791b */ /* 0x000fec0003800000 */
.L_x_54:
[----:B------:R-:W-:Y:S05]  /*4ad0*/  BSYNC B1 ;  /* 0x0000000000017941 */ /* 0x000fea0003800000 */
.L_x_53:
[----:B------:R-:W-:Y:S01]  /*4ae0*/  LOP3.LUT R19, R19, 0x80000000, R48, 0xec, !PT ;  /* 0x8000000013137812 */ /* 0x000fe200078eec30 */
[----:B------:R-:W-:Y:S02]  /*4af0*/  IMAD.MOV.U32 R18, RZ, RZ, R41 ;  /* 0x000000ffff127224 */ /* 0x000fe400078e0029 */
[----:B------:R-:W-:Y:S02]  /*4b00*/  IMAD.MOV.U32 R17, RZ, RZ, 0x1 ;  /* 0x00000001ff117424 */ /* 0x000fe400078e00ff */
[----:B------:R-:W-:Y:S02]  /*4b10*/  VIADD R16, R19, 0xffffffff ;  /* 0xffffffff13107836 */ /* 0x000fe40000000000 */
[----:B------:R-:W-:-:S03]  /*4b20*/  VIADD R21, R21, 0xffffffe0 ;  /* 0xffffffe015157836 */ /* 0x000fc60000000000 */
[----:B------:R-:W-:Y:S01]  /*4b30*/  LOP3.LUT R50, R19, R16, RZ, 0xc, !PT ;  /* 0x0000001013327212 */ /* 0x000fe200078e0cff */
[----:B------:R-:W-:-:S03]  /*4b40*/  IMAD.MOV.U32 R19, RZ, RZ, -0x1 ;  /* 0xffffffffff137424 */ /* 0x000fc600078e00ff */
[----:B------:R0:W1:Y:S04]  /*4b50*/  POPC R16, R50 ;  /* 0x0000003200107309 */ /* 0x0000680000000000 */
[----:B01----:R-:W-:Y:S05]  /*4b60*/  WARPSYNC.COLLECTIVE R19, `(.L_x_55) ;  /* 0x0000000013087348 */ /* 0x003fea0003c00000 */
[----:B-1----:R1:W2:Y:S02]  /*4b70*/  SHFL.DOWN P2, R20, R18, R17, R16 ;  /* 0x0800001112147389 */ /* 0x0022a40000040010 */
[----:B012---:R-:W-:Y:S05]  /*4b80*/  ENDCOLLECTIVE ;  /* 0x000000000000791b */ /* 0x007fea0003800000 */
.L_x_55:
[----:B------:R-:W-:Y:S01]  /*4b90*/  ISETP.GE.AND P0, PT, R47, R16, PT ;  /* 0x000000102f00720c */ /* 0x000fe20003f06270 */
[----:B------:R-:W-:-:S03]  /*4ba0*/  IMAD.MOV.U32 R17, RZ, RZ, 0x2 ;  /* 0x00000002ff117424 */ /* 0x000fc600078e00ff */
[----:B------:R-:W-:Y:S02]  /*4bb0*/  SEL R20, R20, RZ, !P0 ;  /* 0x000000ff14147207 */ /* 0x000fe40004000000 */
[----:B------:R-:W-:-:S03]  /*4bc0*/  ISETP.GT.AND P0, PT, R22, R16, PT ;  /* 0x000000101600720c */ /* 0x000fc60003f04270 */
[----:B------:R-:W-:-:S04]  /*4bd0*/  IMAD.IADD R51, R20, 0x1, R41 ;  /* 0x0000000114337824 */ /* 0x000fc800078e0229 */
[----:B------:R-:W-:-:S07]  /*4be0*/  IMAD.MOV.U32 R18, RZ, RZ, R51 ;  /* 0x000000ffff127224 */ /* 0x000fce00078e0033 */
[----:B------:R-:W-:Y:S05]  /*4bf0*/  WARPSYNC.COLLECTIVE R19, `(.L_x_56) ;  /* 0x0000000013087348 */ /* 0x000fea0003c00000 */
[----:B------:R0:W1:Y:S02]  /*4c00*/  SHFL.DOWN P2, R20, R18, R17, R16 ;  /* 0x0800001112147389 */ /* 0x0000640000040010 */
[----:B01----:R-:W-:Y:S05]  /*4c10*/  ENDCOLLECTIVE ;  /* 0x000000000000791b */ /* 0x003fea0003800000 */
.L_x_56:
        /* <DEDUP_REMOVED lines=8> */
.L_x_57:
        /* <DEDUP_REMOVED lines=8> */
.L_x_58:
        /* <DEDUP_REMOVED lines=8> */
.L_x_59:
[----:B------:R-:W-:Y:S05]  /*4da0*/  WARPSYNC.COLLECTIVE R19, `(.L_x_60) ;  /* 0x0000000013087348 */ /* 0x000fea0003c00000 */
[----:B------:R-:W-:Y:S01]  /*4db0*/  VOTE.ALL P0, P0 ;  /* 0x0000000000ff7806 */ /* 0x000fe20000000000 */
[----:B------:R-:W-:-:S12]  /*4dc0*/  ENDCOLLECTIVE ;  /* 0x000000000000791b */ /* 0x000fd80003800000 */
.L_x_60:
[----:B------:R-:W-:-:S04]  /*4dd0*/  ISETP.GT.AND P2, PT, R37, R16, PT ;  /* 0x000000102500720c */ /* 0x000fc80003f44270 */
[----:B------:R-:W-:-:S04]  /*4de0*/  SEL R20, R20, RZ, !P2 ;  /* 0x000000ff14147207 */ /* 0x000fc80005000000 */
[----:B------:R-:W-:Y:S01]  /*4df0*/  IADD3 R39, PT, PT, R50, R20, R39 ;  /* 0x0000001432277210 */ /* 0x000fe20007ffe027 */
[----:B------:R-:W-:Y:S06]  /*4e00*/  BRA `(.L_x_61) ;  /* 0xffffffc800907947 */ /* 0x000fec000383ffff */
.L_x_20:
[----:B------:R-:W-:Y:S01]  /*4e10*/  BSSY B0, `(.L_x_62) ;  /* 0x0000006000007945 */ /* 0x000fe20003800000 */
[----:B------:R-:W-:Y:S01]  /*4e20*/  PLOP3.LUT P0, PT, P0, PT, PT, 0x8, 0x80 ;  /* 0x000000000080781c */ /* 0x000fe2000070e170 */
[----:B------:R-:W-:-:S12]  /*4e30*/  IMAD.MOV.U32 R19, RZ, RZ, -0x1 ;  /* 0xffffffffff137424 */ /* 0x000fd800078e00ff */
[----:B------:R-:W-:Y:S05]  /*4e40*/  WARPSYNC.COLLECTIVE R19, `(.L_x_63) ;  /* 0x0000000013087348 */ /* 0x000fea0003c00000 */
[----:B------:R-:W-:Y:S01]  /*4e50*/  VOTE.ANY P0, P0 ;  /* 0x0000000000ff7806 */ /* 0x000fe20000000100 */
[----:B------:R-:W-:-:S12]  /*4e60*/  ENDCOLLECTIVE ;  /* 0x000000000000791b */ /* 0x000fd80003800000 */
.L_x_63:
[----:B------:R-:W-:Y:S05]  /*4e70*/  BSYNC B0 ;  /* 0x0000000000007941 */ /* 0x000fea0003800000 */
.L_x_62:
[----:B------:R-:W-:Y:S05]  /*4e80*/  BRA `(.L_x_64) ;  /* 0xffffffe000a87947 */ /* 0x000fea000383ffff */
.L_x_22:
[----:B------:R-:W-:Y:S01]  /*4e90*/  BSSY B0, `(.L_x_65) ;  /* 0x0000006000007945 */ /* 0x000fe20003800000 */
[----:B------:R-:W-:Y:S01]  /*4ea0*/  PLOP3.LUT P0, PT, P0, PT, PT, 0x8, 0x80 ;  /* 0x000000000080781c */ /* 0x000fe2000070e170 */
[----:B------:R-:W-:-:S12]  /*4eb0*/  IMAD.MOV.U32 R19, RZ, RZ, -0x1 ;  /* 0xffffffffff137424 */ /* 0x000fd800078e00ff */
[----:B------:R-:W-:Y:S05]  /*4ec0*/  WARPSYNC.COLLECTIVE R19, `(.L_x_66) ;  /* 0x0000000013087348 */ /* 0x000fea0003c00000 */
[----:B------:R-:W-:Y:S01]  /*4ed0*/  VOTE.ANY P0, P0 ;  /* 0x0000000000ff7806 */ /* 0x000fe20000000100 */
[----:B------:R-:W-:-:S12]  /*4ee0*/  ENDCOLLECTIVE ;  /* 0x000000000000791b */ /* 0x000fd80003800000 */
.L_x_66:
[----:B------:R-:W-:Y:S05]  /*4ef0*/  BSYNC B0 ;  /* 0x0000000000007941 */ /* 0x000fea0003800000 */
.L_x_65:
[----:B------:R-:W-:Y:S05]  /*4f00*/  BRA `(.L_x_67) ;  /* 0xffffffe000fc7947 */ /* 0x000fea000383ffff */
.L_x_24:
[----:B------:R-:W0:Y:S01]  /*4f10*/  S2R R53, SR_GEMASK ;  /* 0x0000000000357919 */ /* 0x000e220000003c00 */
[----:B------:R-:W-:Y:S01]  /*4f20*/  BSSY B0, `(.L_x_68) ;  /* 0x0000006000007945 */ /* 0x000fe20003800000 */
[----:B------:R-:W-:Y:S01]  /*4f30*/  PLOP3.LUT P0, PT, P0, PT, PT, 0x8, 0x80 ;  /* 0x000000000080781c */ /* 0x000fe2000070e170 */
[----:B------:R-:W-:-:S12]  /*4f40*/  IMAD.MOV.U32 R19, RZ, RZ, -0x1 ;  /* 0xffffffffff137424 */ /* 0x000fd800078e00ff */
[----:B0-----:R-:W-:Y:S05]  /*4f50*/  WARPSYNC.COLLECTIVE R19, `(.L_x_69) ;  /* 0x0000000013087348 */ /* 0x001fea0003c00000 */
[----:B------:R-:W-:Y:S01]  /*4f60*/  VOTE.ANY R19, PT, P0 ;  /* 0x0000000000137806 */ /* 0x000fe200000e0100 */
[----:B0-----:R-:W-:Y:S06]  /*4f70*/  ENDCOLLECTIVE ;  /* 0x000000000000791b */ /* 0x001fec0003800000 */
.L_x_69:
[----:B------:R-:W-:Y:S05]  /*4f80*/  BSYNC B0 ;  /* 0x0000000000007941 */ /* 0x000fea0003800000 */
.L_x_68:
[----:B------:R-:W-:Y:S01]  /*4f90*/  LOP3.LUT R19, R19, 0x80000000, R53, 0xec, !PT ;  /* 0x8000000013137812 */ /* 0x000fe200078eec35 */
[----:B------:R-:W-:Y:S02]  /*4fa0*/  IMAD.MOV.U32 R18, RZ, RZ, R25 ;  /* 0x000000ffff127224 */ /* 0x000fe400078e0019 */
[----:B------:R-:W-:Y:S02]  /*4fb0*/  IMAD.MOV.U32 R17, RZ, RZ, 0x1 ;  /* 0x00000001ff117424 */ /* 0x000fe400078e00ff */
[----:B------:R-:W-:-:S05]  /*4fc0*/  VIADD R16, R19, 0xffffffff ;  /* 0xffffffff13107836 */ /* 0x000fca0000000000 */
[----:B------:R-:W-:Y:S01]  /*4fd0*/  LOP3.LUT R44, R19, R16, RZ, 0xc, !PT ;  /* 0x00000010132c7212 */ /* 0x000fe200078e0cff */
[----:B------:R-:W-:-:S05]  /*4fe0*/  IMAD.MOV.U32 R19, RZ, RZ, -0x1 ;  /* 0xffffffffff137424 */ /* 0x000fca00078e00ff */
[----:B------:R-:W0:Y:S02]  /*4ff0*/  POPC R44, R44 ;  /* 0x0000002c002c7309 */ /* 0x000e240000000000 */
[----:B0-----:R-:W-:Y:S01]  /*5000*/  IMAD.MOV.U32 R16, RZ, RZ, R44 ;  /* 0x000000ffff107224 */ /* 0x001fe200078e002c */
[----:B------:R-:W-:-:S13]  /*5010*/  ISETP.GE.AND P0, PT, R36, R44, PT ;  /* 0x0000002c2400720c */ /* 0x000fda0003f06270 */
[----:B------:R-:W-:Y:S05]  /*5020*/  WARPSYNC.COLLECTIVE R19, `(.L_x_70) ;  /* 0x0000000013087348 */ /* 0x000fea0003c00000 */
[----:B------:R0:W1:Y:S02]  /*5030*/  SHFL.DOWN P2, R20, R18, R17, R16 ;  /* 0x0800001112147389 */ /* 0x0000640000040010 */
[----:B01----:R-:W-:Y:S05]  /*5040*/  ENDCOLLECTIVE ;  /* 0x000000000000791b */ /* 0x003fea0003800000 */
.L_x_70:
[----:B------:R-:W-:Y:S01]  /*5050*/  IMAD.MOV.U32 R17, RZ, RZ, 0x2 ;  /* 0x00000002ff117424 */ /* 0x000fe200078e00ff */
[----:B------:R-:W-:-:S05]  /*5060*/  SEL R20, R20, RZ, !P0 ;  /* 0x000000ff14147207 */ /* 0x000fca0004000000 */
[----:B------:R-:W-:Y:S02]  /*5070*/  IMAD.IADD R35, R20, 0x1, R25 ;  /* 0x0000000114237824 */ /* 0x000fe400078e0219 */
[----:B------:R-:W-:Y:S02]  /*5080*/  VIADD R25, R36, 0x2 ;  /* 0x0000000224197836 */ /* 0x000fe40000000000 */
[----:B------:R-:W-:-:S03]  /*5090*/  IMAD.MOV.U32 R18, RZ, RZ, R35 ;  /* 0x000000ffff127224 */ /* 0x000fc600078e0023 */
[----:B------:R-:W-:Y:S01]  /*50a0*/  ISETP.GT.AND P0, PT, R25, R44, PT ;  /* 0x0000002c1900720c */ /* 0x000fe20003f04270 */
[----:B------:R-:W-:-:S12]  /*50b0*/  VIADD R25, R36, 0x4 ;  /* 0x0000000424197836 */ /* 0x000fd80000000000 */
[----:B------:R-:W-:Y:S05]  /*50c0*/  WARPSYNC.COLLECTIVE R19, `(.L_x_71) ;  /* 0x0000000013087348 */ /* 0x000fea0003c00000 */
[----:B------:R0:W1:Y:S02]  /*50d0*/  SHFL.DOWN P2, R20, R18, R17, R16 ;  /* 0x0800001112147389 */ /* 0x0000640000040010 */
[----:B01----:R-:W-:Y:S05]  /*50e0*/  ENDCOLLECTIVE ;  /* 0x000000000000791b */ /* 0x003fea0003800000 */
.L_x_71:
        /* <DEDUP_REMOVED lines=9> */
.L_x_72:
        /* <DEDUP_REMOVED lines=8> */
.L_x_73:
[----:B------:R-:W-:Y:S01]  /*5200*/  IMAD.MOV.U32 R17, RZ, RZ, 0x10 ;  /* 0x00000010ff117424 */ /* 0x000fe200078e00ff */
[----:B------:R-:W-:Y:S02]  /*5210*/  SEL R20, R20, RZ, !P0 ;  /* 0x000000ff14147207 */ /* 0x000fe40004000000 */
[----:B------:R-:W-:-:S03]  /*5220*/  ISETP.NE.AND P0, PT, R24, 0x65, PT ;  /* 0x000000651800780c */ /* 0x000fc60003f05270 */
[----:B------:R-:W-:Y:S02]  /*5230*/  IMAD.IADD R26, R25, 0x1, R20 ;  /* 0x00000001191a7824 */ /* 0x000fe400078e0214 */
[----:B------:R-:W-:Y:S02]  /*5240*/  VIADD R25, R36, 0x10 ;  /* 0x0000001024197836 */ /* 0x000fe40000000000 */
[----:B------:R-:W-:-:S03]  /*5250*/  IMAD.MOV.U32 R18, RZ, RZ, R26 ;  /* 0x000000ffff127224 */ /* 0x000fc600078e001a */
[----:B------:R-:W-:-:S13]  /*5260*/  ISETP.GT.AND P3, PT, R25, R44, PT ;  /* 0x0000002c1900720c */ /* 0x000fda0003f64270 */
[----:B------:R-:W-:Y:S05]  /*5270*/  WARPSYNC.COLLECTIVE R19, `(.L_x_74) ;  /* 0x0000000013087348 */ /* 0x000fea0003c00000 */
[----:B------:R0:W1:Y:S02]  /*5280*/  SHFL.DOWN P2, R20, R18, R17, R16 ;  /* 0x0800001112147389 */ /* 0x0000640000040010 */
[----:B01----:R-:W-:Y:S05]  /*5290*/  ENDCOLLECTIVE ;  /* 0x000000000000791b */ /* 0x003fea0003800000 */
.L_x_74:
[----:B------:R-:W-:Y:S05]  /*52a0*/  WARPSYNC.COLLECTIVE R19, `(.L_x_75) ;  /* 0x0000000013087348 */ /* 0x000fea0003c00000 */
[----:B------:R-:W-:Y:S01]  /*52b0*/  VOTE.ALL P0, P0 ;  /* 0x0000000000ff7806 */ /* 0x000fe20000000000 */
[----:B------:R-:W-:-:S12]  /*52c0*/  ENDCOLLECTIVE ;  /* 0x000000000000791b */ /* 0x000fd80003800000 */
.L_x_75:
[----:B------:R-:W0:Y:S01]  /*52d0*/  LDC.64 R16, c[0x0][0x390] ;  /* 0x0000e400ff107b82 */ /* 0x000e220000000a00 */
[----:B------:R-:W-:-:S05]  /*52e0*/  SEL R25, R20, RZ, !P3 ;  /* 0x000000ff14197207 */ /* 0x000fca0005800000 */
[----:B------:R-:W-:Y:S01]  /*52f0*/  IMAD.IADD R26, R26, 0x1, R25 ;  /* 0x000000011a1a7824 */ /* 0x000fe200078e0219 */
[----:B0-----:R-:W-:-:S05]  /*5300*/  IADD3 R35, P2, PT, R16, 0x100, RZ ;  /* 0x0000010010237810 */ /* 0x001fca0007f5e0ff */
[----:B------:R-:W-:Y:S01]  /*5310*/  IMAD.X R39, RZ, RZ, R17, P2 ;  /* 0x000000ffff277224 */ /* 0x000fe200010e0611 */
[----:B------:R-:W-:Y:S07]  /*5320*/  BRA `(.L_x_76) ;  /* 0xffffffe000907947 */ /* 0x000fee000383ffff */
.L_x_26:
[----:B------:R-:W-:Y:S01]  /*5330*/  BSSY B0, `(.L_x_77) ;  /* 0x0000006000007945 */ /* 0x000fe20003800000 */
[----:B------:R-:W-:Y:S01]  /*5340*/  PLOP3.LUT P0, PT, P0, PT, PT, 0x8, 0x80 ;  /* 0x000000000080781c */ /* 0x000fe2000070e170 */
[----:B------:R-:W-:-:S12]  /*5350*/  IMAD.MOV.U32 R19, RZ, RZ, -0x1 ;  /* 0xffffffffff137424 */ /* 0x000fd800078e00ff */
[----:B------:R-:W-:Y:S05]  /*5360*/  WARPSYNC.COLLECTIVE R19, `(.L_x_78) ;  /* 0x0000000013087348 */ /* 0x000fea0003c00000 */
[----:B------:R-:W-:Y:S01]  /*5370*/  VOTE.ANY P0, P0 ;  /* 0x0000000000ff7806 */ /* 0x000fe20000000100 */
[----:B------:R-:W-:-:S12]  /*5380*/  ENDCOLLECTIVE ;  /* 0x000000000000791b */ /* 0x000fd80003800000 */
.L_x_78:
[----:B------:R-:W-:Y:S05]  /*5390*/  BSYNC B0 ;  /* 0x0000000000007941 */ /* 0x000fea0003800000 */
.L_x_77:
[----:B------:R-:W-:Y:S05]  /*53a0*/  BRA `(.L_x_79) ;  /* 0xffffffe000a07947 */ /* 0x000fea000383ffff */
.L_x_28:
[----:B------:R-:W-:Y:S01]  /*53b0*/  BSSY B0, `(.L_x_80) ;  /* 0x0000006000007945 */ /* 0x000fe20003800000 */
[----:B------:R-:W-:Y:S01]  /*53c0*/  PLOP3.LUT P0, PT, P0, PT, PT, 0x8, 0x80 ;  /* 0x000000000080781c */ /* 0x000fe2000070e170 */
[----:B------:R-:W-:-:S12]  /*53d0*/  IMAD.MOV.U32 R19, RZ, RZ, -0x1 ;  /* 0xffffffffff137424 */ /* 0x000fd800078e00ff */
[----:B------:R-:W-:Y:S05]  /*53e0*/  WARPSYNC.COLLECTIVE R19, `(.L_x_81) ;  /* 0x0000000013087348 */ /* 0x000fea0003c00000 */
[----:B------:R-:W-:Y:S01]  /*53f0*/  VOTE.ANY P0, P0 ;  /* 0x0000000000ff7806 */ /* 0x000fe20000000100 */
[----:B------:R-:W-:-:S12]  /*5400*/  ENDCOLLECTIVE ;  /* 0x000000000000791b */ /* 0x000fd80003800000 */
.L_x_81:
[----:B------:R-:W-:Y:S05]  /*5410*/  BSYNC B0 ;  /* 0x0000000000007941 */ /* 0x000fea0003800000 */
.L_x_80:
[----:B------:R-:W-:Y:S05]  /*5420*/  BRA `(.L_x_82) ;  /* 0xffffffe000f47947 */ /* 0x000fea000383ffff */
.L_x_30:
[----:B------:R-:W-:Y:S01]  /*5430*/  BSSY B0, `(.L_x_83) ;  /* 0x0000006000007945 */ /* 0x000fe20003800000 */
[----:B------:R-:W-:Y:S01]  /*5440*/  PLOP3.LUT P0, PT, P0, PT, PT, 0x8, 0x80 ;  /* 0x000000000080781c */ /* 0x000fe2000070e170 */
[----:B------:R-:W-:-:S12]  /*5450*/  IMAD.MOV.U32 R19, RZ, RZ, -0x1 ;  /* 0xffffffffff137424 */ /* 0x000fd800078e00ff */
[----:B------:R-:W-:Y:S05]  /*5460*/  WARPSYNC.COLLECTIVE R19, `(.L_x_84) ;  /* 0x0000000013087348 */ /* 0x000fea0003c00000 */
[----:B------:R-:W-:Y:S01]  /*5470*/  VOTE.ANY R19, PT, P0 ;  /* 0x0000000000137806 */ /* 0x000fe200000e0100 */
[----:B------:R-:W-:Y:S06]  /*5480*/  ENDCOLLECTIVE ;  /* 0x000000000000791b */ /* 0x000fec0003800000 */
.L_x_84:
[----:B------:R-:W-:Y:S05]  /*5490*/  BSYNC B0 ;  /* 0x0000000000007941 */ /* 0x000fea0003800000 */
.L_x_83:
[----:B------:R-:W-:Y:S01]  /*54a0*/  LOP3.LUT R19, R19, 0x80000000, R53, 0xec, !PT ;  /* 0x8000000013137812 */ /* 0x000fe200078eec35 */
[----:B------:R-:W-:Y:S02]  /*54b0*/  IMAD.MOV.U32 R18, RZ, RZ, R25 ;  /* 0x000000ffff127224 */ /* 0x000fe400078e0019 */
[----:B------:R-:W-:Y:S02]  /*54c0*/  IMAD.MOV.U32 R17, RZ, RZ, 0x1 ;  /* 0x00000001ff117424 */ /* 0x000fe400078e00ff */
[----:B------:R-:W-:Y:S02]  /*54d0*/  VIADD R16, R19, 0xffffffff ;  /* 0xffffffff13107836 */ /* 0x000fe40000000000 */
[----:B------:R-:W-:-:S03]  /*54e0*/  VIADD R21, R21, 0xffffffe0 ;  /* 0xffffffe015157836 */ /* 0x000fc60000000000 */
[----:B------:R-:W-:Y:S01]  /*54f0*/  LOP3.LUT R16, R19, R16, RZ, 0xc, !PT ;  /* 0x0000001013107212 */ /* 0x000fe200078e0cff */
[----:B------:R-:W-:-:S05]  /*5500*/  IMAD.MOV.U32 R19, RZ, RZ, -0x1 ;  /* 0xffffffffff137424 */ /* 0x000fca00078e00ff */
[----:B------:R-:W0:Y:S02]  /*5510*/  POPC R16, R16 ;  /* 0x0000001000107309 */ /* 0x000e240000000000 */
[----:B0-----:R-:W-:Y:S05]  /*5520*/  WARPSYNC.COLLECTIVE R19, `(.L_x_85) ;  /* 0x0000000013087348 */ /* 0x001fea0003c00000 */
[----:B0-----:R0:W1:Y:S02]  /*5530*/  SHFL.DOWN P2, R20, R18, R17, R16 ;  /* 0x0800001112147389 */ /* 0x0010640000040010 */
[----:B01----:R-:W-:Y:S05]  /*5540*/  ENDCOLLECTIVE ;  /* 0x000000000000791b */ /* 0x003fea0003800000 */
.L_x_85:
[----:B------:R-:W-:Y:S01]  /*5550*/  ISETP.GE.AND P0, PT, R36, R16, PT ;  /* 0x000000102400720c */ /* 0x000fe20003f06270 */
[----:B------:R-:W-:-:S03]  /*5560*/  IMAD.MOV.U32 R17, RZ, RZ, 0x2 ;  /* 0x00000002ff117424 */ /* 0x000fc600078e00ff */
[----:B------:R-:W-:-:S05]  /*5570*/  SEL R20, R20, RZ, !P0 ;  /* 0x000000ff14147207 */ /* 0x000fca0004000000 */
[----:B------:R-:W-:Y:S02]  /*5580*/  IMAD.IADD R25, R20, 0x1, R25 ;  /* 0x0000000114197824 */ /* 0x000fe400078e0219 */
[----:B------:R-:W-:Y:S02]  /*5590*/  VIADD R20, R36, 0x2 ;  /* 0x0000000224147836 */ /* 0x000fe40000000000 */
[----:B------:R-:W-:-:S03]  /*55a0*/  IMAD.MOV.U32 R18, RZ, RZ, R25 ;  /* 0x000000ffff127224 */ /* 0x000fc600078e0019 */
[----:B------:R-:W-:-:S13]  /*55b0*/  ISETP.GT.AND P0, PT, R20, R16, PT ;  /* 0x000000101400720c */ /* 0x000fda0003f04270 */
[----:B------:R-:W-:Y:S05]  /*55c0*/  WARPSYNC.COLLECTIVE R19, `(.L_x_86) ;  /* 0x0000000013087348 */ /* 0x000fea0003c00000 */
[----:B------:R0:W1:Y:S02]  /*55d0*/  SHFL.DOWN P2, R20, R18, R17, R16 ;  /* 0x0800001112147389 */ /* 0x0000640000040010 */
[----:B01----:R-:W-:Y:S05]  /*55e0*/  ENDCOLLECTIVE ;  /* 0x000000000000791b */ /* 0x003fea0003800000 */
.L_x_86:
[----:B------:R-:W-:Y:S01]  /*55f0*/  IMAD.MOV.U32 R17, RZ, RZ, 0x4 ;  /* 0x00000004ff117424 */ /* 0x000fe200078e00ff */
        /* <DEDUP_REMOVED lines=8> */
.L_x_87:
        /* <DEDUP_REMOVED lines=9> */
.L_x_88:
[----:B------:R-:W-:Y:S01]  /*5710*/  IMAD.MOV.U32 R17, RZ, RZ, 0x10 ;  /* 0x00000010ff117424 */ /* 0x000fe200078e00ff */
[----:B------:R-:W-:-:S05]  /*5720*/  SEL R20, R20, RZ, !P0 ;  /* 0x000000ff14147207 */ /* 0x000fca0004000000 */
[----:B------:R-:W-:-:S04]  /*5730*/  IMAD.IADD R25, R25, 0x1, R20 ;  /* 0x0000000119197824 */ /* 0x000fc800078e0214 */
[----:B------:R-:W-:-:S07]  /*5740*/  IMAD.MOV.U32 R18, RZ, RZ, R25 ;  /* 0x000000ffff127224 */ /* 0x000fce00078e0019 */
[----:B------:R-:W-:Y:S05]  /*5750*/  WARPSYNC.COLLECTIVE R19, `(.L_x_89) ;  /* 0x0000000013087348 */ /* 0x000fea0003c00000 */
[----:B------:R0:W1:Y:S02]  /*5760*/  SHFL.DOWN P2, R20, R18, R17, R16 ;  /* 0x0800001112147389 */ /* 0x0000640000040010 */
[----:B01----:R-:W-:Y:S05]  /*5770*/  ENDCOLLECTIVE ;  /* 0x000000000000791b */ /* 0x003fea0003800000 */
.L_x_89:
[----:B------:R-:W-:-:S05]  /*5780*/  VIADD R17, R36, 0x10 ;  /* 0x0000001024117836 */ /* 0x000fca0000000000 */
[----:B------:R-:W-:-:S04]  /*5790*/  ISETP.GT.AND P0, PT, R17, R16, PT ;  /* 0x000000101100720c */ /* 0x000fc80003f04270 */
[----:B------:R-:W-:Y:S02]  /*57a0*/  SEL R20, R20, RZ, !P0 ;  /* 0x000000ff14147207 */ /* 0x000fe40004000000 */
[----:B------:R-:W-:Y:S02]  /*57b0*/  ISETP.NE.AND P0, PT, R24, 0x65, PT ;  /* 0x000000651800780c */ /* 0x000fe40003f05270 */
[----:B------:R-:W-:-:S11]  /*57c0*/  IADD3 R26, PT, PT, R25, R20, R26 ;  /* 0x00000014191a7210 */ /* 0x000fd60007ffe01a */
[----:B------:R-:W-:Y:S05]  /*57d0*/  WARPSYNC.COLLECTIVE R19, `(.L_x_90) ;  /* 0x0000000013087348 */ /* 0x000fea0003c00000 */
[----:B------:R-:W-:Y:S01]  /*57e0*/  VOTE.ALL P0, P0 ;  /* 0x0000000000ff7806 */ /* 0x000fe20000000000 */
[----:B------:R-:W-:-:S12]  /*57f0*/  ENDCOLLECTIVE ;  /* 0x000000000000791b */ /* 0x000fd80003800000 */
.L_x_90:
[----:B------:R-:W-:Y:S05]  /*5800*/  BRA `(.L_x_91) ;  /* 0xffffffe0008c7947 */ /* 0x000fea000383ffff */
.L_x_92:
[----:B------:R-:W-:-:S00]  /*5810*/  BRA `(.L_x_92) ;  /* 0xfffffffc00fc7947 */ /* 0x000fc0000383ffff */
[----:B------:R-:W-:-:S00]  /*5820*/  NOP ;  /* 0x0000000000007918 */ /* 0x000fc00000000000 */
        /* <DEDUP_REMOVED lines=13> */
.L_x_298:


//--------------------- .text._ZN3cub18CUB_300001_SM_10006detail4scan16DeviceScanKernelINS2_10policy_hubIiiimN4cuda3std3__44plusIvEEE10Policy1000EN6thrust24THRUST_300001_SM_1000_NS10device_ptrIiEESF_NS0_13ScanTileStateIiLb1EEES9_NS1_10InputValueIiPiEEmiLb0EiEEvT0_T1_T2_iT3_T4_T5_ --------------------------
	.section	.text._ZN3cub18CUB_300001_SM_10006detail4scan16DeviceScanKernelINS2_10policy_hubIiiimN4cuda3std3__44plusIvEEE10Policy1000EN6thrust24THRUST_300001_SM_1000_NS10device_ptrIiEESF_NS0_13ScanTileStateIiLb1EEES9_NS1_10InputValueIiPiEEmiLb0EiEEvT0_T1_T2_iT3_T4_T5_,"ax",@progbits
	.align	128
        .global         _ZN3cub18CUB_300001_SM_10006detail4scan16DeviceScanKernelINS2_10policy_hubIiiimN4cuda3std3__44plusIvEEE10Policy1000EN6thrust24THRUST_300001_SM_1000_NS10device_ptrIiEESF_NS0_13ScanTileStateIiLb1EEES9_NS1_10InputValueIiPiEEmiLb0EiEEvT0_T1_T2_iT3_T4_T5_
        .type           _ZN3cub18CUB_300001_SM_10006detail4scan16DeviceScanKernelINS2_10policy_hubIiiimN4cuda3std3__44plusIvEEE10Policy1000EN6thrust24THRUST_300001_SM_1000_NS10device_ptrIiEESF_NS0_13ScanTileStateIiLb1EEES9_NS1_10InputValueIiPiEEmiLb0EiEEvT0_T1_T2_iT3_T4_T5_,@function
        .size           _ZN3cub18CUB_300001_SM_10006detail4scan16DeviceScanKernelINS2_10policy_hubIiiimN4cuda3std3__44plusIvEEE10Policy1000EN6thrust24THRUST_300001_SM_1000_NS10device_ptrIiEESF_NS0_13ScanTileStateIiLb1EEES9_NS1_10InputValueIiPiEEmiLb0EiEEvT0_T1_T2_iT3_T4_T5_,(.L_x_299 - _ZN3cub18CUB_300001_SM_10006detail4scan16DeviceScanKernelINS2_10policy_hubIiiimN4cuda3std3__44plusIvEEE10Policy1000EN6thrust24THRUST_300001_SM_1000_NS10device_ptrIiEESF_NS0_13ScanTileStateIiLb1EEES9_NS1_10InputValueIiPiEEmiLb0EiEEvT0_T1_T2_iT3_T4_T5_)
        .other          _ZN3cub18CUB_300001_SM_10006detail4scan16DeviceScanKernelINS2_10policy_hubIiiimN4cuda3std3__44plusIvEEE10Policy1000EN6thrust24THRUST_300001_SM_1000_NS10device_ptrIiEESF_NS0_13ScanTileStateIiLb1EEES9_NS1_10InputValueIiPiEEmiLb0EiEEvT0_T1_T2_iT3_T4_T5_,@"STO_CUDA_ENTRY STV_DEFAULT"
_ZN3cub18CUB_300001_SM_10006detail4scan16DeviceScanKernelINS2_10policy_hubIiiimN4cuda3std3__44plusIvEEE10Policy1000EN6thrust24THRUST_300001_SM_1000_NS10device_ptrIiEESF_NS0_13ScanTileStateIiLb1EEES9_NS1_10InputValueIiPiEEmiLb0EiEEvT0_T1_T2_iT3_T4_T5_:
.text._ZN3cub18CUB_300001_SM_10006detail4scan16DeviceScanKernelINS2_10policy_hubIiiimN4cuda3std3__44plusIvEEE10Policy1000EN6thrust24THRUST_300001_SM_1000_NS10device_ptrIiEESF_NS0_13ScanTileStateIiLb1EEES9_NS1_10InputValueIiPiEEmiLb0EiEEvT0_T1_T2_iT3_T4_T5_:
[----:B------:R-:W-:Y:S01]  /*0000*/  LDC R1, c[0x0][0x37c] ;  /* 0x0000df00ff017b82 */ /* 0x000fe20000000800 */
[----:B------:R-:W0:Y:S01]  /*0010*/  LDCU UR4, c[0x0][0x3a0] ;  /* 0x00007400ff0477ac */ /* 0x000e220008000800 */
[----:B------:R-:W1:Y:S06]  /*0020*/  LDCU.64 UR12, c[0x0][0x358] ;  /* 0x00006b00ff0c77ac */ /* 0x000e6c0008000a00 */
[----:B------:R-:W2:Y:S01]  /*0030*/  S2UR UR6, SR_CTAID.X ;  /* 0x00000000000679c3 */ /* 0x000ea20000002500 */
[----:B------:R-:W3:Y:S01]  /*0040*/  LDCU.64 UR8, c[0x0][0x3b0] ;  /* 0x00007600ff0877ac */ /* 0x000ee20008000a00 */
[----:B0-----:R-:W-:-:S06]  /*0050*/  UPRMT UR4, UR4, 0x7770, URZ ;  /* 0x0000777004047896 */ /* 0x001fcc00080000ff */
[----:B------:R-:W-:-:S05]  /*0060*/  ISETP.NE.AND P0, PT, RZ, UR4, PT ;  /* 0x00000004ff007c0c */ /* 0x000fca000bf05270 */
[----:B------:R-:W2:Y:S08]  /*0070*/  LDCU UR4, c[0x0][0x398] ;  /* 0x00007300ff0477ac */ /* 0x000eb00008000800 */
[----:B------:R-:W1:Y:S02]  /*0080*/  @P0 LDC.64 R2, c[0x0][0x3a8] ;  /* 0x0000ea00ff020b82 */ /* 0x000e640000000a00 */
[----:B-1----:R0:W5:Y:S01]  /*0090*/  @P0 LDG.E R39, desc[UR12][R2.64] ;  /* 0x0000000c02270981 */ /* 0x002162000c1e1900 */
[----:B--2---:R-:W-:-:S04]  /*00a0*/  UIADD3 UR6, UPT, UPT, UR6, UR4, URZ ;  /* 0x0000000406067290 */ /* 0x004fc8000fffe0ff */
[----:B------:R-:W-:-:S04]  /*00b0*/  UIMAD.WIDE UR10, UR6, 0x1ee0, URZ ;  /* 0x00001ee0060a78a5 */ /* 0x000fc8000f8e02ff */
[----:B---3--:R-:W-:-:S04]  /*00c0*/  UIADD3 UR7, UP0, UPT, -UR10, UR8, URZ ;  /* 0x000000080a077290 */ /* 0x008fc8000ff1e1ff */
[----:B------:R-:W-:Y:S02]  /*00d0*/  UIADD3.X UR4, UPT, UPT, ~UR11, UR9, URZ, UP0, !UPT ;  /* 0x000000090b047290 */ /* 0x000fe400087fe5ff */
[----:B------:R-:W-:-:S04]  /*00e0*/  UISETP.GE.U32.AND UP0, UPT, UR7, 0x1ee1, UPT ;  /* 0x00001ee10700788c */ /* 0x000fc8000bf06070 */
[----:B------:R-:W-:Y:S01]  /*00f0*/  UISETP.GE.U32.AND.EX UP0, UPT, UR4, URZ, UPT, UP0 ;  /* 0x000000ff0400728c */ /* 0x000fe2000bf06100 */
[----:B------:R-:W1:Y:S08]  /*0100*/  @!P0 LDC R39, c[0x0][0x3a8] ;  /* 0x0000ea00ff278b82 */ /* 0x000e700000000800 */
[----:B0-----:R-:W-:Y:S05]  /*0110*/  BRA.U !UP0, `(.L_x_93) ;  /* 0x0000001908f47547 */ /* 0x001fea000b800000 */
[----:B------:R-:W0:Y:S01]  /*0120*/  S2R R35, SR_TID.X ;  /* 0x0000000000237919 */ /* 0x000e220000002100 */
[----:B------:R-:W2:Y:S01]  /*0130*/  LDCU.64 UR4, c[0x0][0x380] ;  /* 0x00007000ff0477ac */ /* 0x000ea20008000a00 */
[C---:B0-----:R-:W-:Y:S02]  /*0140*/  LOP3.LUT R0, R35.reuse, 0x1f, RZ, 0xc0, !PT ;  /* 0x0000001f23007812 */ /* 0x041fe400078ec0ff */
[----:B------:R-:W-:-:S05]  /*0150*/  LOP3.LUT R3, R35, 0x3e0, RZ, 0xc0, !PT ;  /* 0x000003e023037812 */ /* 0x000fca00078ec0ff */
[----:B------:R-:W-:-:S05]  /*0160*/  IMAD R0, R3, 0x13, R0 ;  /* 0x0000001303007824 */ /* 0x000fca00078e0200 */
[----:B------:R-:W-:-:S05]  /*0170*/  IADD3 R0, P0, PT, R0, UR10, RZ ;  /* 0x0000000a00007c10 */ /* 0x000fca000ff1e0ff */
[----:B------:R-:W-:Y:S02]  /*0180*/  IMAD.X R3, RZ, RZ, UR11, P0 ;  /* 0x0000000bff037e24 */ /* 0x000fe400080e06ff */
        /* <DEDUP_REMOVED lines=27> */
[----:B------:R-:W-:Y:S01]  /*0340*/  UISETP.NE.AND UP0, UPT, UR6, URZ, UPT ;  /* 0x000000ff0600728c */ /* 0x000fe2000bf05270 */
        /* <DEDUP_REMOVED lines=25> */
[----:B------:R0:W1:Y:S04]  /*04e0*/  LDS R32, [R33] ;  /* 0x0000000021207984 */ /* 0x0000680000000800 */
[----:B------:R0:W2:Y:S04]  /*04f0*/  LDS R29, [R33+0x4] ;  /* 0x00000400211d7984 */ /* 0x0000a80000000800 */
[----:B------:R0:W3:Y:S04]  /*0500*/  LDS R28, [R33+0x8] ;  /* 0x00000800211c7984 */ /* 0x0000e80000000800 */
[----:B------:R0:W4:Y:S04]  /*0510*/  LDS R27, [R33+0xc] ;  /* 0x00000c00211b7984 */ /* 0x0001280000000800 */
[----:B------:R0:W0:Y:S04]  /*0520*/  LDS R26, [R33+0x10] ;  /* 0x00001000211a7984 */ /* 0x0000280000000800 */
        /* <DEDUP_REMOVED lines=13> */
[----:B------:R0:W0:Y:S01]  /*0600*/  LDS R9, [R33+0x48] ;  /* 0x0000480021097984 */ /* 0x0000220000000800 */
[----:B------:R-:W-:Y:S06]  /*0610*/  BAR.SYNC.DEFER_BLOCKING 0x0 ;  /* 0x0000000000007b1d */ /* 0x000fec0000010000 */
[----:B-1234-:R-:W-:Y:S05]  /*0620*/  BRA.U UP0, `(.L_x_95) ;  /* 0x0000000500247547 */ /* 0x01efea000b800000 */
[----:B0-----:R-:W-:Y:S02]  /*0630*/  IADD3 R8, PT, PT, R28, R29, R32 ;  /* 0x0000001d1c087210 */ /* 0x001fe40007ffe020 */
[C---:B------:R-:W-:Y:S02]  /*0640*/  ISETP.NE.AND P1, PT, R37.reuse, 0x1f, PT ;  /* 0x0000001f2500780c */ /* 0x040fe40003f25270 */
[----:B------:R-:W-:Y:S02]  /*0650*/  IADD3 R8, PT, PT, R26, R27, R8 ;  /* 0x0000001b1a087210 */ /* 0x000fe40007ffe008 */
[----:B------:R-:W-:Y:S02]  /*0660*/  ISETP.NE.AND P2, PT, R37, RZ, PT ;  /* 0x000000ff2500720c */ /* 0x000fe40003f45270 */
[----:B------:R-:W-:-:S04]  /*0670*/  IADD3 R8, PT, PT, R24, R25, R8 ;  /* 0x0000001918087210 */ /* 0x000fc80007ffe008 */
[----:B------:R-:W-:-:S03]  /*0680*/  IADD3 R8, PT, PT, R22, R23, R8 ;  /* 0x0000001716087210 */ /* 0x000fc60007ffe008 */
[----:B------:R-:W-:Y:S02]  /*0690*/  @!P1 LEA R42, R36, UR4, 0x2 ;  /* 0x00000004242a9c11 */ /* 0x000fe4000f8e10ff */
[----:B------:R-:W-:-:S04]  /*06a0*/  IADD3 R8, PT, PT, R20, R21, R8 ;  /* 0x0000001514087210 */ /* 0x000fc80007ffe008 */
[----:B------:R-:W-:-:S04]  /*06b0*/  IADD3 R8, PT, PT, R6, R7, R8 ;  /* 0x0000000706087210 */ /* 0x000fc80007ffe008 */
[----:B------:R-:W-:-:S04]  /*06c0*/  IADD3 R8, PT, PT, R4, R5, R8 ;  /* 0x0000000504087210 */ /* 0x000fc80007ffe008 */
[----:B------:R-:W-:-:S04]  /*06d0*/  IADD3 R8, PT, PT, R2, R3, R8 ;  /* 0x0000000302087210 */ /* 0x000fc80007ffe008 */
[----:B------:R-:W-:-:S05]  /*06e0*/  IADD3 R38, PT, PT, R9, R0, R8 ;  /* 0x0000000009267210 */ /* 0x000fca0007ffe008 */
        /* <DEDUP_REMOVED lines=37> */
[----:B------:R-:W0:Y:S01]  /*0940*/  LDS R8, [UR4+0x40] ;  /* 0x00004004ff087984 */ /* 0x000e220008000800 */
[----:B------:R-:W-:Y:S02]  /*0950*/  IMAD.IADD R17, R17, 0x1, R16 ;  /* 0x0000000111117824 */ /* 0x000fe400078e0210 */
[----:B------:R-:W-:Y:S02]  /*0960*/  SEL R9, R14, R9, !P0 ;  /* 0x000000090e097207 */ /* 0x000fe40004000000 */
[----:B------:R-:W-:Y:S01]  /*0970*/  ISETP.NE.AND P0, PT, R36, 0x8, PT ;  /* 0x000000082400780c */ /* 0x000fe20003f05270 */
[----:B------:R-:W-:-:S03]  /*0980*/  IMAD.IADD R18, R18, 0x1, R17 ;  /* 0x0000000112127824 */ /* 0x000fc600078e0211 */
[----:B------:R-:W-:Y:S02]  /*0990*/  SEL R9, R15, R9, !P0 ;  /* 0x000000090f097207 */ /* 0x000fe40004000000 */
[----:B------:R-:W-:-:S04]  /*09a0*/  ISETP.NE.AND P0, PT, R36, 0x9, PT ;  /* 0x000000092400780c */ /* 0x000fc80003f05270 */
[----:B------:R-:W-:Y:S02]  /*09b0*/  SEL R9, R16, R9, !P0 ;  /* 0x0000000910097207 */ /* 0x000fe40004000000 */
[----:B------:R-:W-:-:S04]  /*09c0*/  ISETP.NE.AND P0, PT, R36, 0xa, PT ;  /* 0x0000000a2400780c */ /* 0x000fc80003f05270 */
[----:B------:R-:W-:Y:S02]  /*09d0*/  SEL R9, R17, R9, !P0 ;  /* 0x0000000911097207 */ /* 0x000fe40004000000 */
[----:B------:R-:W-:-:S04]  /*09e0*/  ISETP.NE.AND P0, PT, R36, 0xb, PT ;  /* 0x0000000b2400780c */ /* 0x000fc80003f05270 */
[----:B------:R-:W-:Y:S01]  /*09f0*/  SEL R9, R18, R9, !P0 ;  /* 0x0000000912097207 */ /* 0x000fe20004000000 */
[----:B------:R-:W-:Y:S01]  /*0a00*/  IMAD.IADD R18, R19, 0x1, R18 ;  /* 0x0000000113127824 */ /* 0x000fe200078e0212 */
[----:B------:R-:W-:-:S04]  /*0a10*/  ISETP.GE.U32.AND P0, PT, R35, 0x20, PT ;  /* 0x000000202300780c */ /* 0x000fc80003f06070 */
[C---:B------:R-:W-:Y:S02]  /*0a20*/  SEL R9, R18.reuse, R9, !P1 ;  /* 0x0000000912097207 */ /* 0x040fe40004800000 */
[----:B------:R-:W-:Y:S02]  /*0a30*/  ISETP.NE.AND P1, PT, R35, RZ, PT ;  /* 0x000000ff2300720c */ /* 0x000fe40003f25270 */
[----:B------:R-:W-:Y:S02]  /*0a40*/  SEL R10, R9, RZ, P0 ;  /* 0x000000ff090a7207 */ /* 0x000fe40000000000 */
[--C-:B0----5:R-:W-:Y:S02]  /*0a50*/  IADD3 R9, PT, PT, R18, R8, R39.reuse ;  /* 0x0000000812097210 */ /* 0x121fe40007ffe027 */
[----:B------:R-:W-:-:S07]  /*0a60*/  IADD3 R38, PT, PT, R10, R38, R39 ;  /* 0x000000260a267210 */ /* 0x000fce0007ffe027 */
[----:B------:R-:W-:Y:S05]  /*0a70*/  @P1 BRA `(.L_x_96) ;  /* 0x0000000c00541947 */ /* 0x000fea0003800000 */
[----:B------:R-:W0:Y:S01]  /*0a80*/  LDC.64 R10, c[0x0][0x390] ;  /* 0x0000e400ff0a7b82 */ /* 0x000e220000000a00 */
[----:B------:R-:W-:-:S05]  /*0a90*/  IMAD.MOV.U32 R8, RZ, RZ, 0x65 ;  /* 0x00000065ff087424 */ /* 0x000fca00078e00ff */
[----:B0-----:R0:W-:Y:S01]  /*0aa0*/  ST.E.64.STRONG.GPU desc[UR12][R10.64+0x100], R8 ;  /* 0x000100080a007985 */ /* 0x0011e2000c10fb0c */
[----:B------:R-:W-:Y:S05]  /*0ab0*/  BRA `(.L_x_96) ;  /* 0x0000000c00447947 */ /* 0x000fea0003800000 */
.L_x_95:
        /* <DEDUP_REMOVED lines=20> */
[----:B-----5:R-:W0:Y:S02]  /*0c00*/  SHFL.UP P0, R39, R40, 0x10, RZ ;  /* 0x0600000028277989 */ /* 0x020e2400000000ff */
[----:B0-----:R-:W-:Y:S01]  /*0c10*/  @P0 IMAD.IADD R39, R40, 0x1, R39 ;  /* 0x0000000128270824 */ /* 0x001fe200078e0227 */
[----:B------:R-:W-:-:S04]  /*0c20*/  ISETP.NE.AND P0, PT, R36, 0x2, PT ;  /* 0x000000022400780c */ /* 0x000fc80003f05270 */
        /* <DEDUP_REMOVED lines=11> */
[----:B------:R-:W0:Y:S02]  /*0ce0*/  LDS R9, [UR4+0x40] ;  /* 0x00004004ff097984 */ /* 0x000e240008000800 */
        /* <DEDUP_REMOVED lines=19> */
[----:B------:R-:W-:-:S04]  /*0e20*/  ISETP.NE.AND P0, PT, R36, 0x9, PT ;  /* 0x000000092400780c */ /* 0x000fc80003f05270 */
[----:B------:R-:W-:Y:S02]  /*0e30*/  SEL R8, R16, R8, !P0 ;  /* 0x0000000810087207 */ /* 0x000fe40004000000 */
[----:B------:R-:W-:Y:S01]  /*0e40*/  ISETP.NE.AND P0, PT, R36, 0xa, PT ;  /* 0x0000000a2400780c */ /* 0x000fe20003f05270 */
[----:B0-----:R-:W-:-:S03]  /*0e50*/  IMAD.IADD R9, R19, 0x1, R9 ;  /* 0x0000000113097824 */ /* 0x001fc600078e0209 */
[----:B------:R-:W-:Y:S01]  /*0e60*/  SEL R8, R17, R8, !P0 ;  /* 0x0000000811087207 */ /* 0x000fe20004000000 */
[----:B------:R-:W-:Y:S01]  /*0e70*/  IMAD.IADD R17, R39, 0x1, -R38 ;  /* 0x0000000127117824 */ /* 0x000fe200078e0a26 */
[----:B------:R-:W-:-:S04]  /*0e80*/  ISETP.NE.AND P0, PT, R36, 0xb, PT ;  /* 0x0000000b2400780c */ /* 0x000fc80003f05270 */
[----:B------:R-:W-:Y:S02]  /*0e90*/  SEL R8, R18, R8, !P0 ;  /* 0x0000000812087207 */ /* 0x000fe40004000000 */
[----:B------:R-:W-:Y:S02]  /*0ea0*/  ISETP.GT.U32.AND P0, PT, R35, 0x1f, PT ;  /* 0x0000001f2300780c */ /* 0x000fe40003f04070 */
[----:B------:R-:W-:Y:S02]  /*0eb0*/  SEL R11, R17, RZ, P2 ;  /* 0x000000ff110b7207 */ /* 0x000fe40001000000 */
[----:B------:R-:W-:Y:S02]  /*0ec0*/  SEL R8, R19, R8, !P1 ;  /* 0x0000000813087207 */ /* 0x000fe40004800000 */
[----:B------:R-:W-:-:S03]  /*0ed0*/  ISETP.GE.U32.AND P1, PT, R35, 0x20, PT ;  /* 0x000000202300780c */ /* 0x000fc60003f26070 */
[----:B------:R-:W-:-:S05]  /*0ee0*/  IMAD.IADD R38, R8, 0x1, R11 ;  /* 0x0000000108267824 */ /* 0x000fca00078e020b */
[----:B------:R-:W-:Y:S01]  /*0ef0*/  SEL R17, R17, R38, !P1 ;  /* 0x0000002611117207 */ /* 0x000fe20004800000 */
[----:B------:R-:W-:Y:S06]  /*0f00*/  @P0 BRA `(.L_x_97) ;  /* 0x00000008000c0947 */ /* 0x000fec0003800000 */
[----:B------:R-:W0:Y:S01]  /*0f10*/  LDC.64 R14, c[0x0][0x390] ;  /* 0x0000e400ff0e7b82 */ /* 0x000e220000000a00 */
[----:B------:R-:W-:Y:S01]  /*0f20*/  ISETP.NE.AND P1, PT, R35, RZ, PT ;  /* 0x000000ff2300720c */ /* 0x000fe20003f25270 */
[----:B------:R-:W-:Y:S01]  /*0f30*/  IMAD.U32 R45, RZ, RZ, UR6 ;  /* 0x00000006ff2d7e24 */ /* 0x000fe2000f8e00ff */
[----:B------:R-:W-:-:S05]  /*0f40*/  LOP3.LUT R18, RZ, R35, RZ, 0x33, !PT ;  /* 0x00000023ff127212 */ /* 0x000fca00078e33ff */
[----:B------:R-:W-:-:S06]  /*0f50*/  VIADD R18, R18, UR6 ;  /* 0x0000000612127c36 */ /* 0x000fcc0008000000 */
        /* <DEDUP_REMOVED lines=11> */
.L_x_127:
[----:B------:R-:W-:Y:S05]  /*1010*/  @!P0 BRA `(.L_x_99) ;  /* 0x0000000000248947 */ /* 0x000fea0003800000 */
[----:B------:R-:W-:-:S07]  /*1020*/  IMAD.MOV.U32 R8, RZ, RZ, 0x1de ;  /* 0x000001deff087424 */ /* 0x000fce00078e00ff */
.L_x_101:
[----:B------:R-:W-:Y:S05]  /*1030*/  NANOSLEEP R8 ;  /* 0x000000080000735d */ /* 0x000fea0003800000 */
[----:B------:R-:W2:Y:S01]  /*1040*/  LD.E.64.STRONG.GPU R12, desc[UR12][R14.64+0x100] ;  /* 0x0001000c0e0c7980 */ /* 0x000ea2000c10fb00 */
[----:B------:R-:W-:Y:S01]  /*1050*/  UMOV UR5, 0xffffffff ;  /* 0xffffffff00057882 */ /* 0x000fe20000000000 */
[----:B------:R-:W-:Y:S02]  /*1060*/  SHF.R.U32.HI R8, RZ, 0x1, R8 ;  /* 0x00000001ff087819 */ /* 0x000fe40000011608 */
[----:B--2---:R-:W-:Y:S01]  /*1070*/  ISETP.NE.AND P0, PT, R12, 0x63, PT ;  /* 0x000000630c00780c */ /* 0x004fe20003f05270 */
[----:B------:R-:W-:-:S12]  /*1080*/  BRA.DIV UR5, `(.L_x_100) ;  /* 0x0000002e05b87947 */ /* 0x000fd8000b800000 */
[----:B------:R-:W-:-:S13]  /*1090*/  VOTE.ANY P0, !P0 ;  /* 0x0000000000ff7806 */ /* 0x000fda0004000100 */
.L_x_130:
[----:B------:R-:W-:Y:S05]  /*10a0*/  @P0 BRA `(.L_x_101) ;  /* 0xfffffffc00e00947 */ /* 0x000fea000383ffff */
.L_x_99:
[----:B------:R-:W-:Y:S01]  /*10b0*/  UMOV UR5, 0xffffffff ;  /* 0xffffffff00057882 */ /* 0x000fe20000000000 */
[----:B------:R-:W-:Y:S02]  /*10c0*/  ISETP.NE.AND P0, PT, R12, 0x65, PT ;  /* 0x000000650c00780c */ /* 0x000fe40003f05270 */
[----:B------:R-:W-:Y:S11]  /*10d0*/  BRA.DIV UR5, `(.L_x_102) ;  /* 0x0000002e05c47947 */ /* 0x000ff6000b800000 */
[----:B------:R-:W0:Y:S01]  /*10e0*/  S2R R8, SR_GEMASK ;  /* 0x0000000000087919 */ /* 0x000e220000003c00 */
[----:B------:R-:W-:Y:S01]  /*10f0*/  VOTE.ANY R10, PT, !P0 ;  /* 0x00000000000a7806 */ /* 0x000fe200040e0100 */
[C---:B------:R-:W-:Y:S02]  /*1100*/  VIADD R38, R37.reuse, 0x2 ;  /* 0x0000000225267836 */ /* 0x040fe40000000000 */
[----:B------:R-:W-:Y:S01]  /*1110*/  VIADD R39, R37, 0x10 ;  /* 0x0000001025277836 */ /* 0x000fe20000000000 */
[----:B0-----:R-:W-:-:S05]  /*1120*/  LOP3.LUT R10, R10, 0x80000000, R8, 0xec, !PT ;  /* 0x800000000a0a7812 */ /* 0x001fca00078eec08 */
[----:B------:R-:W-:-:S05]  /*1130*/  VIADD R11, R10, 0xffffffff ;  /* 0xffffffff0a0b7836 */ /* 0x000fca0000000000 */
[----:B------:R-:W-:-:S04]  /*1140*/  LOP3.LUT R11, R10, R11, RZ, 0xc, !PT ;  /* 0x0000000b0a0b7212 */ /* 0x000fc800078e0cff */
        /* <DEDUP_REMOVED lines=8> */
[----:B0-----:R-:W-:-:S05]  /*11d0*/  SEL R19, R16, RZ, !P0 ;  /* 0x000000ff10137207 */ /* 0x001fca0004000000 */
[----:B------:R-:W-:Y:S02]  /*11e0*/  IMAD.IADD R40, R36, 0x1, R19 ;  /* 0x0000000124287824 */ /* 0x000fe400078e0213 */
[C---:B------:R-:W-:Y:S02]  /*11f0*/  VIADD R19, R37.reuse, 0x4 ;  /* 0x0000000425137836 */ /* 0x040fe40000000000 */
[----:B------:R-:W-:Y:S01]  /*1200*/  VIADD R36, R37, 0x8 ;  /* 0x0000000825247836 */ /* 0x000fe20000000000 */
[----:B------:R-:W0:Y:S02]  /*1210*/  SHFL.DOWN PT, R16, R40, 0x4, R15 ;  /* 0x0880000028107989 */ /* 0x000e2400000e000f */
[----:B------:R-:W-:-:S04]  /*1220*/  ISETP.GT.AND P0, PT, R19, R15, PT ;  /* 0x0000000f1300720c */ /* 0x000fc80003f04270 */
[----:B0-----:R-:W-:Y:S02]  /*1230*/  SEL R11, R16, RZ, !P0 ;  /* 0x000000ff100b7207 */ /* 0x001fe40004000000 */
[----:B------:R-:W-:-:S03]  /*1240*/  ISETP.GT.AND P0, PT, R36, R15, PT ;  /* 0x0000000f2400720c */ /* 0x000fc60003f04270 */
[----:B------:R-:W-:Y:S02]  /*1250*/  IMAD.IADD R42, R40, 0x1, R11 ;  /* 0x00000001282a7824 */ /* 0x000fe400078e020b */
[----:B------:R-:W0:Y:S03]  /*1260*/  LDC.64 R10, c[0x0][0x390] ;  /* 0x0000e400ff0a7b82 */ /* 0x000e260000000a00 */
[----:B------:R-:W1:Y:S02]  /*1270*/  SHFL.DOWN PT, R16, R42, 0x8, R15 ;  /* 0x090000002a107989 */ /* 0x000e6400000e000f */
[----:B-1----:R-:W-:Y:S02]  /*1280*/  SEL R41, R16, RZ, !P0 ;  /* 0x000000ff10297207 */ /* 0x002fe40004000000 */
[----:B------:R-:W-:-:S03]  /*1290*/  ISETP.NE.AND P0, PT, R12, 0x65, PT ;  /* 0x000000650c00780c */ /* 0x000fc60003f05270 */
[----:B------:R-:W-:Y:S01]  /*12a0*/  IMAD.IADD R41, R42, 0x1, R41 ;  /* 0x000000012a297824 */ /* 0x000fe200078e0229 */
[----:B0-----:R-:W-:-:S04]  /*12b0*/  IADD3 R42, P3, PT, R10, 0x100, RZ ;  /* 0x000001000a2a7810 */ /* 0x001fc80007f7e0ff */
[----:B------:R-:W0:Y:S01]  /*12c0*/  SHFL.DOWN PT, R16, R41, 0x10, R15 ;  /* 0x0a00000029107989 */ /* 0x000e2200000e000f */
[----:B------:R-:W-:-:S04]  /*12d0*/  IMAD.X R43, RZ, RZ, R11, P3 ;  /* 0x000000ffff2b7224 */ /* 0x000fc800018e060b */
[----:B------:R-:W-:Y:S02]  /*12e0*/  VOTE.ALL P0, P0 ;  /* 0x0000000000ff7806 */ /* 0x000fe40000000000 */
[----:B0-----:R-:W-:-:S05]  /*12f0*/  SEL R16, R16, RZ, !P2 ;  /* 0x000000ff10107207 */ /* 0x001fca0005000000 */
[----:B------:R-:W-:-:S07]  /*1300*/  IMAD.IADD R40, R41, 0x1, R16 ;  /* 0x0000000129287824 */ /* 0x000fce00078e0210 */
.L_x_139:
[----:B------:R-:W-:Y:S05]  /*1310*/  @!P0 BRA `(.L_x_103) ;  /* 0x0000000000cc8947 */ /* 0x000fea0003800000 */
[----:B------:R-:W-:-:S07]  /*1320*/  IMAD.MOV.U32 R11, RZ, RZ, 0x1de ;  /* 0x000001deff0b7424 */ /* 0x000fce00078e00ff */
.L_x_109:
        /* <DEDUP_REMOVED lines=8> */
.L_x_142:
[----:B------:R-:W-:Y:S05]  /*13b0*/  @!P0 BRA `(.L_x_105) ;  /* 0x0000000000248947 */ /* 0x000fea0003800000 */
[----:B------:R-:W-:-:S07]  /*13c0*/  IMAD.MOV.U32 R16, RZ, RZ, R11 ;  /* 0x000000ffff107224 */ /* 0x000fce00078e000b */
.L_x_107:
[----:B------:R-:W-:Y:S05]  /*13d0*/  NANOSLEEP R16 ;  /* 0x000000100000735d */ /* 0x000fea0003800000 */
[----:B------:R-:W2:Y:S01]  /*13e0*/  LD.E.64.STRONG.GPU R12, desc[UR12][R14.64+-0x100] ;  /* 0xffff000c0e0c7980 */ /* 0x000ea2000c10fb00 */
[----:B------:R-:W-:Y:S01]  /*13f0*/  UMOV UR5, 0xffffffff ;  /* 0xffffffff00057882 */ /* 0x000fe20000000000 */
[----:B------:R-:W-:Y:S02]  /*1400*/  SHF.R.U32.HI R16, RZ, 0x1, R16 ;  /* 0x00000001ff107819 */ /* 0x000fe40000011610 */
[----:B--2---:R-:W-:Y:S01]  /*1410*/  ISETP.NE.AND P0, PT, R12, 0x63, PT ;  /* 0x000000630c00780c */ /* 0x004fe20003f05270 */
[----:B------:R-:W-:-:S12]  /*1420*/  BRA.DIV UR5, `(.L_x_106) ;  /* 0x0000003205107947 */ /* 0x000fd8000b800000 */
[----:B------:R-:W-:-:S13]  /*1430*/  VOTE.ANY P0, !P0 ;  /* 0x0000000000ff7806 */ /* 0x000fda0004000100 */
.L_x_145:
[----:B------:R-:W-:Y:S05]  /*1440*/  @P0 BRA `(.L_x_107) ;  /* 0xfffffffc00e00947 */ /* 0x000fea000383ffff */
.L_x_105:
        /* <DEDUP_REMOVED lines=31> */
.L_x_154:
[----:B------:R-:W-:Y:S05]  /*1640*/  @P0 BRA `(.L_x_109) ;  /* 0xfffffffc00380947 */ /* 0x000fea000383ffff */
.L_x_103:
[----:B------:R-:W-:Y:S01]  /*1650*/  ISETP.NE.AND P0, PT, R37, RZ, PT ;  /* 0x000000ff2500720c */ /* 0x000fe20003f05270 */
[----:B------:R-:W0:Y:S01]  /*1660*/  @!P1 S2R R11, SR_CgaCtaId ;  /* 0x00000000000b9919 */ /* 0x000e220000008800 */
[----:B------:R-:W-:Y:S01]  /*1670*/  @!P1 MOV R10, 0x400 ;  /* 0x00000400000a9802 */ /* 0x000fe20000000f00 */
[----:B------:R-:W-:Y:S02]  /*1680*/  @!P1 IMAD.IADD R9, R9, 0x1, R40 ;  /* 0x0000000109099824 */ /* 0x000fe400078e0228 */
[----:B------:R-:W-:Y:S02]  /*1690*/  @!P1 IMAD.MOV.U32 R8, RZ, RZ, 0x65 ;  /* 0x00000065ff089424 */ /* 0x000fe400078e00ff */
[----:B------:R-:W-:-:S03]  /*16a0*/  IMAD.MOV.U32 R38, RZ, RZ, R17 ;  /* 0x000000ffff267224 */ /* 0x000fc600078e0011 */
[----:B------:R1:W-:Y:S03]  /*16b0*/  @!P1 ST.E.64.STRONG.GPU desc[UR12][R44.64+0x100], R8 ;  /* 0x000100082c009985 */ /* 0x0003e6000c10fb0c */
[----:B------:R-:W-:Y:S01]  /*16c0*/  @!P0 MOV R12, 0x400 ;  /* 0x00000400000c8802 */ /* 0x000fe20000000f00 */
[----:B------:R-:W2:Y:S01]  /*16d0*/  @!P0 S2R R13, SR_CgaCtaId ;  /* 0x00000000000d8919 */ /* 0x000ea20000008800 */
[----:B------:R-:W-:Y:S01]  /*16e0*/  @!P0 IMAD.MOV.U32 R38, RZ, RZ, R40 ;  /* 0x000000ffff268224 */ /* 0x000fe200078e0028 */
[----:B0-----:R-:W-:-:S05]  /*16f0*/  @!P1 LEA R10, R11, R10, 0x18 ;  /* 0x0000000a0b0a9211 */ /* 0x001fca00078ec0ff */
[----:B------:R1:W-:Y:S04]  /*1700*/  @!P1 STS [R10+0x8], R9 ;  /* 0x000008090a009388 */ /* 0x0003e80000000800 */
[----:B------:R1:W-:Y:S01]  /*1710*/  @!P1 STS [R10+0x4], R40 ;  /* 0x000004280a009388 */ /* 0x0003e20000000800 */
[----:B--2---:R-:W-:-:S05]  /*1720*/  @!P0 LEA R13, R13, R12, 0x18 ;  /* 0x0000000c0d0d8211 */ /* 0x004fca00078ec0ff */
[----:B------:R1:W-:Y:S02]  /*1730*/  @!P0 STS [R13+0x54], R40 ;  /* 0x000054280d008388 */ /* 0x0003e40000000800 */
.L_x_97:
[----:B------:R-:W-:Y:S05]  /*1740*/  WARPSYNC.ALL ;  /* 0x0000000000007948 */ /* 0x000fea0003800000 */
[----:B------:R-:W0:Y:S08]  /*1750*/  S2UR UR7, SR_CgaCtaId ;  /* 0x00000000000779c3 */ /* 0x000e300000008800 */
[----:B------:R-:W-:Y:S01]  /*1760*/  BAR.SYNC.DEFER_BLOCKING 0x0 ;  /* 0x0000000000007b1d */ /* 0x000fe20000010000 */
[----:B------:R-:W-:-:S05]  /*1770*/  ISETP.NE.AND P0, PT, R35, RZ, PT ;  /* 0x000000ff2300720c */ /* 0x000fca0003f05270 */
[----:B------:R-:W-:Y:S02]  /*1780*/  UMOV UR5, 0x400 ;  /* 0x0000040000057882 */ /* 0x000fe40000000000 */
[----:B0-----:R-:W-:-:S09]  /*1790*/  ULEA UR5, UR7, UR5, 0x18 ;  /* 0x0000000507057291 */ /* 0x001fd2000f8ec0ff */
[----:B-1----:R-:W0:Y:S02]  /*17a0*/  LDS R8, [UR5+0x54] ;  /* 0x00005405ff087984 */ /* 0x002e240008000800 */
[----:B0-----:R-:W-:-:S05]  /*17b0*/  SEL R9, R8, RZ, P0 ;  /* 0x000000ff08097207 */ /* 0x001fca0000000000 */
[----:B------:R-:W-:-:S07]  /*17c0*/  IMAD.IADD R38, R9, 0x1, R38 ;  /* 0x0000000109267824 */ /* 0x000fce00078e0226 */
.L_x_96:
[----:B------:R-:W-:Y:S05]  /*17d0*/  BSYNC.RECONVERGENT B0 ;  /* 0x0000000000007941 */ /* 0x000fea0003800200 */
.L_x_94:
[----:B------:R-:W-:Y:S01]  /*17e0*/  IMAD.IADD R32, R32, 0x1, R38 ;  /* 0x0000000120207824 */ /* 0x000fe200078e0226 */
[----:B------:R-:W-:Y:S03]  /*17f0*/  BAR.SYNC.DEFER_BLOCKING 0x0 ;  /* 0x0000000000007b1d */ /* 0x000fe60000010000 */
[----:B------:R-:W-:-:S03]  /*1800*/  IMAD.IADD R29, R29, 0x1, R32 ;  /* 0x000000011d1d7824 */ /* 0x000fc600078e0220 */
[----:B------:R-:W1:Y:S01]  /*1810*/  LDCU.64 UR8, c[0x0][0x388] ;  /* 0x00007100ff0877ac */ /* 0x000e620008000a00 */
[----:B------:R-:W-:-:S04]  /*1820*/  IMAD.IADD R28, R28, 0x1, R29 ;  /* 0x000000011c1c7824 */ /* 0x000fc800078e021d */
[----:B------:R-:W-:-:S04]  /*1830*/  IMAD.IADD R27, R27, 0x1, R28 ;  /* 0x000000011b1b7824 */ /* 0x000fc800078e021c */
[----:B------:R-:W-:-:S04]  /*1840*/  IMAD.IADD R26, R26, 0x1, R27 ;  /* 0x000000011a1a7824 */ /* 0x000fc800078e021b */
[----:B------:R-:W-:-:S04]  /*1850*/  IMAD.IADD R25, R25, 0x1, R26 ;  /* 0x0000000119197824 */ /* 0x000fc800078e021a */
[----:B------:R-:W-:Y:S01]  /*1860*/  IMAD.IADD R24, R24, 0x1, R25 ;  /* 0x0000000118187824 */ /* 0x000fe200078e0219 */
[----:B------:R-:W-:Y:S03]  /*1870*/  STS [R33], R38 ;  /* 0x0000002621007388 */ /* 0x000fe60000000800 */
[----:B------:R-:W-:Y:S01]  /*1880*/  IMAD.IADD R23, R23, 0x1, R24 ;  /* 0x0000000117177824 */ /* 0x000fe200078e0218 */
[----:B------:R-:W-:Y:S03]  /*1890*/  STS [R33+0x4], R32 ;  /* 0x0000042021007388 */ /* 0x000fe60000000800 */
        /* <DEDUP_REMOVED lines=19> */
[----:B------:R-:W-:Y:S04]  /*19d0*/  STS [R33+0x2c], R20 ;  /* 0x00002c1421007388 */ /* 0x000fe80000000800 */
[----:B------:R-:W-:Y:S04]  /*19e0*/  STS [R33+0x30], R7 ;  /* 0x0000300721007388 */ /* 0x000fe80000000800 */
[----:B------:R-:W-:Y:S04]  /*19f0*/  STS [R33+0x34], R6 ;  /* 0x0000340621007388 */ /* 0x000fe80000000800 */
[----:B------:R-:W-:Y:S04]  /*1a00*/  STS [R33+0x38], R5 ;  /* 0x0000380521007388 */ /* 0x000fe80000000800 */
[----:B------:R-:W-:Y:S04]  /*1a10*/  STS [R33+0x3c], R4 ;  /* 0x00003c0421007388 */ /* 0x000fe80000000800 */
[----:B------:R-:W-:Y:S04]  /*1a20*/  STS [R33+0x40], R3 ;  /* 0x0000400321007388 */ /* 0x000fe80000000800 */
[----:B------:R1:W-:Y:S04]  /*1a30*/  STS [R33+0x44], R2 ;  /* 0x0000440221007388 */ /* 0x0003e80000000800 */
[----:B------:R-:W-:Y:S01]  /*1a40*/  STS [R33+0x48], R0 ;  /* 0x0000480021007388 */ /* 0x000fe20000000800 */
[----:B------:R-:W-:-:S03]  /*1a50*/  NOP ;  /* 0x0000000000007918 */ /* 0x000fc60000000000 */
[----:B0-----:R-:W0:Y:S01]  /*1a60*/  LDS R9, [R34] ;  /* 0x0000000022097984 */ /* 0x001e220000000800 */
[----:B-1----:R-:W-:-:S03]  /*1a70*/  IADD3 R2, P0, PT, R31, UR8, RZ ;  /* 0x000000081f027c10 */ /* 0x002fc6000ff1e0ff */
[----:B------:R-:W1:Y:S01]  /*1a80*/  LDS R7, [R34+0x80] ;  /* 0x0000800022077984 */ /* 0x000e620000000800 */
[----:B------:R-:W-:-:S03]  /*1a90*/  IADD3.X R3, PT, PT, R30, UR9, RZ, P0, !PT ;  /* 0x000000091e037c10 */ /* 0x000fc600087fe4ff */
        /* <DEDUP_REMOVED lines=37> */
.L_x_93:
[----:B------:R-:W-:-:S04]  /*1cf0*/  ISETP.NE.U32.AND P0, PT, RZ, UR7, PT ;  /* 0x00000007ff007c0c */ /* 0x000fc8000bf05070 */
[----:B------:R-:W-:-:S13]  /*1d00*/  ISETP.NE.AND.EX P0, PT, RZ, UR4, PT, P0 ;  /* 0x00000004ff007c0c */ /* 0x000fda000bf05300 */
[----:B------:R-:W-:Y:S05]  /*1d10*/  @!P0 EXIT ;  /* 0x000000000000894d */ /* 0x000fea0003800000 */
[----:B------:R-:W0:Y:S02]  /*1d20*/  LDCU.64 UR4, c[0x0][0x380] ;  /* 0x00007000ff0477ac */ /* 0x000e240008000a00 */
[----:B0-----:R-:W-:-:S06]  /*1d30*/  UIMAD.WIDE UR4, UR6, 0x7b80, UR4 ;  /* 0x00007b80060478a5 */ /* 0x001fcc000f8e0204 */
[----:B------:R-:W-:Y:S02]  /*1d40*/  IMAD.U32 R2, RZ, RZ, UR4 ;  /* 0x00000004ff027e24 */ /* 0x000fe4000f8e00ff */
[----:B------:R-:W-:-:S05]  /*1d50*/  IMAD.U32 R3, RZ, RZ, UR5 ;  /* 0x00000005ff037e24 */ /* 0x000fca000f8e00ff */
[----:B------:R0:W2:Y:S01]  /*1d60*/  LDG.E R0, desc[UR12][R2.64] ;  /* 0x0000000c02007981 */ /* 0x0000a2000c1e1900 */
[----:B------:R-:W3:Y:S02]  /*1d70*/  S2R R31, SR_TID.X ;  /* 0x00000000001f7919 */ /* 0x000ee40000002100 */
[C---:B---3--:R-:W-:Y:S02]  /*1d80*/  LOP3.LUT R30, R31.reuse, 0x1f, RZ, 0xc0, !PT ;  /* 0x0000001f1f1e7812 */ /* 0x048fe400078ec0ff */
[----:B------:R-:W-:-:S05]  /*1d90*/  LOP3.LUT R5, R31, 0x3e0, RZ, 0xc0, !PT ;  /* 0x000003e01f057812 */ /* 0x000fca00078ec0ff */
[----:B------:R-:W-:-:S04]  /*1da0*/  IMAD R30, R5, 0x13, R30 ;  /* 0x00000013051e7824 */ /* 0x000fc800078e021e */
[C---:B------:R-:W-:Y:S01]  /*1db0*/  VIADD R4, R30.reuse, 0x20 ;  /* 0x000000201e047836 */ /* 0x040fe20000000000 */
[C---:B------:R-:W-:Y:S01]  /*1dc0*/  ISETP.GE.U32.AND P1, PT, R30.reuse, UR7, PT ;  /* 0x000000071e007c0c */ /* 0x040fe2000bf26070 */
[C---:B------:R-:W-:Y:S01]  /*1dd0*/  VIADD R5, R30.reuse, 0x40 ;  /* 0x000000401e057836 */ /* 0x040fe20000000000 */
[C---:B0-----:R-:W-:Y:S01]  /*1de0*/  LEA R2, P0, R30.reuse, UR4, 0x2 ;  /* 0x000000041e027c11 */ /* 0x041fe2000f8010ff */
[----:B------:R-:W-:Y:S01]  /*1df0*/  VIADD R3, R30, 0x80 ;  /* 0x000000801e037836 */ /* 0x000fe20000000000 */
[----:B------:R-:W-:Y:S01]  /*1e00*/  ISETP.GE.U32.AND P2, PT, R4, UR7, PT ;  /* 0x0000000704007c0c */ /* 0x000fe2000bf46070 */
[C---:B------:R-:W-:Y:S01]  /*1e10*/  VIADD R4, R30.reuse, 0xa0 ;  /* 0x000000a01e047836 */ /* 0x040fe20000000000 */
[----:B------:R-:W-:Y:S01]  /*1e20*/  ISETP.GE.U32.AND P3, PT, R5, UR7, PT ;  /* 0x0000000705007c0c */ /* 0x000fe2000bf66070 */
[----:B------:R-:W-:Y:S01]  /*1e30*/  VIADD R5, R30, 0xc0 ;  /* 0x000000c01e057836 */ /* 0x000fe20000000000 */
[----:B------:R-:W-:Y:S01]  /*1e40*/  ISETP.GE.U32.AND P5, PT, R3, UR7, PT ;  /* 0x0000000703007c0c */ /* 0x000fe2000bfa6070 */
[----:B------:R-:W-:Y:S01]  /*1e50*/  IMAD.X R3, RZ, RZ, UR5, P0 ;  /* 0x00000005ff037e24 */ /* 0x000fe200080e06ff */
[----:B------:R-:W-:Y:S01]  /*1e60*/  ISETP.GE.U32.AND P6, PT, R4, UR7, PT ;  /* 0x0000000704007c0c */ /* 0x000fe2000bfc6070 */
[C---:B------:R-:W-:Y:S01]  /*1e70*/  VIADD R6, R30.reuse, 0x60 ;  /* 0x000000601e067836 */ /* 0x040fe20000000000 */
[----:B------:R-:W-:Y:S01]  /*1e80*/  ISETP.GE.U32.AND P0, PT, R5, UR7, PT ;  /* 0x0000000705007c0c */ /* 0x000fe2000bf06070 */
[----:B------:R-:W-:-:S02]  /*1e90*/  VIADD R5, R30, 0xe0 ;  /* 0x000000e01e057836 */ /* 0x000fc40000000000 */
[----:B------:R-:W-:Y:S01]  /*1ea0*/  VIADD R37, R30, 0x100 ;  /* 0x000001001e257836 */ /* 0x000fe20000000000 */
[----:B------:R-:W-:Y:S01]  /*1eb0*/  ISETP.GE.U32.AND P4, PT, R6, UR7, PT ;  /* 0x0000000706007c0c */ /* 0x000fe2000bf86070 */
[C---:B------:R-:W-:Y:S02]  /*1ec0*/  VIADD R7, R30.reuse, 0x140 ;  /* 0x000001401e077836 */ /* 0x040fe40000000000 */
[C---:B------:R-:W-:Y:S02]  /*1ed0*/  VIADD R36, R30.reuse, 0x120 ;  /* 0x000001201e247836 */ /* 0x040fe40000000000 */
[C---:B------:R-:W-:Y:S02]  /*1ee0*/  VIADD R35, R30.reuse, 0x220 ;  /* 0x000002201e237836 */ /* 0x040fe40000000000 */
[----:B------:R-:W-:Y:S02]  /*1ef0*/  VIADD R34, R30, 0x240 ;  /* 0x000002401e227836 */ /* 0x000fe40000000000 */
[----:B--2---:R-:W-:-:S02]  /*1f00*/  IMAD.MOV.U32 R4, RZ, RZ, R0 ;  /* 0x000000ffff047224 */ /* 0x004fc400078e0000 */
[----:B------:R-:W2:Y:S02]  /*1f10*/  @!P1 LDG.E R0, desc[UR12][R2.64] ;  /* 0x0000000c02009981 */ /* 0x000ea4000c1e1900 */
[--C-:B------:R-:W-:Y:S01]  /*1f20*/  IMAD.MOV.U32 R12, RZ, RZ, R4.reuse ;  /* 0x000000ffff0c7224 */ /* 0x100fe200078e0004 */
[----:B------:R-:W-:Y:S01]  /*1f30*/  ISETP.GE.U32.AND P1, PT, R5, UR7, PT ;  /* 0x0000000705007c0c */ /* 0x000fe2000bf26070 */
[--C-:B------:R-:W-:Y:S02]  /*1f40*/  IMAD.MOV.U32 R8, RZ, RZ, R4.reuse ;  /* 0x000000ffff087224 */ /* 0x100fe400078e0004 */
[C---:B------:R-:W-:Y:S02]  /*1f50*/  VIADD R5, R30.reuse, 0x160 ;  /* 0x000001601e057836 */ /* 0x040fe40000000000 */
[--C-:B------:R-:W-:Y:S01]  /*1f60*/  IMAD.MOV.U32 R6, RZ, RZ, R4.reuse ;  /* 0x000000ffff067224 */ /* 0x100fe200078e0004 */
[----:B------:R-:W3:Y:S01]  /*1f70*/  @!P5 LDG.E R12, desc[UR12][R2.64+0x200] ;  /* 0x0002000c020cd981 */ /* 0x000ee2000c1e1900 */
[--C-:B------:R-:W-:Y:S01]  /*1f80*/  IMAD.MOV.U32 R14, RZ, RZ, R4.reuse ;  /* 0x000000ffff0e7224 */ /* 0x100fe200078e0004 */
[----:B------:R-:W-:Y:S01]  /*1f90*/  ISETP.GE.U32.AND P5, PT, R37, UR7, PT ;  /* 0x0000000725007c0c */ /* 0x000fe2000bfa6070 */
[----:B------:R-:W-:Y:S01]  /*1fa0*/  IMAD.MOV.U32 R16, RZ, RZ, R4 ;  /* 0x000000ffff107224 */ /* 0x000fe200078e0004 */
[----:B------:R-:W4:Y:S01]  /*1fb0*/  @!P3 LDG.E R8, desc[UR12][R2.64+0x100] ;  /* 0x0001000c0208b981 */ /* 0x000f22000c1e1900 */
[----:B------:R-:W-:Y:S01]  /*1fc0*/  ISETP.GE.U32.AND P3, PT, R5, UR7, PT ;  /* 0x0000000705007c0c */ /* 0x000fe2000bf66070 */
[----:B------:R-:W-:-:S02]  /*1fd0*/  VIADD R5, R30, 0x1a0 ;  /* 0x000001a01e057836 */ /* 0x000fc40000000000 */
[----:B------:R-:W4:Y:S01]  /*1fe0*/  @!P2 LDG.E R6, desc[UR12][R2.64+0x80] ;  /* 0x0000800c0206a981 */ /* 0x000f22000c1e1900 */
[----:B------:R-:W-:Y:S01]  /*1ff0*/  ISETP.GE.U32.AND P2, PT, R7, UR7, PT ;  /* 0x0000000707007c0c */ /* 0x000fe2000bf46070 */
[--C-:B------:R-:W-:Y:S02]  /*2000*/  IMAD.MOV.U32 R10, RZ, RZ, R4.reuse ;  /* 0x000000ffff0a7224 */ /* 0x100fe400078e0004 */
[----:B------:R-:W4:Y:S01]  /*2010*/  @!P6 LDG.E R14, desc[UR12][R2.64+0x280] ;  /* 0x0002800c020ee981 */ /* 0x000f22000c1e1900 */
[----:B------:R-:W-:Y:S01]  /*2020*/  ISETP.GE.U32.AND P6, PT, R36, UR7, PT ;  /* 0x0000000724007c0c */ /* 0x000fe2000bfc6070 */
[----:B------:R-:W-:Y:S02]  /*2030*/  IMAD.MOV.U32 R20, RZ, RZ, R4 ;  /* 0x000000ffff147224 */ /* 0x000fe400078e0004 */
[----:B------:R-:W4:Y:S01]  /*2040*/  @!P0 LDG.E R16, desc[UR12][R2.64+0x300] ;  /* 0x0003000c02108981 */ /* 0x000f22000c1e1900 */
[----:B------:R-:W-:Y:S01]  /*2050*/  ISETP.GE.U32.AND P0, PT, R5, UR7, PT ;  /* 0x0000000705007c0c */ /* 0x000fe2000bf06070 */
[----:B------:R-:W-:-:S02]  /*2060*/  VIADD R7, R30, 0x180 ;  /* 0x000001801e077836 */ /* 0x000fc40000000000 */
[C---:B------:R-:W-:Y:S01]  /*2070*/  VIADD R5, R30.reuse, 0x1e0 ;  /* 0x000001e01e057836 */ /* 0x040fe20000000000 */
[----:B------:R-:W4:Y:S01]  /*2080*/  @!P4 LDG.E R10, desc[UR12][R2.64+0x180] ;  /* 0x0001800c020ac981 */ /* 0x000f22000c1e1900 */
[--C-:B------:R-:W-:Y:S01]  /*2090*/  IMAD.MOV.U32 R18, RZ, RZ, R4.reuse ;  /* 0x000000ffff127224 */ /* 0x100fe200078e0004 */
[----:B------:R-:W-:Y:S01]  /*20a0*/  ISETP.GE.U32.AND P4, PT, R7, UR7, PT ;  /* 0x0000000707007c0c */ /* 0x000fe2000bf86070 */
[--C-:B------:R-:W-:Y:S01]  /*20b0*/  IMAD.MOV.U32 R22, RZ, RZ, R4.reuse ;  /* 0x000000ffff167224 */ /* 0x100fe200078e0004 */
[----:B------:R-:W4:Y:S01]  /*20c0*/  @!P5 LDG.E R20, desc[UR12][R2.64+0x400] ;  /* 0x0004000c0214d981 */ /* 0x000f22000c1e1900 */
[--C-:B------:R-:W-:Y:S01]  /*20d0*/  IMAD.MOV.U32 R24, RZ, RZ, R4.reuse ;  /* 0x000000ffff187224 */ /* 0x100fe200078e0004 */
[----:B------:R-:W-:Y:S01]  /*20e0*/  ISETP.GE.U32.AND P5, PT, R5, UR7, PT ;  /* 0x0000000705007c0c */ /* 0x000fe2000bfa6070 */
[----:B------:R-:W-:Y:S01]  /*20f0*/  IMAD.MOV.U32 R26, RZ, RZ, R4 ;  /* 0x000000ffff1a7224 */ /* 0x000fe200078e0004 */
[----:B------:R-:W4:Y:S01]  /*2100*/  @!P1 LDG.E R18, desc[UR12][R2.64+0x380] ;  /* 0x0003800c02129981 */ /* 0x000f22000c1e1900 */
[----:B------:R-:W-:-:S02]  /*2110*/  VIADD R7, R30, 0x1c0 ;  /* 0x000001c01e077836 */ /* 0x000fc40000000000 */
[----:B------:R-:W-:Y:S01]  /*2120*/  VIADD R5, R30, 0x200 ;  /* 0x000002001e057836 */ /* 0x000fe20000000000 */
[----:B------:R-:W4:Y:S02]  /*2130*/  @!P6 LDG.E R22, desc[UR12][R2.64+0x480] ;  /* 0x0004800c0216e981 */ /* 0x000f24000c1e1900 */
[----:B------:R-:W-:Y:S02]  /*2140*/  ISETP.GE.U32.AND P1, PT, R7, UR7, PT ;  /* 0x0000000707007c0c */ /* 0x000fe4000bf26070 */
[----:B------:R-:W4:Y:S01]  /*2150*/  @!P2 LDG.E R24, desc[UR12][R2.64+0x500] ;  /* 0x0005000c0218a981 */ /* 0x000f22000c1e1900 */
[----:B------:R-:W-:Y:S02]  /*2160*/  ISETP.GE.U32.AND P6, PT, R5, UR7, PT ;  /* 0x0000000705007c0c */ /* 0x000fe4000bfc6070 */
[----:B------:R-:W-:Y:S01]  /*2170*/  ISETP.GE.U32.AND P2, PT, R35, UR7, PT ;  /* 0x0000000723007c0c */ /* 0x000fe2000bf46070 */
[----:B------:R-:W4:Y:S01]  /*2180*/  @!P3 LDG.E R26, desc[UR12][R2.64+0x580] ;  /* 0x0005800c021ab981 */ /* 0x000f22000c1e1900 */
[----:B------:R-:W-:Y:S01]  /*2190*/  ISETP.GE.U32.AND P3, PT, R34, UR7, PT ;  /* 0x0000000722007c0c */ /* 0x000fe2000bf66070 */
[----:B------:R-:W-:-:S02]  /*21a0*/  IMAD.MOV.U32 R28, RZ, RZ, R4 ;  /* 0x000000ffff1c7224 */ /* 0x000fc400078e0004 */
[--C-:B------:R-:W-:Y:S02]  /*21b0*/  IMAD.MOV.U32 R40, RZ, RZ, R4.reuse ;  /* 0x000000ffff287224 */ /* 0x100fe400078e0004 */
[--C-:B------:R-:W-:Y:S02]  /*21c0*/  IMAD.MOV.U32 R42, RZ, RZ, R4.reuse ;  /* 0x000000ffff2a7224 */ /* 0x100fe400078e0004 */
[--C-:B------:R-:W-:Y:S01]  /*21d0*/  IMAD.MOV.U32 R44, RZ, RZ, R4.reuse ;  /* 0x000000ffff2c7224 */ /* 0x100fe200078e0004 */
[----:B------:R-:W4:Y:S01]  /*21e0*/  @!P4 LDG.E R28, desc[UR12][R2.64+0x600] ;  /* 0x0006000c021cc981 */ /* 0x000f22000c1e1900 */
[--C-:B------:R-:W-:Y:S02]  /*21f0*/  IMAD.MOV.U32 R5, RZ, RZ, R4.reuse ;  /* 0x000000ffff057224 */ /* 0x100fe400078e0004 */
        /* <DEDUP_REMOVED lines=10> */
[----:B------:R-:W-:-:S02]  /*22a0*/  UMOV UR4, 0x400 ;  /* 0x0000040000047882 */ /* 0x000fc40000000000 */
[----:B-1----:R-:W-:Y:S02]  /*22b0*/  ULEA UR4, UR5, UR4, 0x18 ;  /* 0x0000000405047291 */ /* 0x002fe4000f8ec0ff */
[----:B0-----:R-:W-:-:S05]  /*22c0*/  IMAD R29, R41, 0x260, R38 ;  /* 0x00000260291d7824 */ /* 0x001fca00078e0226 */
[----:B------:R-:W-:Y:S01]  /*22d0*/  LEA R29, R29, UR4, 0x2 ;  /* 0x000000041d1d7c11 */ /* 0x000fe2000f8e10ff */
[----:B------:R-:W-:-:S04]  /*22e0*/  UISETP.NE.AND UP0, UPT, UR6, URZ, UPT ;  /* 0x000000ff0600728c */ /* 0x000fc8000bf05270 */
[----:B--2---:R-:W-:Y:S04]  /*22f0*/  STS [R29], R0 ;  /* 0x000000001d007388 */ /* 0x004fe80000000800 */
[----:B---3--:R-:W-:Y:S04]  /*2300*/  STS [R29+0x200], R12 ;  /* 0x0002000c1d007388 */ /* 0x008fe80000000800 */
[----:B----4-:R0:W-:Y:S04]  /*2310*/  STS [R29+0x100], R8 ;  /* 0x000100081d007388 */ /* 0x0101e80000000800 */
[----:B------:R1:W-:Y:S01]  /*2320*/  STS [R29+0x80], R6 ;  /* 0x000080061d007388 */ /* 0x0003e20000000800 */
[----:B0-----:R-:W-:-:S03]  /*2330*/  IMAD R8, R38, 0x48, R29 ;  /* 0x0000004826087824 */ /* 0x001fc600078e021d */
        /* <DEDUP_REMOVED lines=16> */
[----:B------:R1:W0:Y:S04]  /*2440*/  LDS R32, [R8] ;  /* 0x0000000008207984 */ /* 0x0002280000000800 */
        /* <DEDUP_REMOVED lines=19> */
[----:B--234-:R-:W-:Y:S05]  /*2580*/  BRA.U UP0, `(.L_x_110) ;  /* 0x0000000500047547 */ /* 0x01cfea000b800000 */
[----:B01----:R-:W-:Y:S02]  /*2590*/  IADD3 R8, PT, PT, R28, R33, R32 ;  /* 0x000000211c087210 */ /* 0x003fe40007ffe020 */
[----:B------:R-:W-:Y:S02]  /*25a0*/  ISETP.NE.AND P1, PT, R38, 0x1f, PT ;  /* 0x0000001f2600780c */ /* 0x000fe40003f25270 */
[----:B------:R-:W-:Y:S02]  /*25b0*/  IADD3 R8, PT, PT, R26, R27, R8 ;  /* 0x0000001b1a087210 */ /* 0x000fe40007ffe008 */
[----:B------:R-:W-:Y:S02]  /*25c0*/  ISETP.NE.AND P2, PT, R41, 0xc, PT ;  /* 0x0000000c2900780c */ /* 0x000fe40003f45270 */
        /* <DEDUP_REMOVED lines=49> */
[C---:B------:R-:W-:Y:S02]  /*28e0*/  ISETP.NE.AND P0, PT, R41.reuse, 0xa, PT ;  /* 0x0000000a2900780c */ /* 0x040fe40003f05270 */
[----:B------:R-:W-:Y:S02]  /*28f0*/  SEL R8, R16, R8, !P1 ;  /* 0x0000000810087207 */ /* 0x000fe40004800000 */
[----:B------:R-:W-:Y:S02]  /*2900*/  ISETP.NE.AND P1, PT, R41, 0xb, PT ;  /* 0x0000000b2900780c */ /* 0x000fe40003f25270 */
[----:B------:R-:W-:Y:S02]  /*2910*/  SEL R8, R17, R8, !P0 ;  /* 0x0000000811087207 */ /* 0x000fe40004000000 */
[----:B------:R-:W-:-:S02]  /*2920*/  ISETP.GE.U32.AND P0, PT, R31, 0x20, PT ;  /* 0x000000201f00780c */ /* 0x000fc40003f06070 */
[----:B------:R-:W-:Y:S01]  /*2930*/  SEL R8, R18, R8, !P1 ;  /* 0x0000000812087207 */ /* 0x000fe20004800000 */
[----:B------:R-:W-:Y:S01]  /*2940*/  @!P2 IMAD.IADD R8, R19, 0x1, R18 ;  /* 0x000000011308a824 */ /* 0x000fe200078e0212 */
[----:B------:R-:W-:-:S04]  /*2950*/  ISETP.NE.AND P1, PT, R38, RZ, PT ;  /* 0x000000ff2600720c */ /* 0x000fc80003f25270 */
[----:B------:R-:W-:Y:S02]  /*2960*/  SEL R40, R40, RZ, P1 ;  /* 0x000000ff28287207 */ /* 0x000fe40000800000 */
[----:B------:R-:W-:-:S04]  /*2970*/  SEL R8, R8, RZ, P0 ;  /* 0x000000ff08087207 */ /* 0x000fc80000000000 */
[----:B-----5:R-:W-:Y:S01]  /*2980*/  IADD3 R39, PT, PT, R8, R40, R39 ;  /* 0x0000002808277210 */ /* 0x020fe20007ffe027 */
[----:B------:R-:W-:Y:S06]  /*2990*/  BRA `(.L_x_111) ;  /* 0x0000000c00547947 */ /* 0x000fec0003800000 */
.L_x_110:
[----:B01----:R-:W-:Y:S02]  /*29a0*/  IADD3 R8, PT, PT, R28, R33, R32 ;  /* 0x000000211c087210 */ /* 0x003fe40007ffe020 */
[----:B------:R-:W-:Y:S02]  /*29b0*/  ISETP.NE.AND P1, PT, R38, 0x1f, PT ;  /* 0x0000001f2600780c */ /* 0x000fe40003f25270 */
        /* <DEDUP_REMOVED lines=9> */
[----:B-----5:R-:W-:-:S05]  /*2a50*/  IADD3 R39, PT, PT, R9, R0, R8 ;  /* 0x0000000009277210 */ /* 0x020fca0007ffe008 */
        /* <DEDUP_REMOVED lines=28> */
[----:B------:R-:W-:Y:S01]  /*2c20*/  IMAD.IADD R14, R14, 0x1, R13 ;  /* 0x000000010e0e7824 */ /* 0x000fe200078e020d */
[----:B------:R-:W0:Y:S02]  /*2c30*/  LDS R11, [UR4+0x40] ;  /* 0x00004004ff0b7984 */ /* 0x000e240008000800 */
        /* <DEDUP_REMOVED lines=14> */
[----:B------:R-:W-:-:S04]  /*2d20*/  ISETP.NE.AND P0, PT, R41, 0xa, PT ;  /* 0x0000000a2900780c */ /* 0x000fc80003f05270 */
[----:B------:R-:W-:Y:S01]  /*2d30*/  SEL R8, R17, R8, !P0 ;  /* 0x0000000811087207 */ /* 0x000fe20004000000 */
[----:B------:R-:W-:Y:S01]  /*2d40*/  IMAD.IADD R17, R40, 0x1, -R39 ;  /* 0x0000000128117824 */ /* 0x000fe200078e0a27 */
[----:B------:R-:W-:-:S04]  /*2d50*/  ISETP.NE.AND P0, PT, R41, 0xb, PT ;  /* 0x0000000b2900780c */ /* 0x000fc80003f05270 */
[----:B------:R-:W-:Y:S02]  /*2d60*/  SEL R8, R18, R8, !P0 ;  /* 0x0000000812087207 */ /* 0x000fe40004000000 */
[----:B------:R-:W-:Y:S01]  /*2d70*/  ISETP.GT.U32.AND P0, PT, R31, 0x1f, PT ;  /* 0x0000001f1f00780c */ /* 0x000fe20003f04070 */
[----:B0-----:R-:W-:Y:S01]  /*2d80*/  IMAD.IADD R11, R19, 0x1, R11 ;  /* 0x00000001130b7824 */ /* 0x001fe200078e020b */
        /* <DEDUP_REMOVED lines=22> */
.L_x_157:
[----:B------:R-:W-:Y:S05]  /*2ef0*/  @!P0 BRA `(.L_x_114) ;  /* 0x0000000000248947 */ /* 0x000fea0003800000 */
[----:B------:R-:W-:-:S07]  /*2f00*/  IMAD.MOV.U32 R14, RZ, RZ, 0x1de ;  /* 0x000001deff0e7424 */ /* 0x000fce00078e00ff */
.L_x_116:
[----:B------:R-:W-:Y:S05]  /*2f10*/  NANOSLEEP R14 ;  /* 0x0000000e0000735d */ /* 0x000fea0003800000 */
[----:B------:R-:W2:Y:S01]  /*2f20*/  LD.E.64.STRONG.GPU R8, desc[UR12][R12.64+0x100] ;  /* 0x0001000c0c087980 */ /* 0x000ea2000c10fb00 */
[----:B------:R-:W-:Y:S01]  /*2f30*/  UMOV UR5, 0xffffffff ;  /* 0xffffffff00057882 */ /* 0x000fe20000000000 */
[----:B------:R-:W-:Y:S02]  /*2f40*/  SHF.R.U32.HI R14, RZ, 0x1, R14 ;  /* 0x00000001ff0e7819 */ /* 0x000fe4000001160e */
[----:B--2---:R-:W-:Y:S01]  /*2f50*/  ISETP.NE.AND P0, PT, R8, 0x63, PT ;  /* 0x000000630800780c */ /* 0x004fe20003f05270 */
[----:B------:R-:W-:-:S12]  /*2f60*/  BRA.DIV UR5, `(.L_x_115) ;  /* 0x0000001a05607947 */ /* 0x000fd8000b800000 */
[----:B------:R-:W-:-:S13]  /*2f70*/  VOTE.ANY P0, !P0 ;  /* 0x0000000000ff7806 */ /* 0x000fda0004000100 */
.L_x_160:
[----:B------:R-:W-:Y:S05]  /*2f80*/  @P0 BRA `(.L_x_116) ;  /* 0xfffffffc00e00947 */ /* 0x000fea000383ffff */
.L_x_114:
[----:B------:R-:W-:Y:S01]  /*2f90*/  UMOV UR5, 0xffffffff ;  /* 0xffffffff00057882 */ /* 0x000fe20000000000 */
[----:B------:R-:W-:Y:S02]  /*2fa0*/  ISETP.NE.AND P2, PT, R8, 0x65, PT ;  /* 0x000000650800780c */ /* 0x000fe40003f45270 */
[----:B------:R-:W-:Y:S11]  /*2fb0*/  BRA.DIV UR5, `(.L_x_117) ;  /* 0x0000001a056c7947 */ /* 0x000ff6000b800000 */
[----:B------:R-:W0:Y:S01]  /*2fc0*/  S2R R19, SR_GEMASK ;  /* 0x0000000000137919 */ /* 0x000e220000003c00 */
[----:B------:R-:W-:-:S04]  /*2fd0*/  VOTE.ANY R10, PT, !P2 ;  /* 0x00000000000a7806 */ /* 0x000fc800050e0100 */
[----:B0-----:R-:W-:-:S05]  /*2fe0*/  LOP3.LUT R10, R10, 0x80000000, R19, 0xec, !PT ;  /* 0x800000000a0a7812 */ /* 0x001fca00078eec13 */
[----:B------:R-:W-:-:S05]  /*2ff0*/  VIADD R13, R10, 0xffffffff ;  /* 0xffffffff0a0d7836 */ /* 0x000fca0000000000 */
[----:B------:R-:W-:Y:S01]  /*3000*/  LOP3.LUT R13, R10, R13, RZ, 0xc, !PT ;  /* 0x0000000d0a0d7212 */ /* 0x000fe200078e0cff */
[----:B------:R-:W-:-:S03]  /*3010*/  VIADD R10, R38, 0x2 ;  /* 0x00000002260a7836 */ /* 0x000fc60000000000 */
        /* <DEDUP_REMOVED lines=11> */
[----:B------:R-:W-:Y:S02]  /*30d0*/  IMAD.IADD R40, R12, 0x1, R39 ;  /* 0x000000010c287824 */ /* 0x000fe400078e0227 */
[----:B------:R-:W0:Y:S03]  /*30e0*/  LDC.64 R12, c[0x0][0x390] ;  /* 0x0000e400ff0c7b82 */ /* 0x000e260000000a00 */
[----:B------:R-:W1:Y:S02]  /*30f0*/  SHFL.DOWN PT, R16, R40, 0x4, R15 ;  /* 0x0880000028107989 */ /* 0x000e6400000e000f */
[----:B-1----:R-:W-:-:S02]  /*3100*/  SEL R9, R16, RZ, !P0 ;  /* 0x000000ff10097207 */ /* 0x002fc40004000000 */
[----:B------:R-:W-:-:S03]  /*3110*/  ISETP.GT.AND P0, PT, R10, R15, PT ;  /* 0x0000000f0a00720c */ /* 0x000fc60003f04270 */
[----:B------:R-:W-:Y:S01]  /*3120*/  IMAD.IADD R9, R40, 0x1, R9 ;  /* 0x0000000128097824 */ /* 0x000fe200078e0209 */
[----:B0-----:R-:W-:-:S04]  /*3130*/  IADD3 R40, P3, PT, R12, 0x100, RZ ;  /* 0x000001000c287810 */ /* 0x001fc80007f7e0ff */
[----:B------:R-:W0:Y:S01]  /*3140*/  SHFL.DOWN PT, R16, R9, 0x8, R15 ;  /* 0x0900000009107989 */ /* 0x000e2200000e000f */
[----:B------:R-:W-:Y:S01]  /*3150*/  IMAD.X R41, RZ, RZ, R13, P3 ;  /* 0x000000ffff297224 */ /* 0x000fe200018e060d */
[----:B0-----:R-:W-:Y:S02]  /*3160*/  SEL R16, R16, RZ, !P0 ;  /* 0x000000ff10107207 */ /* 0x001fe40004000000 */
[----:B------:R-:W-:Y:S01]  /*3170*/  ISETP.NE.AND P0, PT, R8, 0x65, PT ;  /* 0x000000650800780c */ /* 0x000fe20003f05270 */
[----:B------:R-:W-:Y:S02]  /*3180*/  VIADD R8, R38, 0x10 ;  /* 0x0000001026087836 */ /* 0x000fe40000000000 */
[----:B------:R-:W-:-:S03]  /*3190*/  IMAD.IADD R44, R9, 0x1, R16 ;  /* 0x00000001092c7824 */ /* 0x000fc600078e0210 */
[----:B------:R-:W-:Y:S02]  /*31a0*/  ISETP.GT.AND P2, PT, R8, R15, PT ;  /* 0x0000000f0800720c */ /* 0x000fe40003f44270 */
[----:B------:R-:W0:Y:S05]  /*31b0*/  SHFL.DOWN PT, R16, R44, 0x10, R15 ;  /* 0x0a0000002c107989 */ /* 0x000e2a00000e000f */
[----:B------:R-:W-:Y:S02]  /*31c0*/  VOTE.ALL P0, P0 ;  /* 0x0000000000ff7806 */ /* 0x000fe40000000000 */
[----:B0-----:R-:W-:-:S05]  /*31d0*/  SEL R9, R16, RZ, !P2 ;  /* 0x000000ff10097207 */ /* 0x001fca0005000000 */
[----:B------:R-:W-:-:S07]  /*31e0*/  IMAD.IADD R12, R44, 0x1, R9 ;  /* 0x000000012c0c7824 */ /* 0x000fce00078e0209 */
.L_x_169:
[----:B------:R-:W-:Y:S05]  /*31f0*/  @!P0 BRA `(.L_x_118) ;  /* 0x0000000000dc8947 */ /* 0x000fea0003800000 */
[----:B------:R-:W-:-:S07]  /*3200*/  IMAD.MOV.U32 R39, RZ, RZ, 0x1de ;  /* 0x000001deff277424 */ /* 0x000fce00078e00ff */
.L_x_124:
        /* <DEDUP_REMOVED lines=8> */
.L_x_172:
[----:B------:R-:W-:Y:S05]  /*3290*/  @!P0 BRA `(.L_x_120) ;  /* 0x0000000000248947 */ /* 0x000fea0003800000 */
[----:B------:R-:W-:-:S07]  /*32a0*/  IMAD.MOV.U32 R13, RZ, RZ, R39 ;  /* 0x000000ffff0d7224 */ /* 0x000fce00078e0027 */
.L_x_122:
[----:B------:R-:W-:Y:S05]  /*32b0*/  NANOSLEEP R13 ;  /* 0x0000000d0000735d */ /* 0x000fea0003800000 */
[----:B------:R-:W2:Y:S01]  /*32c0*/  LD.E.64.STRONG.GPU R8, desc[UR12][R14.64+-0x100] ;  /* 0xffff000c0e087980 */ /* 0x000ea2000c10fb00 */
[----:B------:R-:W-:Y:S01]  /*32d0*/  UMOV UR5, 0xffffffff ;  /* 0xffffffff00057882 */ /* 0x000fe20000000000 */
[----:B------:R-:W-:Y:S02]  /*32e0*/  SHF.R.U32.HI R13, RZ, 0x1, R13 ;  /* 0x00000001ff0d7819 */ /* 0x000fe4000001160d */
[----:B--2---:R-:W-:Y:S01]  /*32f0*/  ISETP.NE.AND P0, PT, R8, 0x63, PT ;  /* 0x000000630800780c */ /* 0x004fe20003f05270 */
[----:B------:R-:W-:-:S12]  /*3300*/  BRA.DIV UR5, `(.L_x_121) ;  /* 0x0000001a05bc7947 */ /* 0x000fd8000b800000 */
[----:B------:R-:W-:-:S13]  /*3310*/  VOTE.ANY P0, !P0 ;  /* 0x0000000000ff7806 */ /* 0x000fda0004000100 */
.L_x_175:
[----:B------:R-:W-:Y:S05]  /*3320*/  @P0 BRA `(.L_x_122) ;  /* 0xfffffffc00e00947 */ /* 0x000fea000383ffff */
.L_x_120:
[----:B------:R-:W-:Y:S01]  /*3330*/  UMOV UR5, 0xffffffff ;  /* 0xffffffff00057882 */ /* 0x000fe20000000000 */
[----:B------:R-:W-:Y:S02]  /*3340*/  ISETP.NE.AND P0, PT, R8, 0x65, PT ;  /* 0x000000650800780c */ /* 0x000fe40003f05270 */
[----:B------:R-:W-:Y:S11]  /*3350*/  BRA.DIV UR5, `(.L_x_123) ;  /* 0x0000001a05c87947 */ /* 0x000ff6000b800000 */
[----:B------:R-:W-:Y:S01]  /*3360*/  VOTE.ANY R10, PT, !P0 ;  /* 0x00000000000a7806 */ /* 0x000fe200040e0100 */
[----:B------:R-:W-:-:S03]  /*3370*/  VIADD R18, R18, 0xffffffe0 ;  /* 0xffffffe012127836 */ /* 0x000fc60000000000 */
[----:B------:R-:W-:-:S05]  /*3380*/  LOP3.LUT R10, R10, 0x80000000, R19, 0xec, !PT ;  /* 0x800000000a0a7812 */ /* 0x000fca00078eec13 */
        /* <DEDUP_REMOVED lines=17> */
[----:B------:R-:W-:-:S03]  /*34a0*/  ISETP.GT.AND P0, PT, R10, R15, PT ;  /* 0x0000000f0a00720c */ /* 0x000fc60003f04270 */
[----:B------:R-:W-:-:S05]  /*34b0*/  IMAD.IADD R9, R45, 0x1, R16 ;  /* 0x000000012d097824 */ /* 0x000fca00078e0210 */
[----:B------:R-:W0:Y:S02]  /*34c0*/  SHFL.DOWN PT, R16, R9, 0x8, R15 ;  /* 0x0900000009107989 */ /* 0x000e2400000e000f */
[----:B0-----:R-:W-:Y:S02]  /*34d0*/  SEL R16, R16, RZ, !P0 ;  /* 0x000000ff10107207 */ /* 0x001fe40004000000 */
[----:B------:R-:W-:Y:S01]  /*34e0*/  ISETP.NE.AND P0, PT, R8, 0x65, PT ;  /* 0x000000650800780c */ /* 0x000fe20003f05270 */
[----:B------:R-:W-:Y:S02]  /*34f0*/  VIADD R8, R38, 0x10 ;  /* 0x0000001026087836 */ /* 0x000fe40000000000 */
[----:B------:R-:W-:-:S03]  /*3500*/  IMAD.IADD R44, R9, 0x1, R16 ;  /* 0x00000001092c7824 */ /* 0x000fc600078e0210 */
[----:B------:R-:W-:Y:S02]  /*3510*/  ISETP.GT.AND P2, PT, R8, R15, PT ;  /* 0x0000000f0800720c */ /* 0x000fe40003f44270 */
[----:B------:R-:W0:Y:S05]  /*3520*/  SHFL.DOWN PT, R16, R44, 0x10, R15 ;  /* 0x0a0000002c107989 */ /* 0x000e2a00000e000f */
[----:B------:R-:W-:Y:S02]  /*3530*/  VOTE.ALL P0, P0 ;  /* 0x0000000000ff7806 */ /* 0x000fe40000000000 */
[----:B0-----:R-:W-:-:S04]  /*3540*/  SEL R13, R16, RZ, !P2 ;  /* 0x000000ff100d7207 */ /* 0x001fc80005000000 */
[----:B------:R-:W-:-:S07]  /*3550*/  IADD3 R12, PT, PT, R44, R13, R12 ;  /* 0x0000000d2c0c7210 */ /* 0x000fce0007ffe00c */
.L_x_184:
[----:B------:R-:W-:Y:S05]  /*3560*/  @P0 BRA `(.L_x_124) ;  /* 0xfffffffc00280947 */ /* 0x000fea000383ffff */
.L_x_118:
        /* <DEDUP_REMOVED lines=15> */
.L_x_112:
        /* <DEDUP_REMOVED lines=9> */
.L_x_111:
[----:B------:R-:W-:Y:S01]  /*36f0*/  IMAD.IADD R32, R32, 0x1, R39 ;  /* 0x0000000120207824 */ /* 0x000fe200078e0227 */
[----:B------:R-:W0:Y:S01]  /*3700*/  S2R R8, SR_LANEID ;  /* 0x0000000000087919 */ /* 0x000e220000000000 */
[----:B------:R-:W-:Y:S02]  /*3710*/  BAR.SYNC.DEFER_BLOCKING 0x0 ;  /* 0x0000000000007b1d */ /* 0x000fe40000010000 */
[----:B------:R-:W-:Y:S01]  /*3720*/  IMAD.IADD R33, R33, 0x1, R32 ;  /* 0x0000000121217824 */ /* 0x000fe200078e0220 */
[----:B------:R-:W-:Y:S01]  /*3730*/  ISETP.NE.AND P0, PT, R31, RZ, PT ;  /* 0x000000ff1f00720c */ /* 0x000fe20003f05270 */
[----:B------:R-:W-:Y:S02]  /*3740*/  IMAD.U32 R12, RZ, RZ, UR7 ;  /* 0x00000007ff0c7e24 */ /* 0x000fe4000f8e00ff */
[----:B------:R-:W-:Y:S01]  /*3750*/  IMAD.IADD R28, R28, 0x1, R33 ;  /* 0x000000011c1c7824 */ /* 0x000fe200078e0221 */
[----:B------:R-:W1:Y:S03]  /*3760*/  LDCU.64 UR8, c[0x0][0x388] ;  /* 0x00007100ff0877ac */ /* 0x000e660008000a00 */
[----:B------:R-:W-:-:S04]  /*3770*/  IMAD.IADD R27, R27, 0x1, R28 ;  /* 0x000000011b1b7824 */ /* 0x000fc800078e021c */
[----:B------:R-:W-:-:S04]  /*3780*/  IMAD.IADD R26, R26, 0x1, R27 ;  /* 0x000000011a1a7824 */ /* 0x000fc800078e021b */
[----:B------:R-:W-:-:S04]  /*3790*/  IMAD.IADD R25, R25, 0x1, R26 ;  /* 0x0000000119197824 */ /* 0x000fc800078e021a */
[----:B------:R-:W-:-:S04]  /*37a0*/  IMAD.IADD R24, R24, 0x1, R25 ;  /* 0x0000000118187824 */ /* 0x000fc800078e0219 */
[----:B------:R-:W-:Y:S02]  /*37b0*/  IMAD.IADD R23, R23, 0x1, R24 ;  /* 0x0000000117177824 */ /* 0x000fe400078e0218 */
[----:B0-----:R-:W-:Y:S02]  /*37c0*/  IMAD R8, R8, 0x48, R29 ;  /* 0x0000004808087824 */ /* 0x001fe400078e021d */
[----:B------:R-:W-:-:S03]  /*37d0*/  IMAD.IADD R22, R22, 0x1, R23 ;  /* 0x0000000116167824 */ /* 0x000fc600078e0217 */
[----:B------:R-:W-:Y:S01]  /*37e0*/  STS [R8], R39 ;  /* 0x0000002708007388 */ /* 0x000fe20000000800 */
[----:B------:R-:W-:-:S03]  /*37f0*/  IMAD.IADD R21, R21, 0x1, R22 ;  /* 0x0000000115157824 */ /* 0x000fc600078e0216 */
[----:B------:R-:W-:Y:S01]  /*3800*/  STS [R8+0x4], R32 ;  /* 0x0000042008007388 */ /* 0x000fe20000000800 */
        /* <DEDUP_REMOVED lines=15> */
[----:B------:R-:W-:Y:S04]  /*3900*/  STS [R8+0x24], R22 ;  /* 0x0000241608007388 */ /* 0x000fe80000000800 */
        /* <DEDUP_REMOVED lines=8> */
[----:B------:R0:W-:Y:S01]  /*3990*/  STS [R8+0x48], R0 ;  /* 0x0000480008007388 */ /* 0x0001e20000000800 */
[----:B------:R-:W-:-:S03]  /*39a0*/  NOP ;  /* 0x0000000000007918 */ /* 0x000fc60000000000 */
[----:B------:R-:W-:Y:S04]  /*39b0*/  LDS R39, [R29] ;  /* 0x000000001d277984 */ /* 0x000fe80000000800 */
        /* <DEDUP_REMOVED lines=18> */
[----:B------:R2:W-:Y:S01]  /*3ae0*/  @!P0 STS [UR4+0x7b80], R12 ;  /* 0x007b800cff008988 */ /* 0x0005e20008000804 */
[----:B------:R-:W-:Y:S01]  /*3af0*/  BAR.SYNC.DEFER_BLOCKING 0x0 ;  /* 0x0000000000007b1d */ /* 0x000fe20000010000 */
[----:B0-----:R-:W-:-:S05]  /*3b00*/  IADD3 R0, P0, PT, R30, UR10, RZ ;  /* 0x0000000a1e007c10 */ /* 0x001fca000ff1e0ff */
[----:B------:R-:W0:Y:S01]  /*3b10*/  S2R R2, SR_TID.X ;  /* 0x0000000000027919 */ /* 0x000e220000002100 */
[----:B------:R-:W3:Y:S01]  /*3b20*/  LDS R31, [UR4+0x7b80] ;  /* 0x007b8004ff1f7984 */ /* 0x000ee20008000800 */
[C---:B0-----:R-:W-:Y:S02]  /*3b30*/  LOP3.LUT R3, R2.reuse, 0x3e0, RZ, 0xc0, !PT ;  /* 0x000003e002037812 */ /* 0x041fe400078ec0ff */
[----:B------:R-:W-:-:S05]  /*3b40*/  LOP3.LUT R2, R2, 0x1f, RZ, 0xc0, !PT ;  /* 0x0000001f02027812 */ /* 0x000fca00078ec0ff */
[----:B------:R-:W-:Y:S02]  /*3b50*/  IMAD R8, R3, 0x13, R2 ;  /* 0x0000001303087824 */ /* 0x000fe400078e0202 */
[----:B------:R-:W-:Y:S01]  /*3b60*/  IMAD.X R3, RZ, RZ, UR11, P0 ;  /* 0x0000000bff037e24 */ /* 0x000fe200080e06ff */
[----:B-1----:R-:W-:Y:S01]  /*3b70*/  LEA R2, P0, R0, UR8, 0x2 ;  /* 0x0000000800027c11 */ /* 0x002fe2000f8010ff */
[C---:B------:R-:W-:Y:S02]  /*3b80*/  VIADD R10, R8.reuse, 0x20 ;  /* 0x00000020080a7836 */ /* 0x040fe40000000000 */
[----:B--2---:R-:W-:Y:S01]  /*3b90*/  VIADD R12, R8, 0xa0 ;  /* 0x000000a0080c7836 */ /* 0x004fe20000000000 */
[----:B------:R-:W-:Y:S01]  /*3ba0*/  LEA.HI.X R3, R0, UR9, R3, 0x2, P0 ;  /* 0x0000000900037c11 */ /* 0x000fe200080f1403 */
[----:B------:R-:W-:Y:S01]  /*3bb0*/  VIADD R0, R8, 0x40 ;  /* 0x0000004008007836 */ /* 0x000fe20000000000 */
[-C--:B---3--:R-:W-:Y:S02]  /*3bc0*/  ISETP.GE.AND P1, PT, R30, R31.reuse, PT ;  /* 0x0000001f1e00720c */ /* 0x088fe40003f26270 */
[-C--:B------:R-:W-:Y:S01]  /*3bd0*/  ISETP.GE.AND P2, PT, R10, R31.reuse, PT ;  /* 0x0000001f0a00720c */ /* 0x080fe20003f46270 */
[----:B------:R-:W-:Y:S01]  /*3be0*/  VIADD R10, R8, 0x60 ;  /* 0x00000060080a7836 */ /* 0x000fe20000000000 */
[-C--:B------:R-:W-:Y:S01]  /*3bf0*/  ISETP.GE.AND P3, PT, R0, R31.reuse, PT ;  /* 0x0000001f0000720c */ /* 0x080fe20003f66270 */
[----:B------:R-:W-:Y:S01]  /*3c00*/  VIADD R0, R8, 0x80 ;  /* 0x0000008008007836 */ /* 0x000fe20000000000 */
[----:B------:R-:W-:-:S02]  /*3c10*/  ISETP.GE.AND P6, PT, R12, R31, PT ;  /* 0x0000001f0c00720c */ /* 0x000fc40003fc6270 */
[-C--:B------:R-:W-:Y:S01]  /*3c20*/  ISETP.GE.AND P4, PT, R10, R31.reuse, PT ;  /* 0x0000001f0a00720c */ /* 0x080fe20003f86270 */
[----:B------:R-:W-:Y:S01]  /*3c30*/  VIADD R10, R8, 0xc0 ;  /* 0x000000c0080a7836 */ /* 0x000fe20000000000 */
[-C--:B------:R-:W-:Y:S01]  /*3c40*/  ISETP.GE.AND P5, PT, R0, R31.reuse, PT ;  /* 0x0000001f0000720c */ /* 0x080fe20003fa6270 */
[----:B------:R-:W-:Y:S02]  /*3c50*/  VIADD R0, R8, 0xe0 ;  /* 0x000000e008007836 */ /* 0x000fe40000000000 */
[----:B------:R0:W-:Y:S01]  /*3c60*/  @!P1 STG.E desc[UR12][R2.64], R39 ;  /* 0x0000002702009986 */ /* 0x0001e2000c10190c */
[-C--:B------:R-:W-:Y:S01]  /*3c70*/  ISETP.GE.AND P0, PT, R10, R31.reuse, PT ;  /* 0x0000001f0a00720c */ /* 0x080fe20003f06270 */
[----:B------:R-:W-:Y:S01]  /*3c80*/  VIADD R10, R8, 0x160 ;  /* 0x00000160080a7836 */ /* 0x000fe20000000000 */
[-C--:B------:R-:W-:Y:S01]  /*3c90*/  ISETP.GE.AND P1, PT, R0, R31.reuse, PT ;  /* 0x0000001f0000720c */ /* 0x080fe20003f26270 */
[----:B------:R-:W-:Y:S01]  /*3ca0*/  VIADD R0, R8, 0x140 ;  /* 0x0000014008007836 */ /* 0x000fe20000000000 */
[----:B------:R0:W-:Y:S01]  /*3cb0*/  @!P2 STG.E desc[UR12][R2.64+0x80], R41 ;  /* 0x000080290200a986 */ /* 0x0001e2000c10190c */
[----:B------:R-:W-:-:S03]  /*3cc0*/  ISETP.GE.AND P2, PT, R37, R31, PT ;  /* 0x0000001f2500720c */ /* 0x000fc60003f46270 */
[----:B------:R0:W-:Y:S01]  /*3cd0*/  @!P3 STG.E desc[UR12][R2.64+0x100], R43 ;  /* 0x0001002b0200b986 */ /* 0x0001e2000c10190c */
[----:B------:R-:W-:-:S03]  /*3ce0*/  ISETP.GE.AND P3, PT, R36, R31, PT ;  /* 0x0000001f2400720c */ /* 0x000fc60003f66270 */
[----:B------:R0:W-:Y:S01]  /*3cf0*/  @!P4 STG.E desc[UR12][R2.64+0x180], R45 ;  /* 0x0001802d0200c986 */ /* 0x0001e2000c10190c */
[-C--:B------:R-:W-:Y:S01]  /*3d00*/  ISETP.GE.AND P4, PT, R0, R31.reuse, PT ;  /* 0x0000001f0000720c */ /* 0x080fe20003f86270 */
[----:B------:R-:W-:Y:S02]  /*3d10*/  VIADD R0, R8, 0x180 ;  /* 0x0000018008007836 */ /* 0x000fe40000000000 */
[----:B------:R0:W-:Y:S01]  /*3d20*/  @!P5 STG.E desc[UR12][R2.64+0x200], R4 ;  /* 0x000200040200d986 */ /* 0x0001e2000c10190c */
[-C--:B------:R-:W-:Y:S01]  /*3d30*/  ISETP.GE.AND P5, PT, R10, R31.reuse, PT ;  /* 0x0000001f0a00720c */ /* 0x080fe20003fa6270 */
[----:B------:R-:W-:Y:S02]  /*3d40*/  VIADD R10, R8, 0x1a0 ;  /* 0x000001a0080a7836 */ /* 0x000fe40000000000 */
[----:B------:R0:W-:Y:S01]  /*3d50*/  @!P6 STG.E desc[UR12][R2.64+0x280], R6 ;  /* 0x000280060200e986 */ /* 0x0001e2000c10190c */
[----:B------:R-:W-:Y:S01]  /*3d60*/  ISETP.GE.AND P6, PT, R0, R31, PT ;  /* 0x0000001f0000720c */ /* 0x000fe20003fc6270 */
[----:B------:R-:W-:-:S02]  /*3d70*/  VIADD R0, R8, 0x1c0 ;  /* 0x000001c008007836 */ /* 0x000fc40000000000 */
[----:B------:R0:W-:Y:S01]  /*3d80*/  @!P0 STG.E desc[UR12][R2.64+0x300], R33 ;  /* 0x0003002102008986 */ /* 0x0001e2000c10190c */
[-C--:B------:R-:W-:Y:S01]  /*3d90*/  ISETP.GE.AND P0, PT, R10, R31.reuse, PT ;  /* 0x0000001f0a00720c */ /* 0x080fe20003f06270 */
[C---:B------:R-:W-:Y:S02]  /*3da0*/  VIADD R10, R8.reuse, 0x1e0 ;  /* 0x000001e0080a7836 */ /* 0x040fe40000000000 */
[----:B------:R-:W-:Y:S01]  /*3db0*/  VIADD R8, R8, 0x200 ;  /* 0x0000020008087836 */ /* 0x000fe20000000000 */
        /* <DEDUP_REMOVED lines=19> */
.L_x_98:
[----:B------:R-:W-:Y:S01]  /*3ef0*/  BSSY B1, `(.L_x_125) ;  /* 0x0000006000017945 */ /* 0x000fe20003800000 */
[----:B------:R-:W-:Y:S01]  /*3f00*/  PLOP3.LUT P0, PT, P0, PT, PT, 0x8, 0x80 ;  /* 0x000000000080781c */ /* 0x000fe2000070e170 */
[----:B------:R-:W-:-:S12]  /*3f10*/  IMAD.MOV.U32 R10, RZ, RZ, -0x1 ;  /* 0xffffffffff0a7424 */ /* 0x000fd800078e00ff */
[----:B------:R-:W-:Y:S05]  /*3f20*/  WARPSYNC.COLLECTIVE R10, `(.L_x_126) ;  /* 0x000000000a087348 */ /* 0x000fea0003c00000 */
[----:B------:R-:W-:Y:S01]  /*3f30*/  VOTE.ANY P0, P0 ;  /* 0x0000000000ff7806 */ /* 0x000fe20000000100 */
[----:B------:R-:W-:-:S12]  /*3f40*/  ENDCOLLECTIVE ;  /* 0x000000000000791b */ /* 0x000fd80003800000 */
.L_x_126:
[----:B------:R-:W-:Y:S05]  /*3f50*/  BSYNC B1 ;  /* 0x0000000000017941 */ /* 0x000fea0003800000 */
.L_x_125:
[----:B------:R-:W-:Y:S05]  /*3f60*/  BRA `(.L_x_127) ;  /* 0xffffffd000287947 */ /* 0x000fea000383ffff */
.L_x_100:
[----:B------:R-:W-:Y:S01]  /*3f70*/  BSSY B1, `(.L_x_128) ;  /* 0x0000006000017945 */ /* 0x000fe20003800000 */
[----:B------:R-:W-:Y:S01]  /*3f80*/  PLOP3.LUT P0, PT, P0, PT, PT, 0x8, 0x80 ;  /* 0x000000000080781c */ /* 0x000fe2000070e170 */
[----:B------:R-:W-:-:S12]  /*3f90*/  IMAD.MOV.U32 R10, RZ, RZ, -0x1 ;  /* 0xffffffffff0a7424 */ /* 0x000fd800078e00ff */
[----:B------:R-:W-:Y:S05]  /*3fa0*/  WARPSYNC.COLLECTIVE R10, `(.L_x_129) ;  /* 0x000000000a087348 */ /* 0x000fea0003c00000 */
[----:B------:R-:W-:Y:S01]  /*3fb0*/  VOTE.ANY P0, P0 ;  /* 0x0000000000ff7806 */ /* 0x000fe20000000100 */
[----:B------:R-:W-:-:S12]  /*3fc0*/  ENDCOLLECTIVE ;  /* 0x000000000000791b */ /* 0x000fd80003800000 */
.L_x_129:
[----:B------:R-:W-:Y:S05]  /*3fd0*/  BSYNC B1 ;  /* 0x0000000000017941 */ /* 0x000fea0003800000 */
.L_x_128:
[----:B------:R-:W-:Y:S05]  /*3fe0*/  BRA `(.L_x_130) ;  /* 0xffffffd0002c7947 */ /* 0x000fea000383ffff */
.L_x_102:
[----:B------:R-:W0:Y:S01]  /*3ff0*/  S2R R8, SR_GEMASK ;  /* 0x0000000000087919 */ /* 0x000e220000003c00 */
[----:B------:R-:W-:Y:S01]  /*4000*/  BSSY B1, `(.L_x_131) ;  /* 0x0000006000017945 */ /* 0x000fe20003800000 */
[----:B------:R-:W-:Y:S01]  /*4010*/  PLOP3.LUT P2, PT, P0, PT, PT, 0x8, 0x80 ;  /* 0x000000000080781c */ /* 0x000fe2000074e170 */
[----:B------:R-:W-:-:S12]  /*4020*/  IMAD.MOV.U32 R10, RZ, RZ, -0x1 ;  /* 0xffffffffff0a7424 */ /* 0x000fd800078e00ff */
[----:B0-----:R-:W-:Y:S05]  /*4030*/  WARPSYNC.COLLECTIVE R10, `(.L_x_132) ;  /* 0x000000000a087348 */ /* 0x001fea0003c00000 */
[----:B------:R-:W-:Y:S01]  /*4040*/  VOTE.ANY R10, PT, P2 ;  /* 0x00000000000a7806 */ /* 0x000fe200010e0100 */
[----:B0-----:R-:W-:Y:S06]  /*4050*/  ENDCOLLECTIVE ;  /* 0x000000000000791b */ /* 0x001fec0003800000 */
.L_x_132:
[----:B------:R-:W-:Y:S05]  /*4060*/  BSYNC B1 ;  /* 0x0000000000017941 */ /* 0x000fea0003800000 */
.L_x_131:
[----:B------:R-:W-:Y:S01]  /*4070*/  LOP3.LUT R10, R10, 0x80000000, R8, 0xec, !PT ;  /* 0x800000000a0a7812 */ /* 0x000fe200078eec08 */
[----:B------:R-:W-:Y:S01]  /*4080*/  IMAD.MOV.U32 R14, RZ, RZ, 0x1 ;  /* 0x00000001ff0e7424 */ /* 0x000fe200078e00ff */
[----:B------:R-:W-:Y:S01]  /*4090*/  ISETP.NE.AND P0, PT, R12, 0x65, PT ;  /* 0x000000650c00780c */ /* 0x000fe20003f05270 */
[C---:B------:R-:W-:Y:S02]  /*40a0*/  VIADD R38, R37.reuse, 0x2 ;  /* 0x0000000225267836 */ /* 0x040fe40000000000 */
[C---:B------:R-:W-:Y:S02]  /*40b0*/  VIADD R11, R10.reuse, 0xffffffff ;  /* 0xffffffff0a0b7836 */ /* 0x040fe40000000000 */
[C---:B------:R-:W-:Y:S02]  /*40c0*/  VIADD R19, R37.reuse, 0x4 ;  /* 0x0000000425137836 */ /* 0x040fe40000000000 */
[----:B------:R-:W-:Y:S01]  /*40d0*/  VIADD R39, R37, 0x10 ;  /* 0x0000001025277836 */ /* 0x000fe20000000000 */
[----:B------:R-:W-:Y:S01]  /*40e0*/  LOP3.LUT R11, R10, R11, RZ, 0xc, !PT ;  /* 0x0000000b0a0b7212 */ /* 0x000fe200078e0cff */
[----:B------:R-:W-:-:S03]  /*40f0*/  IMAD.MOV.U32 R10, RZ, RZ, -0x1 ;  /* 0xffffffffff0a7424 */ /* 0x000fc600078e00ff */
[----:B------:R0:W1:Y:S04]  /*4100*/  POPC R15, R11 ;  /* 0x0000000b000f7309 */ /* 0x0000680000000000 */
[----:B01----:R-:W-:Y:S05]  /*4110*/  WARPSYNC.COLLECTIVE R10, `(.L_x_133) ;  /* 0x000000000a087348 */ /* 0x003fea0003c00000 */
[----:B-1----:R1:W2:Y:S02]  /*4120*/  SHFL.DOWN P2, R16, R13, R14, R15 ;  /* 0x0800000e0d107389 */ /* 0x0022a4000004000f */
[----:B012---:R-:W-:Y:S05]  /*4130*/  ENDCOLLECTIVE ;  /* 0x000000000000791b */ /* 0x007fea0003800000 */
.L_x_133:
[----:B------:R-:W-:Y:S01]  /*4140*/  IMAD.MOV.U32 R14, RZ, RZ, 0x2 ;  /* 0x00000002ff0e7424 */ /* 0x000fe200078e00ff */
[----:B------:R-:W-:-:S04]  /*4150*/  ISETP.GE.AND P2, PT, R37, R15, PT ;  /* 0x0000000f2500720c */ /* 0x000fc80003f46270 */
[----:B------:R-:W-:-:S05]  /*4160*/  SEL R16, R16, RZ, !P2 ;  /* 0x000000ff10107207 */ /* 0x000fca0005000000 */
[----:B------:R-:W-:-:S04]  /*4170*/  IMAD.IADD R36, R16, 0x1, R13 ;  /* 0x0000000110247824 */ /* 0x000fc800078e020d */
[----:B------:R-:W-:-:S07]  /*4180*/  IMAD.MOV.U32 R13, RZ, RZ, R36 ;  /* 0x000000ffff0d7224 */ /* 0x000fce00078e0024 */
[----:B------:R-:W-:Y:S05]  /*4190*/  WARPSYNC.COLLECTIVE R10, `(.L_x_134) ;  /* 0x000000000a087348 */ /* 0x000fea0003c00000 */
[----:B------:R0:W1:Y:S02]  /*41a0*/  SHFL.DOWN P2, R16, R13, R14, R15 ;  /* 0x0800000e0d107389 */ /* 0x000064000004000f */
[----:B01----:R-:W-:Y:S05]  /*41b0*/  ENDCOLLECTIVE ;  /* 0x000000000000791b */ /* 0x003fea0003800000 */
.L_x_134:
[----:B------:R-:W-:Y:S01]  /*41c0*/  IMAD.MOV.U32 R14, RZ, RZ, 0x4 ;  /* 0x00000004ff0e7424 */ /* 0x000fe200078e00ff */
[----:B------:R-:W-:-:S04]  /*41d0*/  ISETP.GT.AND P2, PT, R38, R15, PT ;  /* 0x0000000f2600720c */ /* 0x000fc80003f44270 */
[----:B------:R-:W-:-:S05]  /*41e0*/  SEL R11, R16, RZ, !P2 ;  /* 0x000000ff100b7207 */ /* 0x000fca0005000000 */
[----:B------:R-:W-:Y:S02]  /*41f0*/  IMAD.IADD R40, R36, 0x1, R11 ;  /* 0x0000000124287824 */ /* 0x000fe400078e020b */
[----:B------:R-:W-:Y:S02]  /*4200*/  VIADD R36, R37, 0x8 ;  /* 0x0000000825247836 */ /* 0x000fe40000000000 */
[----:B------:R-:W-:-:S07]  /*4210*/  IMAD.MOV.U32 R13, RZ, RZ, R40 ;  /* 0x000000ffff0d7224 */ /* 0x000fce00078e0028 */
[----:B------:R-:W-:Y:S05]  /*4220*/  WARPSYNC.COLLECTIVE R10, `(.L_x_135) ;  /* 0x000000000a087348 */ /* 0x000fea0003c00000 */
[----:B------:R0:W1:Y:S02]  /*4230*/  SHFL.DOWN P2, R16, R13, R14, R15 ;  /* 0x0800000e0d107389 */ /* 0x000064000004000f */
[----:B01----:R-:W-:Y:S05]  /*4240*/  ENDCOLLECTIVE ;  /* 0x000000000000791b */ /* 0x003fea0003800000 */
.L_x_135:
[----:B------:R-:W-:Y:S01]  /*4250*/  IMAD.MOV.U32 R14, RZ, RZ, 0x8 ;  /* 0x00000008ff0e7424 */ /* 0x000fe200078e00ff */
[----:B------:R-:W-:-:S04]  /*4260*/  ISETP.GT.AND P2, PT, R19, R15, PT ;  /* 0x0000000f1300720c */ /* 0x000fc80003f44270 */
[----:B------:R-:W-:-:S05]  /*4270*/  SEL R11, R16, RZ, !P2 ;  /* 0x000000ff100b7207 */ /* 0x000fca0005000000 */
[----:B------:R-:W-:-:S04]  /*4280*/  IMAD.IADD R42, R40, 0x1, R11 ;  /* 0x00000001282a7824 */ /* 0x000fc800078e020b */
[----:B------:R-:W-:-:S07]  /*4290*/  IMAD.MOV.U32 R13, RZ, RZ, R42 ;  /* 0x000000ffff0d7224 */ /* 0x000fce00078e002a */
[----:B------:R-:W-:Y:S05]  /*42a0*/  WARPSYNC.COLLECTIVE R10, `(.L_x_136) ;  /* 0x000000000a087348 */ /* 0x000fea0003c00000 */
[----:B------:R0:W1:Y:S02]  /*42b0*/  SHFL.DOWN P2, R16, R13, R14, R15 ;  /* 0x0800000e0d107389 */ /* 0x000064000004000f */
[----:B01----:R-:W-:Y:S05]  /*42c0*/  ENDCOLLECTIVE ;  /* 0x000000000000791b */ /* 0x003fea0003800000 */
.L_x_136:
        /* <DEDUP_REMOVED lines=8> */
.L_x_137:
[----:B------:R-:W-:Y:S05]  /*4350*/  WARPSYNC.COLLECTIVE R10, `(.L_x_138) ;  /* 0x000000000a087348 */ /* 0x000fea0003c00000 */
[----:B------:R-:W-:Y:S01]  /*4360*/  VOTE.ALL P0, P0 ;  /* 0x0000000000ff7806 */ /* 0x000fe20000000000 */
[----:B------:R-:W-:-:S12]  /*4370*/  ENDCOLLECTIVE ;  /* 0x000000000000791b */ /* 0x000fd80003800000 */
.L_x_138:
[----:B------:R-:W0:Y:S01]  /*4380*/  LDC.64 R12, c[0x0][0x390] ;  /* 0x0000e400ff0c7b82 */ /* 0x000e220000000a00 */
[----:B------:R-:W-:-:S04]  /*4390*/  ISETP.GT.AND P2, PT, R39, R15, PT ;  /* 0x0000000f2700720c */ /* 0x000fc80003f44270 */
[----:B------:R-:W-:-:S05]  /*43a0*/  SEL R16, R16, RZ, !P2 ;  /* 0x000000ff10107207 */ /* 0x000fca0005000000 */
[----:B------:R-:W-:Y:S01]  /*43b0*/  IMAD.IADD R40, R41, 0x1, R16 ;  /* 0x0000000129287824 */ /* 0x000fe200078e0210 */
[----:B0-----:R-:W-:-:S05]  /*43c0*/  IADD3 R42, P2, PT, R12, 0x100, RZ ;  /* 0x000001000c2a7810 */ /* 0x001fca0007f5e0ff */
[----:B------:R-:W-:Y:S01]  /*43d0*/  IMAD.X R43, RZ, RZ, R13, P2 ;  /* 0x000000ffff2b7224 */ /* 0x000fe200010e060d */
[----:B------:R-:W-:Y:S07]  /*43e0*/  BRA `(.L_x_139) ;  /* 0xffffffcc00c87947 */ /* 0x000fee000383ffff */
.L_x_104:
[----:B------:R-:W-:Y:S01]  /*43f0*/  BSSY B1, `(.L_x_140) ;  /* 0x0000006000017945 */ /* 0x000fe20003800000 */
[----:B------:R-:W-:Y:S01]  /*4400*/  PLOP3.LUT P0, PT, P0, PT, PT, 0x8, 0x80 ;  /* 0x000000000080781c */ /* 0x000fe2000070e170 */
[----:B------:R-:W-:-:S12]  /*4410*/  IMAD.MOV.U32 R10, RZ, RZ, -0x1 ;  /* 0xffffffffff0a7424 */ /* 0x000fd800078e00ff */
[----:B------:R-:W-:Y:S05]  /*4420*/  WARPSYNC.COLLECTIVE R10, `(.L_x_141) ;  /* 0x000000000a087348 */ /* 0x000fea0003c00000 */
[----:B------:R-:W-:Y:S01]  /*4430*/  VOTE.ANY P0, P0 ;  /* 0x0000000000ff7806 */ /* 0x000fe20000000100 */
[----:B------:R-:W-:-:S12]  /*4440*/  ENDCOLLECTIVE ;  /* 0x000000000000791b */ /* 0x000fd80003800000 */
.L_x_141:
[----:B------:R-:W-:Y:S05]  /*4450*/  BSYNC B1 ;  /* 0x0000000000017941 */ /* 0x000fea0003800000 */
.L_x_140:
[----:B------:R-:W-:Y:S05]  /*4460*/  BRA `(.L_x_142) ;  /* 0xffffffcc00d07947 */ /* 0x000fea000383ffff */
.L_x_106:
[----:B------:R-:W-:Y:S01]  /*4470*/  BSSY B1, `(.L_x_143) ;  /* 0x0000006000017945 */ /* 0x000fe20003800000 */
[----:B------:R-:W-:Y:S01]  /*4480*/  PLOP3.LUT P0, PT, P0, PT, PT, 0x8, 0x80 ;  /* 0x000000000080781c */ /* 0x000fe2000070e170 */
[----:B------:R-:W-:-:S12]  /*4490*/  IMAD.MOV.U32 R10, RZ, RZ, -0x1 ;  /* 0xffffffffff0a7424 */ /* 0x000fd800078e00ff */
[----:B------:R-:W-:Y:S05]  /*44a0*/  WARPSYNC.COLLECTIVE R10, `(.L_x_144) ;  /* 0x000000000a087348 */ /* 0x000fea0003c00000 */
[----:B------:R-:W-:Y:S01]  /*44b0*/  VOTE.ANY P0, P0 ;  /* 0x0000000000ff7806 */ /* 0x000fe20000000100 */
[----:B------:R-:W-:-:S12]  /*44c0*/  ENDCOLLECTIVE ;  /* 0x000000000000791b */ /* 0x000fd80003800000 */
.L_x_144:
[----:B------:R-:W-:Y:S05]  /*44d0*/  BSYNC B1 ;  /* 0x0000000000017941 */ /* 0x000fea0003800000 */
.L_x_143:
[----:B------:R-:W-:Y:S05]  /*44e0*/  BRA `(.L_x_145) ;  /* 0xffffffcc00d47947 */ /* 0x000fea000383ffff */
.L_x_108:
[----:B------:R-:W-:Y:S01]  /*44f0*/  BSSY B1, `(.L_x_146) ;  /* 0x0000006000017945 */ /* 0x000fe20003800000 */
[----:B------:R-:W-:Y:S01]  /*4500*/  PLOP3.LUT P2, PT, P0, PT, PT, 0x8, 0x80 ;  /* 0x000000000080781c */ /* 0x000fe2000074e170 */
[----:B------:R-:W-:-:S12]  /*4510*/  IMAD.MOV.U32 R10, RZ, RZ, -0x1 ;  /* 0xffffffffff0a7424 */ /* 0x000fd800078e00ff */
[----:B------:R-:W-:Y:S05]  /*4520*/  WARPSYNC.COLLECTIVE R10, `(.L_x_147) ;  /* 0x000000000a087348 */ /* 0x000fea0003c00000 */
[----:B------:R-:W-:Y:S01]  /*4530*/  VOTE.ANY R10, PT, P2 ;  /* 0x00000000000a7806 */ /* 0x000fe200010e0100 */
[----:B------:R-:W-:Y:S06]  /*4540*/  ENDCOLLECTIVE ;  /* 0x000000000000791b */ /* 0x000fec0003800000 */
.L_x_147:
[----:B------:R-:W-:Y:S05]  /*4550*/  BSYNC B1 ;  /* 0x0000000000017941 */ /* 0x000fea0003800000 */
.L_x_146:
[----:B------:R-:W-:Y:S01]  /*4560*/  LOP3.LUT R10, R10, 0x80000000, R8, 0xec, !PT ;  /* 0x800000000a0a7812 */ /* 0x000fe200078eec08 */
[----:B------:R-:W-:Y:S02]  /*4570*/  IMAD.MOV.U32 R14, RZ, RZ, 0x1 ;  /* 0x00000001ff0e7424 */ /* 0x000fe400078e00ff */
[----:B------:R-:W-:Y:S02]  /*4580*/  VIADD R18, R18, 0xffffffe0 ;  /* 0xffffffe012127836 */ /* 0x000fe40000000000 */
[----:B------:R-:W-:-:S05]  /*4590*/  VIADD R15, R10, 0xffffffff ;  /* 0xffffffff0a0f7836 */ /* 0x000fca0000000000 */
[----:B------:R-:W-:Y:S01]  /*45a0*/  LOP3.LUT R15, R10, R15, RZ, 0xc, !PT ;  /* 0x0000000f0a0f7212 */ /* 0x000fe200078e0cff */
[----:B------:R-:W-:-:S05]  /*45b0*/  IMAD.MOV.U32 R10, RZ, RZ, -0x1 ;  /* 0xffffffffff0a7424 */ /* 0x000fca00078e00ff */
[----:B------:R-:W0:Y:S02]  /*45c0*/  POPC R15, R15 ;  /* 0x0000000f000f7309 */ /* 0x000e240000000000 */
[----:B0-----:R-:W-:Y:S05]  /*45d0*/  WARPSYNC.COLLECTIVE R10, `(.L_x_148) ;  /* 0x000000000a087348 */ /* 0x001fea0003c00000 */
[----:B0-----:R0:W1:Y:S02]  /*45e0*/  SHFL.DOWN P2, R16, R13, R14, R15 ;  /* 0x0800000e0d107389 */ /* 0x001064000004000f */
[----:B01----:R-:W-:Y:S05]  /*45f0*/  ENDCOLLECTIVE ;  /* 0x000000000000791b */ /* 0x003fea0003800000 */
.L_x_148:
        /* <DEDUP_REMOVED lines=9> */
.L_x_149:
        /* <DEDUP_REMOVED lines=8> */
.L_x_150:
[----:B------:R-:W-:Y:S01]  /*4710*/  IMAD.MOV.U32 R14, RZ, RZ, 0x8 ;  /* 0x00000008ff0e7424 */ /* 0x000fe200078e00ff */
[----:B------:R-:W-:Y:S02]  /*4720*/  SEL R16, R16, RZ, !P0 ;  /* 0x000000ff10107207 */ /* 0x000fe40004000000 */
[----:B------:R-:W-:-:S03]  /*4730*/  ISETP.GT.AND P0, PT, R36, R15, PT ;  /* 0x0000000f2400720c */ /* 0x000fc60003f04270 */
[----:B------:R-:W-:-:S10]  /*4740*/  IMAD.IADD R13, R41, 0x1, R16 ;  /* 0x00000001290d7824 */ /* 0x000fd400078e0210 */
[----:B------:R-:W-:Y:S05]  /*4750*/  WARPSYNC.COLLECTIVE R10, `(.L_x_151) ;  /* 0x000000000a087348 */ /* 0x000fea0003c00000 */
[----:B------:R0:W1:Y:S02]  /*4760*/  SHFL.DOWN P2, R16, R13, R14, R15 ;  /* 0x0800000e0d107389 */ /* 0x000064000004000f */
[----:B01----:R-:W-:Y:S05]  /*4770*/  ENDCOLLECTIVE ;  /* 0x000000000000791b */ /* 0x003fea0003800000 */
.L_x_151:
        /* <DEDUP_REMOVED lines=8> */
.L_x_152:
[----:B------:R-:W-:Y:S02]  /*4800*/  SEL R16, R16, RZ, !P0 ;  /* 0x000000ff10107207 */ /* 0x000fe40004000000 */
[----:B------:R-:W-:Y:S02]  /*4810*/  ISETP.NE.AND P0, PT, R12, 0x65, PT ;  /* 0x000000650c00780c */ /* 0x000fe40003f05270 */
[----:B------:R-:W-:-:S11]  /*4820*/  IADD3 R40, PT, PT, R41, R16, R40 ;  /* 0x0000001029287210 */ /* 0x000fd60007ffe028 */
[----:B------:R-:W-:Y:S05]  /*4830*/  WARPSYNC.COLLECTIVE R10, `(.L_x_153) ;  /* 0x000000000a087348 */ /* 0x000fea0003c00000 */
[----:B------:R-:W-:Y:S01]  /*4840*/  VOTE.ALL P0, P0 ;  /* 0x0000000000ff7806 */ /* 0x000fe20000000000 */
[----:B------:R-:W-:-:S12]  /*4850*/  ENDCOLLECTIVE ;  /* 0x000000000000791b */ /* 0x000fd80003800000 */
.L_x_153:
[----:B------:R-:W-:Y:S05]  /*4860*/  BRA `(.L_x_154) ;  /* 0xffffffcc00747947 */ /* 0x000fea000383ffff */
.L_x_113:
[----:B------:R-:W-:Y:S01]  /*4870*/  BSSY B0, `(.L_x_155) ;  /* 0x0000006000007945 */ /* 0x000fe20003800000 */
[----:B------:R-:W-:Y:S01]  /*4880*/  PLOP3.LUT P0, PT, P0, PT, PT, 0x8, 0x80 ;  /* 0x000000000080781c */ /* 0x000fe2000070e170 */
[----:B------:R-:W-:-:S12]  /*4890*/  IMAD.MOV.U32 R10, RZ, RZ, -0x1 ;  /* 0xffffffffff0a7424 */ /* 0x000fd800078e00ff */
[----:B------:R-:W-:Y:S05]  /*48a0*/  WARPSYNC.COLLECTIVE R10, `(.L_x_156) ;  /* 0x000000000a087348 */ /* 0x000fea0003c00000 */
[----:B------:R-:W-:Y:S01]  /*48b0*/  VOTE.ANY P0, P0 ;  /* 0x0000000000ff7806 */ /* 0x000fe20000000100 */
[----:B------:R-:W-:-:S12]  /*48c0*/  ENDCOLLECTIVE ;  /* 0x000000000000791b */ /* 0x000fd80003800000 */
.L_x_156:
[----:B------:R-:W-:Y:S05]  /*48d0*/  BSYNC B0 ;  /* 0x0000000000007941 */ /* 0x000fea0003800000 */
.L_x_155:
[----:B------:R-:W-:Y:S05]  /*48e0*/  BRA `(.L_x_157) ;  /* 0xffffffe400807947 */ /* 0x000fea000383ffff */
.L_x_115:
[----:B------:R-:W-:Y:S01]  /*48f0*/  BSSY B0, `(.L_x_158) ;  /* 0x0000006000007945 */ /* 0x000fe20003800000 */
[----:B------:R-:W-:Y:S01]  /*4900*/  PLOP3.LUT P0, PT, P0, PT, PT, 0x8, 0x80 ;  /* 0x000000000080781c */ /* 0x000fe2000070e170 */
[----:B------:R-:W-:-:S12]  /*4910*/  IMAD.MOV.U32 R10, RZ, RZ, -0x1 ;  /* 0xffffffffff0a7424 */ /* 0x000fd800078e00ff */
[----:B------:R-:W-:Y:S05]  /*4920*/  WARPSYNC.COLLECTIVE R10, `(.L_x_159) ;  /* 0x000000000a087348 */ /* 0x000fea0003c00000 */
[----:B------:R-:W-:Y:S01]  /*4930*/  VOTE.ANY P0, P0 ;  /* 0x0000000000ff7806 */ /* 0x000fe20000000100 */
[----:B------:R-:W-:-:S12]  /*4940*/  ENDCOLLECTIVE ;  /* 0x000000000000791b */ /* 0x000fd80003800000 */
.L_x_159:
[----:B------:R-:W-:Y:S05]  /*4950*/  BSYNC B0 ;  /* 0x0000000000007941 */ /* 0x000fea0003800000 */
.L_x_158:
[----:B------:R-:W-:Y:S05]  /*4960*/  BRA `(.L_x_160) ;  /* 0xffffffe400847947 */ /* 0x000fea000383ffff */
.L_x_117:
[----:B------:R-:W0:Y:S01]  /*4970*/  S2R R19, SR_GEMASK ;  /* 0x0000000000137919 */ /* 0x000e220000003c00 */
[----:B------:R-:W-:Y:S01]  /*4980*/  BSSY B0, `(.L_x_161) ;  /* 0x0000007000007945 */ /* 0x000fe20003800000 */
[----:B------:R-:W-:Y:S01]  /*4990*/  ISETP.NE.AND P0, PT, R8, 0x65, PT ;  /* 0x000000650800780c */ /* 0x000fe20003f05270 */
[----:B------:R-:W-:Y:S01]  /*49a0*/  IMAD.MOV.U32 R10, RZ, RZ, -0x1 ;  /* 0xffffffffff0a7424 */ /* 0x000fe200078e00ff */
[----:B------:R-:W-:-:S13]  /*49b0*/  PLOP3.LUT P2, PT, P2, PT, PT, 0x8, 0x80 ;  /* 0x000000000080781c */ /* 0x000fda000174e170 */
[----:B0-----:R-:W-:Y:S05]  /*49c0*/  WARPSYNC.COLLECTIVE R10, `(.L_x_162) ;  /* 0x000000000a087348 */ /* 0x001fea0003c00000 */
[----:B------:R-:W-:Y:S01]  /*49d0*/  VOTE.ANY R10, PT, P2 ;  /* 0x00000000000a7806 */ /* 0x000fe200010e0100 */
[----:B0-----:R-:W-:Y:S06]  /*49e0*/  ENDCOLLECTIVE ;  /* 0x000000000000791b */ /* 0x001fec0003800000 */
.L_x_162:
[----:B------:R-:W-:Y:S05]  /*49f0*/  BSYNC B0 ;  /* 0x0000000000007941 */ /* 0x000fea0003800000 */
.L_x_161:
[----:B------:R-:W-:Y:S01]  /*4a00*/  LOP3.LUT R10, R10, 0x80000000, R19, 0xec, !PT ;  /* 0x800000000a0a7812 */ /* 0x000fe200078eec13 */
[----:B------:R-:W-:-:S04]  /*4a10*/  IMAD.MOV.U32 R14, RZ, RZ, 0x1 ;  /* 0x00000001ff0e7424 */ /* 0x000fc800078e00ff */
[----:B------:R-:W-:-:S05]  /*4a20*/  VIADD R13, R10, 0xffffffff ;  /* 0xffffffff0a0d7836 */ /* 0x000fca0000000000 */
[----:B------:R-:W-:Y:S01]  /*4a30*/  LOP3.LUT R8, R10, R13, RZ, 0xc, !PT ;  /* 0x0000000d0a087212 */ /* 0x000fe200078e0cff */
[----:B------:R-:W-:Y:S02]  /*4a40*/  IMAD.MOV.U32 R13, RZ, RZ, R9 ;  /* 0x000000ffff0d7224 */ /* 0x000fe400078e0009 */
[----:B------:R-:W-:Y:S01]  /*4a50*/  IMAD.MOV.U32 R10, RZ, RZ, -0x1 ;  /* 0xffffffffff0a7424 */ /* 0x000fe200078e00ff */
[----:B------:R0:W1:Y:S02]  /*4a60*/  POPC R15, R8 ;  /* 0x00000008000f7309 */ /* 0x0000640000000000 */
[----:B0-----:R-:W-:-:S07]  /*4a70*/  VIADD R8, R38, 0x4 ;  /* 0x0000000426087836 */ /* 0x001fce0000000000 */
[----:B-1----:R-:W-:Y:S05]  /*4a80*/  WARPSYNC.COLLECTIVE R10, `(.L_x_163) ;  /* 0x000000000a087348 */ /* 0x002fea0003c00000 */
[----:B-1----:R0:W1:Y:S02]  /*4a90*/  SHFL.DOWN P2, R16, R13, R14, R15 ;  /* 0x0800000e0d107389 */ /* 0x002064000004000f */
[----:B01----:R-:W-:Y:S05]  /*4aa0*/  ENDCOLLECTIVE ;  /* 0x000000000000791b */ /* 0x003fea0003800000 */
.L_x_163:
[----:B------:R-:W-:Y:S01]  /*4ab0*/  IMAD.MOV.U32 R14, RZ, RZ, 0x2 ;  /* 0x00000002ff0e7424 */ /* 0x000fe200078e00ff */
[----:B------:R-:W-:-:S04]  /*4ac0*/  ISETP.GE.AND P2, PT, R38, R15, PT ;  /* 0x0000000f2600720c */ /* 0x000fc80003f46270 */
[----:B------:R-:W-:Y:S01]  /*4ad0*/  SEL R12, R16, RZ, !P2 ;  /* 0x000000ff100c7207 */ /* 0x000fe20005000000 */
[----:B------:R-:W-:-:S04]  /*4ae0*/  VIADD R16, R38, 0x2 ;  /* 0x0000000226107836 */ /* 0x000fc80000000000 */
[----:B------:R-:W-:Y:S01]  /*4af0*/  IMAD.IADD R12, R12, 0x1, R9 ;  /* 0x000000010c0c7824 */ /* 0x000fe200078e0209 */
[----:B------:R-:W-:-:S03]  /*4b00*/  ISETP.GT.AND P3, PT, R16, R15, PT ;  /* 0x0000000f1000720c */ /* 0x000fc60003f64270 */
[----:B------:R-:W-:-:S10]  /*4b10*/  IMAD.MOV.U32 R13, RZ, RZ, R12 ;  /* 0x000000ffff0d7224 */ /* 0x000fd400078e000c */
[----:B------:R-:W-:Y:S05]  /*4b20*/  WARPSYNC.COLLECTIVE R10, `(.L_x_164) ;  /* 0x000000000a087348 */ /* 0x000fea0003c00000 */
[----:B------:R0:W1:Y:S02]  /*4b30*/  SHFL.DOWN P2, R16, R13, R14, R15 ;  /* 0x0800000e0d107389 */ /* 0x000064000004000f */
[----:B01----:R-:W-:Y:S05]  /*4b40*/  ENDCOLLECTIVE ;  /* 0x000000000000791b */ /* 0x003fea0003800000 */
.L_x_164:
[----:B------:R-:W-:Y:S01]  /*4b50*/  IMAD.MOV.U32 R14, RZ, RZ, 0x4 ;  /* 0x00000004ff0e7424 */ /* 0x000fe200078e00ff */
[----:B------:R-:W-:Y:S02]  /*4b60*/  SEL R9, R16, RZ, !P3 ;  /* 0x000000ff10097207 */ /* 0x000fe40005800000 */
[----:B------:R-:W-:Y:S01]  /*4b70*/  ISETP.GT.AND P3, PT, R8, R15, PT ;  /* 0x0000000f0800720c */ /* 0x000fe20003f64270 */
[----:B------:R-:W-:Y:S02]  /*4b80*/  VIADD R8, R38, 0x8 ;  /* 0x0000000826087836 */ /* 0x000fe40000000000 */
[----:B------:R-:W-:-:S04]  /*4b90*/  IMAD.IADD R40, R12, 0x1, R9 ;  /* 0x000000010c287824 */ /* 0x000fc800078e0209 */
[----:B------:R-:W-:-:S07]  /*4ba0*/  IMAD.MOV.U32 R13, RZ, RZ, R40 ;  /* 0x000000ffff0d7224 */ /* 0x000fce00078e0028 */
[----:B------:R-:W-:Y:S05]  /*4bb0*/  WARPSYNC.COLLECTIVE R10, `(.L_x_165) ;  /* 0x000000000a087348 */ /* 0x000fea0003c00000 */
[----:B------:R0:W1:Y:S02]  /*4bc0*/  SHFL.DOWN P2, R16, R13, R14, R15 ;  /* 0x0800000e0d107389 */ /* 0x000064000004000f */
[----:B01----:R-:W-:Y:S05]  /*4bd0*/  ENDCOLLECTIVE ;  /* 0x000000000000791b */ /* 0x003fea0003800000 */
.L_x_165:
        /* <DEDUP_REMOVED lines=9> */
.L_x_166:
[----:B------:R-:W-:Y:S01]  /*4c70*/  IMAD.MOV.U32 R14, RZ, RZ, 0x10 ;  /* 0x00000010ff0e7424 */ /* 0x000fe200078e00ff */
[----:B------:R-:W-:-:S05]  /*4c80*/  SEL R16, R16, RZ, !P3 ;  /* 0x000000ff10107207 */ /* 0x000fca0005800000 */
[----:B------:R-:W-:-:S04]  /*4c90*/  IMAD.IADD R44, R9, 0x1, R16 ;  /* 0x00000001092c7824 */ /* 0x000fc800078e0210 */
[----:B------:R-:W-:-:S07]  /*4ca0*/  IMAD.MOV.U32 R13, RZ, RZ, R44 ;  /* 0x000000ffff0d7224 */ /* 0x000fce00078e002c */
[----:B------:R-:W-:Y:S05]  /*4cb0*/  WARPSYNC.COLLECTIVE R10, `(.L_x_167) ;  /* 0x000000000a087348 */ /* 0x000fea0003c00000 */
[----:B------:R0:W1:Y:S02]  /*4cc0*/  SHFL.DOWN P2, R16, R13, R14, R15 ;  /* 0x0800000e0d107389 */ /* 0x000064000004000f */
[----:B01----:R-:W-:Y:S05]  /*4cd0*/  ENDCOLLECTIVE ;  /* 0x000000000000791b */ /* 0x003fea0003800000 */
.L_x_167:
[----:B------:R-:W-:Y:S05]  /*4ce0*/  WARPSYNC.COLLECTIVE R10, `(.L_x_168) ;  /* 0x000000000a087348 */ /* 0x000fea0003c00000 */
[----:B------:R-:W-:Y:S01]  /*4cf0*/  VOTE.ALL P0, P0 ;  /* 0x0000000000ff7806 */ /* 0x000fe20000000000 */
[----:B------:R-:W-:-:S12]  /*4d00*/  ENDCOLLECTIVE ;  /* 0x000000000000791b */ /* 0x000fd80003800000 */
.L_x_168:
[----:B------:R-:W-:-:S04]  /*4d10*/  ISETP.GT.AND P2, PT, R8, R15, PT ;  /* 0x0000000f0800720c */ /* 0x000fc80003f44270 */
[----:B------:R-:W-:-:S05]  /*4d20*/  SEL R9, R16, RZ, !P2 ;  /* 0x000000ff10097207 */ /* 0x000fca0005000000 */
[----:B------:R-:W-:Y:S02]  /*4d30*/  IMAD.IADD R12, R44, 0x1, R9 ;  /* 0x000000012c0c7824 */ /* 0x000fe400078e0209 */
[----:B------:R-:W0:Y:S02]  /*4d40*/  LDC.64 R8, c[0x0][0x390] ;  /* 0x0000e400ff087b82 */ /* 0x000e240000000a00 */
[----:B0-----:R-:W-:-:S05]  /*4d50*/  IADD3 R40, P2, PT, R8, 0x100, RZ ;  /* 0x0000010008287810 */ /* 0x001fca0007f5e0ff */
[----:B------:R-:W-:Y:S01]  /*4d60*/  IMAD.X R41, RZ, RZ, R9, P2 ;  /* 0x000000ffff297224 */ /* 0x000fe200010e0609 */
[----:B------:R-:W-:Y:S07]  /*4d70*/  BRA `(.L_x_169) ;  /* 0xffffffe4001c7947 */ /* 0x000fee000383ffff */
.L_x_119:
[----:B------:R-:W-:Y:S01]  /*4d80*/  BSSY B0, `(.L_x_170) ;  /* 0x0000006000007945 */ /* 0x000fe20003800000 */
[----:B------:R-:W-:Y:S01]  /*4d90*/  PLOP3.LUT P0, PT, P0, PT, PT, 0x8, 0x80 ;  /* 0x000000000080781c */ /* 0x000fe2000070e170 */
[----:B------:R-:W-:-:S12]  /*4da0*/  IMAD.MOV.U32 R10, RZ, RZ, -0x1 ;  /* 0xffffffffff0a7424 */ /* 0x000fd800078e00ff */
[----:B------:R-:W-:Y:S05]  /*4db0*/  WARPSYNC.COLLECTIVE R10, `(.L_x_171) ;  /* 0x000000000a087348 */ /* 0x000fea0003c00000 */
[----:B------:R-:W-:Y:S01]  /*4dc0*/  VOTE.ANY P0, P0 ;  /* 0x0000000000ff7806 */ /* 0x000fe20000000100 */
[----:B------:R-:W-:-:S12]  /*4dd0*/  ENDCOLLECTIVE ;  /* 0x000000000000791b */ /* 0x000fd80003800000 */
.L_x_171:
[----:B------:R-:W-:Y:S05]  /*4de0*/  BSYNC B0 ;  /* 0x0000000000007941 */ /* 0x000fea0003800000 */
.L_x_170:
[----:B------:R-:W-:Y:S05]  /*4df0*/  BRA `(.L_x_172) ;  /* 0xffffffe400247947 */ /* 0x000fea000383ffff */
.L_x_121:
[----:B------:R-:W-:Y:S01]  /*4e00*/  BSSY B0, `(.L_x_173) ;  /* 0x0000006000007945 */ /* 0x000fe20003800000 */
[----:B------:R-:W-:Y:S01]  /*4e10*/  PLOP3.LUT P0, PT, P0, PT, PT, 0x8, 0x80 ;  /* 0x000000000080781c */ /* 0x000fe2000070e170 */
[----:B------:R-:W-:-:S12]  /*4e20*/  IMAD.MOV.U32 R10, RZ, RZ, -0x1 ;  /* 0xffffffffff0a7424 */ /* 0x000fd800078e00ff */
[----:B------:R-:W-:Y:S05]  /*4e30*/  WARPSYNC.COLLECTIVE R10, `(.L_x_174) ;  /* 0x000000000a087348 */ /* 0x000fea0003c00000 */
[----:B------:R-:W-:Y:S01]  /*4e40*/  VOTE.ANY P0, P0 ;  /* 0x0000000000ff7806 */ /* 0x000fe20000000100 */
[----:B------:R-:W-:-:S12]  /*4e50*/  ENDCOLLECTIVE ;  /* 0x000000000000791b */ /* 0x000fd80003800000 */
.L_x_174:
[----:B------:R-:W-:Y:S05]  /*4e60*/  BSYNC B0 ;  /* 0x0000000000007941 */ /* 0x000fea0003800000 */
.L_x_173:
[----:B------:R-:W-:Y:S05]  /*4e70*/  BRA `(.L_x_175) ;  /* 0xffffffe400287947 */ /* 0x000fea000383ffff */
.L_x_123:
[----:B------:R-:W-:Y:S01]  /*4e80*/  BSSY B0, `(.L_x_176) ;  /* 0x0000006000007945 */ /* 0x000fe20003800000 */
[----:B------:R-:W-:Y:S01]  /*4e90*/  PLOP3.LUT P2, PT, P0, PT, PT, 0x8, 0x80 ;  /* 0x000000000080781c */ /* 0x000fe2000074e170 */
[----:B------:R-:W-:-:S12]  /*4ea0*/  IMAD.MOV.U32 R10, RZ, RZ, -0x1 ;  /* 0xffffffffff0a7424 */ /* 0x000fd800078e00ff */
[----:B------:R-:W-:Y:S05]  /*4eb0*/  WARPSYNC.COLLECTIVE R10, `(.L_x_177) ;  /* 0x000000000a087348 */ /* 0x000fea0003c00000 */
[----:B------:R-:W-:Y:S01]  /*4ec0*/  VOTE.ANY R10, PT, P2 ;  /* 0x00000000000a7806 */ /* 0x000fe200010e0100 */
[----:B------:R-:W-:Y:S06]  /*4ed0*/  ENDCOLLECTIVE ;  /* 0x000000000000791b */ /* 0x000fec0003800000 */
.L_x_177:
[----:B------:R-:W-:Y:S05]  /*4ee0*/  BSYNC B0 ;  /* 0x0000000000007941 */ /* 0x000fea0003800000 */
.L_x_176:
[----:B------:R-:W-:Y:S01]  /*4ef0*/  LOP3.LUT R10, R10, 0x80000000, R19, 0xec, !PT ;  /* 0x800000000a0a7812 */ /* 0x000fe200078eec13 */
[----:B------:R-:W-:Y:S02]  /*4f00*/  IMAD.MOV.U32 R14, RZ, RZ, 0x1 ;  /* 0x00000001ff0e7424 */ /* 0x000fe400078e00ff */
[----:B------:R-:W-:Y:S02]  /*4f10*/  VIADD R18, R18, 0xffffffe0 ;  /* 0xffffffe012127836 */ /* 0x000fe40000000000 */
[----:B------:R-:W-:-:S05]  /*4f20*/  VIADD R13, R10, 0xffffffff ;  /* 0xffffffff0a0d7836 */ /* 0x000fca0000000000 */
[----:B------:R-:W-:Y:S01]  /*4f30*/  LOP3.LUT R45, R10, R13, RZ, 0xc, !PT ;  /* 0x0000000d0a2d7212 */ /* 0x000fe200078e0cff */
[----:B------:R-:W-:Y:S02]  /*4f40*/  IMAD.MOV.U32 R13, RZ, RZ, R9 ;  /* 0x000000ffff0d7224 */ /* 0x000fe400078e0009 */
[----:B------:R-:W-:Y:S01]  /*4f50*/  IMAD.MOV.U32 R10, RZ, RZ, -0x1 ;  /* 0xffffffffff0a7424 */ /* 0x000fe200078e00ff */
[----:B------:R0:W1:Y:S06]  /*4f60*/  POPC R15, R45 ;  /* 0x0000002d000f7309 */ /* 0x00006c0000000000 */
[----:B01----:R-:W-:Y:S05]  /*4f70*/  WARPSYNC.COLLECTIVE R10, `(.L_x_178) ;  /* 0x000000000a087348 */ /* 0x003fea0003c00000 */
[----:B-1----:R1:W2:Y:S02]  /*4f80*/  SHFL.DOWN P2, R16, R13, R14, R15 ;  /* 0x0800000e0d107389 */ /* 0x0022a4000004000f */
[----:B012---:R-:W-:Y:S05]  /*4f90*/  ENDCOLLECTIVE ;  /* 0x000000000000791b */ /* 0x007fea0003800000 */
.L_x_178:
        /* <DEDUP_REMOVED lines=10> */
.L_x_179:
[----:B------:R-:W-:Y:S01]  /*5040*/  IMAD.MOV.U32 R14, RZ, RZ, 0x4 ;  /* 0x00000004ff0e7424 */ /* 0x000fe200078e00ff */
        /* <DEDUP_REMOVED lines=8> */
.L_x_180:
        /* <DEDUP_REMOVED lines=9> */
.L_x_181:
        /* <DEDUP_REMOVED lines=9> */
.L_x_182:
[----:B------:R-:W-:Y:S02]  /*51f0*/  SEL R9, R16, RZ, !P0 ;  /* 0x000000ff10097207 */ /* 0x000fe40004000000 */
[----:B------:R-:W-:Y:S02]  /*5200*/  ISETP.NE.AND P0, PT, R8, 0x65, PT ;  /* 0x000000650800780c */ /* 0x000fe40003f05270 */
[----:B------:R-:W-:-:S11]  /*5210*/  IADD3 R12, PT, PT, R44, R9, R12 ;  /* 0x000000092c0c7210 */ /* 0x000fd60007ffe00c */
[----:B------:R-:W-:Y:S05]  /*5220*/  WARPSYNC.COLLECTIVE R10, `(.L_x_183) ;  /* 0x000000000a087348 */ /* 0x000fea0003c00000 */
[----:B------:R-:W-:Y:S01]  /*5230*/  VOTE.ALL P0, P0 ;  /* 0x0000000000ff7806 */ /* 0x000fe20000000000 */
[----:B------:R-:W-:-:S12]  /*5240*/  ENDCOLLECTIVE ;  /* 0x000000000000791b */ /* 0x000fd80003800000 */
.L_x_183:
[----:B------:R-:W-:Y:S05]  /*5250*/  BRA `(.L_x_184) ;  /* 0xffffffe000c07947 */ /* 0x000fea000383ffff */
.L_x_185:
        /* <DEDUP_REMOVED lines=10> */
.L_x_299:


//--------------------- .text._ZN3cub18CUB_300001_SM_10006detail4scan16DeviceScanKernelINS2_10policy_hubIiiijN4cuda3std3__44plusIvEEE10Policy1000EN6thrust24THRUST_300001_SM_1000_NS10device_ptrIiEESF_NS0_13ScanTileStateIiLb1EEES9_NS1_10InputValueIiPiEEjiLb0EiEEvT0_T1_T2_iT3_T4_T5_ --------------------------
	.section	.text._ZN3cub18CUB_300001_SM_10006detail4scan16DeviceScanKernelINS2_10policy_hubIiiijN4cuda3std3__44plusIvEEE10Policy1000EN6thrust24THRUST_300001_SM_1000_NS10device_ptrIiEESF_NS0_13ScanTileStateIiLb1EEES9_NS1_10InputValueIiPiEEjiLb0EiEEvT0_T1_T2_iT3_T4_T5_,"ax",@progbits
	.align	128
        .global         _ZN3cub18CUB_300001_SM_10006detail4scan16DeviceScanKernelINS2_10policy_hubIiiijN4cuda3std3__44plusIvEEE10Policy1000EN6thrust24THRUST_300001_SM_1000_NS10device_ptrIiEESF_NS0_13ScanTileStateIiLb1EEES9_NS1_10InputValueIiPiEEjiLb0EiEEvT0_T1_T2_iT3_T4_T5_
        .type           _ZN3cub18CUB_300001_SM_10006detail4scan16DeviceScanKernelINS2_10policy_hubIiiijN4cuda3std3__44plusIvEEE10Policy1000EN6thrust24THRUST_300001_SM_1000_NS10device_ptrIiEESF_NS0_13ScanTileStateIiLb1EEES9_NS1_10InputValueIiPiEEjiLb0EiEEvT0_T1_T2_iT3_T4_T5_,@function
        .size           _ZN3cub18CUB_300001_SM_10006detail4scan16DeviceScanKernelINS2_10policy_hubIiiijN4cuda3std3__44plusIvEEE10Policy1000EN6thrust24THRUST_300001_SM_1000_NS10device_ptrIiEESF_NS0_13ScanTileStateIiLb1EEES9_NS1_10InputValueIiPiEEjiLb0EiEEvT0_T1_T2_iT3_T4_T5_,(.L_x_300 - _ZN3cub18CUB_300001_SM_10006detail4scan16DeviceScanKernelINS2_10policy_hubIiiijN4cuda3std3__44plusIvEEE10Policy1000EN6thrust24THRUST_300001_SM_1000_NS10device_ptrIiEESF_NS0_13ScanTileStateIiLb1EEES9_NS1_10InputValueIiPiEEjiLb0EiEEvT0_T1_T2_iT3_T4_T5_)
        .other          _ZN3cub18CUB_300001_SM_10006detail4scan16DeviceScanKernelINS2_10policy_hubIiiijN4cuda3std3__44plusIvEEE10Policy1000EN6thrust24THRUST_300001_SM_1000_NS10device_ptrIiEESF_NS0_13ScanTileStateIiLb1EEES9_NS1_10InputValueIiPiEEjiLb0EiEEvT0_T1_T2_iT3_T4_T5_,@"STO_CUDA_ENTRY STV_DEFAULT"
_ZN3cub18CUB_300001_SM_10006detail4scan16DeviceScanKernelINS2_10policy_hubIiiijN4cuda3std3__44plusIvEEE10Policy1000EN6thrust24THRUST_300001_SM_1000_NS10device_ptrIiEESF_NS0_13ScanTileStateIiLb1EEES9_NS1_10InputValueIiPiEEjiLb0EiEEvT0_T1_T2_iT3_T4_T5_:
.text._ZN3cub18CUB_300001_SM_10006detail4scan16DeviceScanKernelINS2_10policy_hubIiiijN4cuda3std3__44plusIvEEE10Policy1000EN6thrust24THRUST_300001_SM_1000_NS10device_ptrIiEESF_NS0_13ScanTileStateIiLb1EEES9_NS1_10InputValueIiPiEEjiLb0EiEEvT0_T1_T2_iT3_T4_T5_:
        /* <DEDUP_REMOVED lines=151> */
[----:B------:R-:W-:Y:S02]  /*0970*/  ISETP.NE.AND P1, PT, R40, 0xb, PT ;  /* 0x0000000b2800780c */ /* 0x000fe40003f25270 */
[----:B------:R-:W-:Y:S01]  /*0980*/  SEL R20, R29, R20, !P0 ;  /* 0x000000141d147207 */ /* 0x000fe20004000000 */
[----:B------:R-:W-:Y:S01]  /*0990*/  IMAD.IADD R29, R30, 0x1, R29 ;  /* 0x000000011e1d7824 */ /* 0x000fe200078e021d */
[----:B------:R-:W-:-:S04]  /*09a0*/  ISETP.GE.U32.AND P0, PT, R16, 0x20, PT ;  /* 0x000000201000780c */ /* 0x000fc80003f06070 */
[----:B------:R-:W-:Y:S02]  /*09b0*/  SEL R20, R29, R20, !P1 ;  /* 0x000000141d147207 */ /* 0x000fe40004800000 */
[----:B------:R-:W-:Y:S02]  /*09c0*/  ISETP.NE.AND P1, PT, R16, RZ, PT ;  /* 0x000000ff1000720c */ /* 0x000fe40003f25270 */
[----:B------:R-:W-:Y:S02]  /*09d0*/  SEL R16, R3, RZ, P2 ;  /* 0x000000ff03107207 */ /* 0x000fe40001000000 */
[----:B------:R-:W-:Y:S02]  /*09e0*/  SEL R3, R20, RZ, P0 ;  /* 0x000000ff14037207 */ /* 0x000fe40000000000 */
[--C-:B-----5:R-:W-:Y:S02]  /*09f0*/  IADD3 R31, PT, PT, R29, R31, R44.reuse ;  /* 0x0000001f1d1f7210 */ /* 0x120fe40007ffe02c */
[----:B------:R-:W-:-:S05]  /*0a00*/  IADD3 R44, PT, PT, R3, R16, R44 ;  /* 0x00000010032c7210 */ /* 0x000fca0007ffe02c */
[----:B------:R-:W-:Y:S05]  /*0a10*/  @P1 BRA `(.L_x_189) ;  /* 0x0000000c00f41947 */ /* 0x000fea0003800000 */
[----:B------:R-:W0:Y:S01]  /*0a20*/  LDC.64 R16, c[0x0][0x390] ;  /* 0x0000e400ff107b82 */ /* 0x000e220000000a00 */
[----:B------:R-:W-:-:S05]  /*0a30*/  IMAD.MOV.U32 R30, RZ, RZ, 0x65 ;  /* 0x00000065ff1e7424 */ /* 0x000fca00078e00ff */
[----:B0-----:R0:W-:Y:S01]  /*0a40*/  ST.E.64.STRONG.GPU desc[UR8][R16.64+0x100], R30 ;  /* 0x0001001e10007985 */ /* 0x0011e2000c10fb08 */
[----:B------:R-:W-:Y:S05]  /*0a50*/  BRA `(.L_x_189) ;  /* 0x0000000c00e47947 */ /* 0x000fea0003800000 */
.L_x_188:
        /* <DEDUP_REMOVED lines=82> */
.L_x_220:
[----:B------:R-:W-:Y:S05]  /*0f80*/  @!P0 BRA `(.L_x_192) ;  /* 0x0000000000748947 */ /* 0x000fea0003800000 */
[----:B------:R-:W-:-:S07]  /*0f90*/  IMAD.MOV.U32 R3, RZ, RZ, 0x3b8 ;  /* 0x000003b8ff037424 */ /* 0x000fce00078e00ff */
.L_x_194:
        /* <DEDUP_REMOVED lines=27> */
.L_x_223:
[----:B------:R-:W-:Y:S05]  /*1150*/  @P0 BRA `(.L_x_194) ;  /* 0xfffffffc00900947 */ /* 0x000fea000383ffff */
.L_x_192:
[----:B------:R-:W-:Y:S01]  /*1160*/  UMOV UR5, 0xffffffff ;  /* 0xffffffff00057882 */ /* 0x000fe20000000000 */
[----:B------:R-:W-:Y:S02]  /*1170*/  ISETP.NE.AND P0, PT, R26, 0x65, PT ;  /* 0x000000651a00780c */ /* 0x000fe40003f05270 */
[----:B------:R-:W-:Y:S11]  /*1180*/  BRA.DIV UR5, `(.L_x_195) ;  /* 0x0000003605247947 */ /* 0x000ff6000b800000 */
[----:B------:R-:W0:Y:S01]  /*1190*/  S2R R30, SR_GEMASK ;  /* 0x00000000001e7919 */ /* 0x000e220000003c00 */
[----:B------:R-:W-:Y:S01]  /*11a0*/  VOTE.ANY R21, PT, !P0 ;  /* 0x0000000000157806 */ /* 0x000fe200040e0100 */
[C---:B------:R-:W-:Y:S02]  /*11b0*/  VIADD R41, R39.reuse, 0x2 ;  /* 0x0000000227297836 */ /* 0x040fe40000000000 */
[C---:B------:R-:W-:Y:S02]  /*11c0*/  VIADD R43, R39.reuse, 0x4 ;  /* 0x00000004272b7836 */ /* 0x040fe40000000000 */
[C---:B------:R-:W-:Y:S02]  /*11d0*/  VIADD R44, R39.reuse, 0x8 ;  /* 0x00000008272c7836 */ /* 0x040fe40000000000 */
[----:B------:R-:W-:Y:S01]  /*11e0*/  VIADD R45, R39, 0x10 ;  /* 0x00000010272d7836 */ /* 0x000fe20000000000 */
[----:B0-----:R-:W-:-:S05]  /*11f0*/  LOP3.LUT R21, R21, 0x80000000, R30, 0xec, !PT ;  /* 0x8000000015157812 */ /* 0x001fca00078eec1e */
[----:B------:R-:W-:-:S05]  /*1200*/  VIADD R16, R21, 0xffffffff ;  /* 0xffffffff15107836 */ /* 0x000fca0000000000 */
[----:B------:R-:W-:-:S04]  /*1210*/  LOP3.LUT R16, R21, R16, RZ, 0xc, !PT ;  /* 0x0000001015107212 */ /* 0x000fc800078e0cff */
[----:B------:R0:W1:Y:S02]  /*1220*/  POPC R20, R16 ;  /* 0x0000001000147309 */ /* 0x0000640000000000 */
[----:B0-----:R-:W0:Y:S01]  /*1230*/  LDC.64 R16, c[0x0][0x390] ;  /* 0x0000e400ff107b82 */ /* 0x001e220000000a00 */
[----:B-1----:R-:W1:Y:S01]  /*1240*/  SHFL.DOWN PT, R22, R27, 0x1, R20 ;  /* 0x082000001b167989 */ /* 0x002e6200000e0014 */
[-C--:B------:R-:W-:Y:S02]  /*1250*/  ISETP.GE.AND P0, PT, R39, R20.reuse, PT ;  /* 0x000000142700720c */ /* 0x080fe40003f06270 */
[----:B------:R-:W-:Y:S02]  /*1260*/  ISETP.GT.AND P2, PT, R45, R20, PT ;  /* 0x000000142d00720c */ /* 0x000fe40003f44270 */
[----:B0-----:R-:W-:Y:S02]  /*1270*/  IADD3 R28, P3, PT, R16, 0x100, RZ ;  /* 0x00000100101c7810 */ /* 0x001fe40007f7e0ff */
[----:B-1----:R-:W-:-:S02]  /*1280*/  SEL R22, R22, RZ, !P0 ;  /* 0x000000ff16167207 */ /* 0x002fc40004000000 */
[----:B------:R-:W-:-:S03]  /*1290*/  ISETP.GT.AND P0, PT, R41, R20, PT ;  /* 0x000000142900720c */ /* 0x000fc60003f04270 */
[----:B------:R-:W-:-:S05]  /*12a0*/  IMAD.IADD R3, R22, 0x1, R27 ;  /* 0x0000000116037824 */ /* 0x000fca00078e021b */
[----:B------:R-:W0:Y:S02]  /*12b0*/  SHFL.DOWN PT, R22, R3, 0x2, R20 ;  /* 0x0840000003167989 */ /* 0x000e2400000e0014 */
[----:B0-----:R-:W-:Y:S02]  /*12c0*/  SEL R22, R22, RZ, !P0 ;  /* 0x000000ff16167207 */ /* 0x001fe40004000000 */
[----:B------:R-:W-:-:S03]  /*12d0*/  ISETP.GT.AND P0, PT, R43, R20, PT ;  /* 0x000000142b00720c */ /* 0x000fc60003f04270 */
[----:B------:R-:W-:Y:S02]  /*12e0*/  IMAD.IADD R29, R3, 0x1, R22 ;  /* 0x00000001031d7824 */ /* 0x000fe400078e0216 */
[----:B------:R-:W-:-:S03]  /*12f0*/  IMAD.X R3, RZ, RZ, R17, P3 ;  /* 0x000000ffff037224 */ /* 0x000fc600018e0611 */
        /* <DEDUP_REMOVED lines=12> */
.L_x_232:
[----:B------:R-:W-:Y:S05]  /*13c0*/  @!P0 BRA `(.L_x_196) ;  /* 0x0000000400248947 */ /* 0x000fea0003800000 */
[----:B------:R-:W-:-:S07]  /*13d0*/  IMAD.MOV.U32 R29, RZ, RZ, 0x3b8 ;  /* 0x000003b8ff1d7424 */ /* 0x000fce00078e00ff */
.L_x_202:
        /* <DEDUP_REMOVED lines=10> */
.L_x_235:
[----:B------:R-:W-:Y:S05]  /*1480*/  @!P0 BRA `(.L_x_198) ;  /* 0x0000000000748947 */ /* 0x000fea0003800000 */
[----:B------:R-:W-:-:S07]  /*1490*/  IMAD.MOV.U32 R22, RZ, RZ, R29 ;  /* 0x000000ffff167224 */ /* 0x000fce00078e001d */
.L_x_200:
        /* <DEDUP_REMOVED lines=27> */
.L_x_238:
[----:B------:R-:W-:Y:S05]  /*1650*/  @P0 BRA `(.L_x_200) ;  /* 0xfffffffc00900947 */ /* 0x000fea000383ffff */
.L_x_198:
[----:B------:R-:W-:Y:S01]  /*1660*/  UMOV UR5, 0xffffffff ;  /* 0xffffffff00057882 */ /* 0x000fe20000000000 */
[----:B------:R-:W-:Y:S02]  /*1670*/  ISETP.NE.AND P0, PT, R26, 0x65, PT ;  /* 0x000000651a00780c */ /* 0x000fe40003f05270 */
[----:B------:R-:W-:Y:S11]  /*1680*/  BRA.DIV UR5, `(.L_x_201) ;  /* 0x0000003605287947 */ /* 0x000ff6000b800000 */
[----:B------:R-:W-:Y:S01]  /*1690*/  VOTE.ANY R21, PT, !P0 ;  /* 0x0000000000157806 */ /* 0x000fe200040e0100 */
[----:B------:R-:W-:-:S03]  /*16a0*/  VIADD R40, R40, 0xffffffe0 ;  /* 0xffffffe028287836 */ /* 0x000fc60000000000 */
[----:B------:R-:W-:-:S05]  /*16b0*/  LOP3.LUT R21, R21, 0x80000000, R30, 0xec, !PT ;  /* 0x8000000015157812 */ /* 0x000fca00078eec1e */
        /* <DEDUP_REMOVED lines=25> */
.L_x_247:
[----:B------:R-:W-:Y:S05]  /*1850*/  @P0 BRA `(.L_x_202) ;  /* 0xfffffff800e00947 */ /* 0x000fea000383ffff */
.L_x_196:
        /* <DEDUP_REMOVED lines=8> */
[----:B0-----:R-:W-:-:S05]  /*18e0*/  @!P1 LEA R3, R16, R3, 0x18 ;  /* 0x0000000310039211 */ /* 0x001fca00078ec0ff */
[----:B------:R1:W-:Y:S04]  /*18f0*/  @!P1 STS [R3+0x8], R31 ;  /* 0x0000081f03009388 */ /* 0x0003e80000000800 */
[----:B------:R1:W-:Y:S01]  /*1900*/  @!P1 STS [R3+0x4], R46 ;  /* 0x0000042e03009388 */ /* 0x0003e20000000800 */
[----:B--2---:R-:W-:Y:S01]  /*1910*/  @!P0 LEA R17, R20, R17, 0x18 ;  /* 0x0000001114118211 */ /* 0x004fe200078ec0ff */
[----:B------:R-:W-:Y:S02]  /*1920*/  IMAD.MOV.U32 R20, RZ, RZ, R23 ;  /* 0x000000ffff147224 */ /* 0x000fe400078e0017 */
[----:B------:R-:W-:Y:S02]  /*1930*/  @!P0 IMAD.MOV.U32 R20, RZ, RZ, R46 ;  /* 0x000000ffff148224 */ /* 0x000fe400078e002e */
[----:B------:R1:W-:Y:S05]  /*1940*/  @!P0 STS [R17+0x4c], R46 ;  /* 0x00004c2e11008388 */ /* 0x0003ea0000000800 */
.L_x_190:
[----:B------:R-:W-:Y:S05]  /*1950*/  WARPSYNC.ALL ;  /* 0x0000000000007948 */ /* 0x000fea0003800000 */
[----:B------:R-:W0:Y:S08]  /*1960*/  S2UR UR6, SR_CgaCtaId ;  /* 0x00000000000679c3 */ /* 0x000e300000008800 */
[----:B------:R-:W-:Y:S06]  /*1970*/  BAR.SYNC.DEFER_BLOCKING 0x0 ;  /* 0x0000000000007b1d */ /* 0x000fec0000010000 */
[----:B------:R-:W-:Y:S01]  /*1980*/  UMOV UR5, 0x400 ;  /* 0x0000040000057882 */ /* 0x000fe20000000000 */
[----:B------:R-:W2:Y:S01]  /*1990*/  S2R R16, SR_TID.X ;  /* 0x0000000000107919 */ /* 0x000ea20000002100 */
[----:B0-----:R-:W-:-:S09]  /*19a0*/  ULEA UR5, UR6, UR5, 0x18 ;  /* 0x0000000506057291 */ /* 0x001fd2000f8ec0ff */
[----:B-1----:R-:W0:Y:S01]  /*19b0*/  LDS R3, [UR5+0x4c] ;  /* 0x00004c05ff037984 */ /* 0x002e220008000800 */
[----:B--2---:R-:W-:-:S04]  /*19c0*/  ISETP.NE.AND P0, PT, R16, RZ, PT ;  /* 0x000000ff1000720c */ /* 0x004fc80003f05270 */
[----:B0-----:R-:W-:-:S05]  /*19d0*/  SEL R3, R3, RZ, P0 ;  /* 0x000000ff03037207 */ /* 0x001fca0000000000 */
[----:B------:R-:W-:-:S07]  /*19e0*/  IMAD.IADD R44, R3, 0x1, R20 ;  /* 0x00000001032c7824 */ /* 0x000fce00078e0214 */
.L_x_189:
[----:B------:R-:W-:Y:S05]  /*19f0*/  BSYNC.RECONVERGENT B0 ;  /* 0x0000000000007941 */ /* 0x000fea0003800200 */
.L_x_187:
[----:B------:R-:W-:Y:S01]  /*1a00*/  IMAD.IADD R45, R36, 0x1, R44 ;  /* 0x00000001242d7824 */ /* 0x000fe200078e022c */
[----:B------:R-:W1:Y:S01]  /*1a10*/  S2R R3, SR_TID.X ;  /* 0x0000000000037919 */ /* 0x000e620000002100 */
[----:B------:R-:W2:Y:S01]  /*1a20*/  S2UR UR6, SR_CgaCtaId ;  /* 0x00000000000679c3 */ /* 0x000ea20000008800 */
[----:B------:R-:W-:Y:S01]  /*1a30*/  UMOV UR5, 0x400 ;  /* 0x0000040000057882 */ /* 0x000fe20000000000 */
[----:B0-----:R-:W-:Y:S01]  /*1a40*/  IMAD.IADD R16, R37, 0x1, R45 ;  /* 0x0000000125107824 */ /* 0x001fe200078e022d */
[----:B------:R-:W0:Y:S03]  /*1a50*/  S2R R24, SR_LANEID ;  /* 0x0000000000187919 */ /* 0x000e260000000000 */
[----:B------:R-:W-:Y:S02]  /*1a60*/  IMAD.IADD R17, R34, 0x1, R16 ;  /* 0x0000000122117824 */ /* 0x000fe400078e0210 */
[----:B------:R-:W-:Y:S02]  /*1a70*/  BAR.SYNC.DEFER_BLOCKING 0x0 ;  /* 0x0000000000007b1d */ /* 0x000fe40000010000 */
[----:B------:R-:W-:-:S04]  /*1a80*/  IMAD.IADD R22, R35, 0x1, R17 ;  /* 0x0000000123167824 */ /* 0x000fc800078e0211 */
[----:B------:R-:W-:-:S04]  /*1a90*/  IMAD.IADD R23, R32, 0x1, R22 ;  /* 0x0000000120177824 */ /* 0x000fc800078e0216 */
[----:B------:R-:W-:-:S04]  /*1aa0*/  IMAD.IADD R20, R33, 0x1, R23 ;  /* 0x0000000121147824 */ /* 0x000fc800078e0217 */
[----:B------:R-:W-:Y:S01]  /*1ab0*/  IMAD.IADD R21, R18, 0x1, R20 ;  /* 0x0000000112157824 */ /* 0x000fe200078e0214 */
[----:B--2---:R-:W-:-:S03]  /*1ac0*/  ULEA UR5, UR6, UR5, 0x18 ;  /* 0x0000000506057291 */ /* 0x004fc6000f8ec0ff */
[----:B------:R-:W-:Y:S01]  /*1ad0*/  IMAD.IADD R18, R19, 0x1, R21 ;  /* 0x0000000113127824 */ /* 0x000fe200078e0215 */
[----:B------:R-:W2:Y:S03]  /*1ae0*/  LDCU.64 UR6, c[0x0][0x388] ;  /* 0x00007100ff0677ac */ /* 0x000ea60008000a00 */
[----:B------:R-:W-:Y:S01]  /*1af0*/  IMAD.IADD R19, R14, 0x1, R18 ;  /* 0x000000010e137824 */ /* 0x000fe200078e0212 */
[----:B-1----:R-:W-:-:S03]  /*1b00*/  SHF.R.U32.HI R3, RZ, 0x5, R3 ;  /* 0x00000005ff037819 */ /* 0x002fc60000011603 */
[----:B------:R-:W-:Y:S02]  /*1b10*/  IMAD.IADD R14, R15, 0x1, R19 ;  /* 0x000000010f0e7824 */ /* 0x000fe400078e0213 */
[----:B0-----:R-:W-:Y:S02]  /*1b20*/  IMAD R3, R3, 0x2c0, R24 ;  /* 0x000002c003037824 */ /* 0x001fe400078e0218 */
[----:B------:R-:W-:-:S03]  /*1b30*/  IMAD.IADD R15, R12, 0x1, R14 ;  /* 0x000000010c0f7824 */ /* 0x000fc600078e020e */
[----:B------:R-:W-:Y:S01]  /*1b40*/  LEA R49, R3, UR5, 0x2 ;  /* 0x0000000503317c11 */ /* 0x000fe2000f8e10ff */
[----:B------:R-:W-:Y:S01]  /*1b50*/  IMAD.IADD R12, R13, 0x1, R15 ;  /* 0x000000010d0c7824 */ /* 0x000fe200078e020f */
[----:B--2---:R-:W-:-:S03]  /*1b60*/  IADD3 R38, P0, PT, R38, UR6, RZ ;  /* 0x0000000626267c10 */ /* 0x004fc6000ff1e0ff */
[----:B------:R-:W-:Y:S02]  /*1b70*/  IMAD.IADD R13, R10, 0x1, R12 ;  /* 0x000000010a0d7824 */ /* 0x000fe400078e020c */
[----:B------:R-:W-:Y:S01]  /*1b80*/  IMAD R24, R24, 0x54, R49 ;  /* 0x0000005418187824 */ /* 0x000fe200078e0231 */
[----:B------:R-:W-:Y:S01]  /*1b90*/  IADD3.X R39, PT, PT, R0, UR7, RZ, P0, !PT ;  /* 0x0000000700277c10 */ /* 0x000fe200087fe4ff */
[----:B------:R-:W-:-:S03]  /*1ba0*/  IMAD.IADD R10, R11, 0x1, R13 ;  /* 0x000000010b0a7824 */ /* 0x000fc600078e020d */
[----:B------:R-:W-:Y:S01]  /*1bb0*/  STS.64 [R24], R44 ;  /* 0x0000002c18007388 */ /* 0x000fe20000000a00 */
[----:B------:R-:W-:-:S03]  /*1bc0*/  IMAD.IADD R11, R8, 0x1, R10 ;  /* 0x00000001080b7824 */ /* 0x000fc600078e020a */
[----:B------:R-:W-:Y:S01]  /*1bd0*/  STS.64 [R24+0x8], R16 ;  /* 0x0000081018007388 */ /* 0x000fe20000000a00 */
        /* <DEDUP_REMOVED lines=11> */
[----:B------:R-:W-:Y:S04]  /*1c90*/  STS.64 [R24+0x38], R10 ;  /* 0x0000380a18007388 */ /* 0x000fe80000000a00 */
[----:B------:R-:W-:Y:S04]  /*1ca0*/  STS.64 [R24+0x40], R8 ;  /* 0x0000400818007388 */ /* 0x000fe80000000a00 */
[----:B------:R-:W-:Y:S04]  /*1cb0*/  STS.64 [R24+0x48], R6 ;  /* 0x0000480618007388 */ /* 0x000fe80000000a00 */
        /* <DEDUP_REMOVED lines=47> */
.L_x_186:
        /* <DEDUP_REMOVED lines=21> */
[----:B------:R-:W-:-:S03]  /*2100*/  VIADD R7, R3, 0xc0 ;  /* 0x000000c003077836 */ /* 0x000fc60000000000 */
[-C--:B------:R-:W-:Y:S01]  /*2110*/  ISETP.GE.U32.AND P2, PT, R9, R0.reuse, PT ;  /* 0x000000000900720c */ /* 0x080fe20003f46070 */
[----:B------:R-:W-:Y:S01]  /*2120*/  VIADD R9, R3, 0x100 ;  /* 0x0000010003097836 */ /* 0x000fe20000000000 */
[-C--:B------:R-:W-:Y:S01]  /*2130*/  ISETP.GE.U32.AND P1, PT, R7, R0.reuse, PT ;  /* 0x000000000700720c */ /* 0x080fe20003f26070 */
[C---:B------:R-:W-:Y:S02]  /*2140*/  VIADD R7, R3.reuse, 0xe0 ;  /* 0x000000e003077836 */ /* 0x040fe40000000000 */
[----:B------:R-:W-:Y:S02]  /*2150*/  VIADD R39, R3, 0x2a0 ;  /* 0x000002a003277836 */ /* 0x000fe40000000000 */
[----:B--2---:R-:W-:Y:S02]  /*2160*/  IMAD.MOV.U32 R16, RZ, RZ, R6 ;  /* 0x000000ffff107224 */ /* 0x004fe400078e0006 */
[----:B------:R-:W2:Y:S01]  /*2170*/  @!P6 LDG.E R6, desc[UR8][R4.64] ;  /* 0x000000080406e981 */ /* 0x000ea2000c1e1900 */
[----:B------:R-:W-:Y:S01]  /*2180*/  ISETP.GE.U32.AND P6, PT, R7, R0, PT ;  /* 0x000000000700720c */ /* 0x000fe20003fc6070 */
[----:B------:R-:W-:-:S02]  /*2190*/  IMAD.MOV.U32 R10, RZ, RZ, R16 ;  /* 0x000000ffff0a7224 */ /* 0x000fc400078e0010 */
[----:B------:R-:W-:Y:S02]  /*21a0*/  VIADD R7, R3, 0x120 ;  /* 0x0000012003077836 */ /* 0x000fe40000000000 */
[--C-:B------:R-:W-:Y:S02]  /*21b0*/  IMAD.MOV.U32 R12, RZ, RZ, R16.reuse ;  /* 0x000000ffff0c7224 */ /* 0x100fe400078e0010 */
[----:B------:R-:W3:Y:S01]  /*21c0*/  @!P0 LDG.E R10, desc[UR8][R4.64+0x100] ;  /* 0x00010008040a8981 */ /* 0x000ee2000c1e1900 */
[-C--:B------:R-:W-:Y:S01]  /*21d0*/  ISETP.GE.U32.AND P0, PT, R7, R0.reuse, PT ;  /* 0x000000000700720c */ /* 0x080fe20003f06070 */
[----:B------:R-:W-:Y:S02]  /*21e0*/  VIADD R7, R3, 0x140 ;  /* 0x0000014003077836 */ /* 0x000fe40000000000 */
[--C-:B------:R-:W-:Y:S01]  /*21f0*/  IMAD.MOV.U32 R8, RZ, RZ, R16.reuse ;  /* 0x000000ffff087224 */ /* 0x100fe200078e0010 */
[----:B------:R-:W4:Y:S01]  /*2200*/  @!P4 LDG.E R12, desc[UR8][R4.64+0x180] ;  /* 0x00018008040cc981 */ /* 0x000f22000c1e1900 */
[----:B------:R-:W-:Y:S01]  /*2210*/  IMAD.MOV.U32 R18, RZ, RZ, R16 ;  /* 0x000000ffff127224 */ /* 0x000fe200078e0010 */
[----:B------:R-:W-:Y:S01]  /*2220*/  ISETP.GE.U32.AND P4, PT, R7, R0, PT ;  /* 0x000000000700720c */ /* 0x000fe20003f86070 */
[----:B------:R-:W-:-:S02]  /*2230*/  VIADD R7, R3, 0x180 ;  /* 0x0000018003077836 */ /* 0x000fc40000000000 */
[----:B------:R-:W4:Y:S01]  /*2240*/  @!P5 LDG.E R8, desc[UR8][R4.64+0x80] ;  /* 0x000080080408d981 */ /* 0x000f22000c1e1900 */
[-C--:B------:R-:W-:Y:S01]  /*2250*/  ISETP.GE.U32.AND P5, PT, R9, R0.reuse, PT ;  /* 0x000000000900720c */ /* 0x080fe20003fa6070 */
[--C-:B------:R-:W-:Y:S02]  /*2260*/  IMAD.MOV.U32 R20, RZ, RZ, R16.reuse ;  /* 0x000000ffff147224 */ /* 0x100fe400078e0010 */
[----:B------:R-:W4:Y:S01]  /*2270*/  @!P2 LDG.E R18, desc[UR8][R4.64+0x280] ;  /* 0x000280080412a981 */ /* 0x000f22000c1e1900 */
[-C--:B------:R-:W-:Y:S01]  /*2280*/  ISETP.GE.U32.AND P2, PT, R7, R0.reuse, PT ;  /* 0x000000000700720c */ /* 0x080fe20003f46070 */
[C---:B------:R-:W-:Y:S02]  /*2290*/  VIADD R7, R3.reuse, 0x1a0 ;  /* 0x000001a003077836 */ /* 0x040fe40000000000 */
[--C-:B------:R-:W-:Y:S01]  /*22a0*/  IMAD.MOV.U32 R14, RZ, RZ, R16.reuse ;  /* 0x000000ffff0e7224 */ /* 0x100fe200078e0010 */
[----:B------:R-:W4:Y:S01]  /*22b0*/  @!P1 LDG.E R20, desc[UR8][R4.64+0x300] ;  /* 0x0003000804149981 */ /* 0x000f22000c1e1900 */
[----:B------:R-:W-:Y:S01]  /*22c0*/  VIADD R9, R3, 0x160 ;  /* 0x0000016003097836 */ /* 0x000fe20000000000 */
[----:B------:R-:W-:Y:S01]  /*22d0*/  ISETP.GE.U32.AND P1, PT, R7, R0, PT ;  /* 0x000000000700720c */ /* 0x000fe20003f26070 */
[----:B------:R-:W-:-:S02]  /*22e0*/  IMAD.MOV.U32 R24, RZ, RZ, R16 ;  /* 0x000000ffff187224 */ /* 0x000fc400078e0010 */
[----:B------:R-:W-:Y:S01]  /*22f0*/  VIADD R7, R3, 0x1e0 ;  /* 0x000001e003077836 */ /* 0x000fe20000000000 */
[----:B------:R-:W4:Y:S01]  /*2300*/  @!P3 LDG.E R14, desc[UR8][R4.64+0x200] ;  /* 0x00020008040eb981 */ /* 0x000f22000c1e1900 */
[--C-:B------:R-:W-:Y:S01]  /*2310*/  IMAD.MOV.U32 R22, RZ, RZ, R16.reuse ;  /* 0x000000ffff167224 */ /* 0x100fe200078e0010 */
[-C--:B------:R-:W-:Y:S01]  /*2320*/  ISETP.GE.U32.AND P3, PT, R9, R0.reuse, PT ;  /* 0x000000000900720c */ /* 0x080fe20003f66070 */
[----:B------:R-:W-:Y:S01]  /*2330*/  VIADD R9, R3, 0x1c0 ;  /* 0x000001c003097836 */ /* 0x000fe20000000000 */
[----:B------:R-:W4:Y:S01]  /*2340*/  @!P5 LDG.E R24, desc[UR8][R4.64+0x400] ;  /* 0x000400080418d981 */ /* 0x000f22000c1e1900 */
[--C-:B------:R-:W-:Y:S01]  /*2350*/  IMAD.MOV.U32 R26, RZ, RZ, R16.reuse ;  /* 0x000000ffff1a7224 */ /* 0x100fe200078e0010 */
[-C--:B------:R-:W-:Y:S01]  /*2360*/  ISETP.GE.U32.AND P5, PT, R7, R0.reuse, PT ;  /* 0x000000000700720c */ /* 0x080fe20003fa6070 */
[----:B------:R-:W-:Y:S01]  /*2370*/  VIADD R7, R3, 0x200 ;  /* 0x0000020003077836 */ /* 0x000fe20000000000 */
[----:B------:R-:W4:Y:S01]  /*2380*/  @!P6 LDG.E R22, desc[UR8][R4.64+0x380] ;  /* 0x000380080416e981 */ /* 0x000f22000c1e1900 */
[----:B------:R-:W-:Y:S01]  /*2390*/  ISETP.GE.U32.AND P6, PT, R9, R0, PT ;  /* 0x000000000900720c */ /* 0x000fe20003fc6070 */
[----:B------:R-:W-:-:S02]  /*23a0*/  IMAD.MOV.U32 R28, RZ, RZ, R16 ;  /* 0x000000ffff1c7224 */ /* 0x000fc400078e0010 */
[--C-:B------:R-:W-:Y:S01]  /*23b0*/  IMAD.MOV.U32 R30, RZ, RZ, R16.reuse ;  /* 0x000000ffff1e7224 */ /* 0x100fe200078e0010 */
[----:B------:R-:W4:Y:S01]  /*23c0*/  @!P0 LDG.E R26, desc[UR8][R4.64+0x480] ;  /* 0x00048008041a8981 */ /* 0x000f22000c1e1900 */
[-C--:B------:R-:W-:Y:S01]  /*23d0*/  ISETP.GE.U32.AND P0, PT, R7, R0.reuse, PT ;  /* 0x000000000700720c */ /* 0x080fe20003f06070 */
[C---:B------:R-:W-:Y:S02]  /*23e0*/  VIADD R9, R3.reuse, 0x220 ;  /* 0x0000022003097836 */ /* 0x040fe40000000000 */
[----:B------:R-:W-:Y:S01]  /*23f0*/  VIADD R7, R3, 0x240 ;  /* 0x0000024003077836 */ /* 0x000fe20000000000 */
[----:B------:R-:W4:Y:S01]  /*2400*/  @!P4 LDG.E R28, desc[UR8][R4.64+0x500] ;  /* 0x00050008041cc981 */ /* 0x000f22000c1e1900 */
[--C-:B------:R-:W-:Y:S01]  /*2410*/  IMAD.MOV.U32 R32, RZ, RZ, R16.reuse ;  /* 0x000000ffff207224 */ /* 0x100fe200078e0010 */
[-C--:B------:R-:W-:Y:S01]  /*2420*/  ISETP.GE.U32.AND P4, PT, R9, R0.reuse, PT ;  /* 0x000000000900720c */ /* 0x080fe20003f86070 */
[--C-:B------:R-:W-:Y:S01]  /*2430*/  IMAD.MOV.U32 R34, RZ, RZ, R16.reuse ;  /* 0x000000ffff227224 */ /* 0x100fe200078e0010 */
[----:B------:R-:W4:Y:S01]  /*2440*/  @!P3 LDG.E R30, desc[UR8][R4.64+0x580] ;  /* 0x00058008041eb981 */ /* 0x000f22000c1e1900 */
[----:B------:R-:W-:Y:S01]  /*2450*/  IMAD.MOV.U32 R36, RZ, RZ, R16 ;  /* 0x000000ffff247224 */ /* 0x000fe200078e0010 */
[----:B------:R-:W-:Y:S01]  /*2460*/  ISETP.GE.U32.AND P3, PT, R7, R0, PT ;  /* 0x000000000700720c */ /* 0x000fe20003f66070 */
[C---:B------:R-:W-:Y:S01]  /*2470*/  VIADD R7, R3.reuse, 0x260 ;  /* 0x0000026003077836 */ /* 0x040fe20000000000 */
[----:B------:R-:W4:Y:S01]  /*2480*/  @!P2 LDG.E R32, desc[UR8][R4.64+0x600] ;  /* 0x000600080420a981 */ /* 0x000f22000c1e1900 */
[----:B------:R-:W-:-:S03]  /*2490*/  VIADD R9, R3, 0x280 ;  /* 0x0000028003097836 */ /* 0x000fc60000000000 */
[----:B------:R-:W4:Y:S01]  /*24a0*/  @!P1 LDG.E R34, desc[UR8][R4.64+0x680] ;  /* 0x0006800804229981 */ /* 0x000f22000c1e1900 */
[-C--:B------:R-:W-:Y:S02]  /*24b0*/  ISETP.GE.U32.AND P2, PT, R7, R0.reuse, PT ;  /* 0x000000000700720c */ /* 0x080fe40003f46070 */
[-C--:B------:R-:W-:Y:S01]  /*24c0*/  ISETP.GE.U32.AND P1, PT, R9, R0.reuse, PT ;  /* 0x000000000900720c */ /* 0x080fe20003f26070 */
[----:B------:R-:W4:Y:S01]  /*24d0*/  @!P6 LDG.E R36, desc[UR8][R4.64+0x700] ;  /* 0x000700080424e981 */ /* 0x000f22000c1e1900 */
[----:B------:R-:W-:Y:S01]  /*24e0*/  ISETP.GE.U32.AND P6, PT, R39, R0, PT ;  /* 0x000000002700720c */ /* 0x000fe20003fc6070 */
[--C-:B------:R-:W-:Y:S02]  /*24f0*/  IMAD.MOV.U32 R46, RZ, RZ, R16.reuse ;  /* 0x000000ffff2e7224 */ /* 0x100fe400078e0010 */
[--C-:B------:R-:W-:Y:S02]  /*2500*/  IMAD.MOV.U32 R48, RZ, RZ, R16.reuse ;  /* 0x000000ffff307224 */ /* 0x100fe400078e0010 */
[----:B------:R-:W-:-:S02]  /*2510*/  IMAD.MOV.U32 R50, RZ, RZ, R16 ;  /* 0x000000ffff327224 */ /* 0x000fc400078e0010 */
        /* <DEDUP_REMOVED lines=114> */
[----:B------:R-:W-:-:S02]  /*2c40*/  ISETP.GE.U32.AND P0, PT, R2, 0x20, PT ;  /* 0x000000200200780c */ /* 0x000fc40003f06070 */
[----:B------:R-:W-:Y:S02]  /*2c50*/  SEL R37, R37, RZ, P1 ;  /* 0x000000ff25257207 */ /* 0x000fe40000800000 */
[----:B------:R-:W-:-:S04]  /*2c60*/  SEL R17, R16, RZ, P0 ;  /* 0x000000ff10117207 */ /* 0x000fc80000000000 */
[----:B-----5:R-:W-:Y:S01]  /*2c70*/  IADD3 R44, PT, PT, R17, R37, R44 ;  /* 0x00000025112c7210 */ /* 0x020fe20007ffe02c */
[----:B------:R-:W-:Y:S06]  /*2c80*/  BRA `(.L_x_204) ;  /* 0x0000000c00e87947 */ /* 0x000fec0003800000 */
.L_x_203:
        /* <DEDUP_REMOVED lines=54> */
[----:B------:R-:W-:Y:S01]  /*2ff0*/  SEL R16, R23, R16, !P0 ;  /* 0x0000001017107207 */ /* 0x000fe20004000000 */
[----:B------:R-:W-:Y:S01]  /*3000*/  IMAD.IADD R23, R44, 0x1, -R37 ;  /* 0x000000012c177824 */ /* 0x000fe200078e0a25 */
[C---:B------:R-:W-:Y:S02]  /*3010*/  ISETP.NE.AND P0, PT, R43.reuse, 0xa, PT ;  /* 0x0000000a2b00780c */ /* 0x040fe40003f05270 */
[----:B------:R-:W-:Y:S02]  /*3020*/  SEL R16, R24, R16, !P1 ;  /* 0x0000001018107207 */ /* 0x000fe40004800000 */
[----:B------:R-:W-:Y:S02]  /*3030*/  ISETP.NE.AND P1, PT, R43, 0xb, PT ;  /* 0x0000000b2b00780c */ /* 0x000fe40003f25270 */
[----:B------:R-:W-:Y:S02]  /*3040*/  SEL R16, R25, R16, !P0 ;  /* 0x0000001019107207 */ /* 0x000fe40004000000 */
[----:B------:R-:W-:-:S02]  /*3050*/  ISETP.GT.U32.AND P0, PT, R2, 0x1f, PT ;  /* 0x0000001f0200780c */ /* 0x000fc40003f04070 */
[----:B------:R-:W-:Y:S02]  /*3060*/  SEL R17, R23, RZ, P2 ;  /* 0x000000ff17117207 */ /* 0x000fe40001000000 */
        /* <DEDUP_REMOVED lines=20> */
.L_x_250:
[----:B------:R-:W-:Y:S05]  /*31b0*/  @!P0 BRA `(.L_x_207) ;  /* 0x0000000000748947 */ /* 0x000fea0003800000 */
[----:B------:R-:W-:-:S07]  /*31c0*/  IMAD.MOV.U32 R20, RZ, RZ, 0x3b8 ;  /* 0x000003b8ff147424 */ /* 0x000fce00078e00ff */
.L_x_209:
        /* <DEDUP_REMOVED lines=27> */
.L_x_253:
[----:B------:R-:W-:Y:S05]  /*3380*/  @P0 BRA `(.L_x_209) ;  /* 0xfffffffc00900947 */ /* 0x000fea000383ffff */
.L_x_207:
        /* <DEDUP_REMOVED lines=38> */
.L_x_262:
[----:B------:R-:W-:Y:S05]  /*35f0*/  @!P0 BRA `(.L_x_211) ;  /* 0x00000004002c8947 */ /* 0x000fea0003800000 */
[----:B------:R-:W-:-:S07]  /*3600*/  IMAD.MOV.U32 R43, RZ, RZ, 0x3b8 ;  /* 0x000003b8ff2b7424 */ /* 0x000fce00078e00ff */
.L_x_217:
        /* <DEDUP_REMOVED lines=8> */
.L_x_265:
[----:B------:R-:W-:Y:S05]  /*3690*/  @!P0 BRA `(.L_x_213) ;  /* 0x0000000000748947 */ /* 0x000fea0003800000 */
[----:B------:R-:W-:-:S07]  /*36a0*/  IMAD.MOV.U32 R20, RZ, RZ, R43 ;  /* 0x000000ffff147224 */ /* 0x000fce00078e002b */
.L_x_215:
        /* <DEDUP_REMOVED lines=27> */
.L_x_268:
[----:B------:R-:W-:Y:S05]  /*3860*/  @P0 BRA `(.L_x_215) ;  /* 0xfffffffc00900947 */ /* 0x000fea000383ffff */
.L_x_213:
        /* <DEDUP_REMOVED lines=8> */
[----:B------:R-:W-:-:S04]  /*38f0*/  LOP3.LUT R16, R21, R16, RZ, 0xc, !PT ;  /* 0x0000001015107212 */ /* 0x000fc800078e0cff */
        /* <DEDUP_REMOVED lines=26> */
.L_x_277:
[----:B------:R-:W-:Y:S05]  /*3aa0*/  @P0 BRA `(.L_x_217) ;  /* 0xfffffff800d80947 */ /* 0x000fea000383ffff */
.L_x_211:
        /* <DEDUP_REMOVED lines=15> */
.L_x_205:
        /* <DEDUP_REMOVED lines=9> */
.L_x_204:
[----:B------:R-:W-:Y:S01]  /*3c30*/  IMAD.IADD R45, R4, 0x1, R44 ;  /* 0x00000001042d7824 */ /* 0x000fe200078e022c */
[----:B------:R-:W-:Y:S01]  /*3c40*/  BAR.SYNC.DEFER_BLOCKING 0x0 ;  /* 0x0000000000007b1d */ /* 0x000fe20000010000 */
[----:B------:R-:W-:Y:S02]  /*3c50*/  ISETP.NE.AND P0, PT, R2, RZ, PT ;  /* 0x000000ff0200720c */ /* 0x000fe40003f05270 */
[----:B------:R-:W-:-:S05]  /*3c60*/  IMAD.IADD R4, R5, 0x1, R45 ;  /* 0x0000000105047824 */ /* 0x000fca00078e022d */
[----:B------:R-:W0:Y:S01]  /*3c70*/  S2UR UR5, SR_CTAID.X ;  /* 0x00000000000579c3 */ /* 0x000e220000002500 */
[----:B------:R-:W-:Y:S01]  /*3c80*/  IMAD.IADD R5, R6, 0x1, R4 ;  /* 0x0000000106057824 */ /* 0x000fe200078e0204 */
[----:B------:R-:W1:Y:S03]  /*3c90*/  LDCU.64 UR6, c[0x0][0x388] ;  /* 0x00007100ff0677ac */ /* 0x000e660008000a00 */
        /* <DEDUP_REMOVED lines=8> */
[----:B------:R3:W-:Y:S03]  /*3d20*/  STS.64 [R40+0x10], R6 ;  /* 0x0000100628007388 */ /* 0x0007e60000000a00 */
[----:B------:R-:W-:Y:S01]  /*3d30*/  IMAD.IADD R12, R13, 0x1, R11 ;  /* 0x000000010d0c7824 */ /* 0x000fe200078e020b */
[----:B------:R-:W-:Y:S03]  /*3d40*/  STS.64 [R40+0x18], R8 ;  /* 0x0000180828007388 */ /* 0x000fe60000000a00 */
[----:B------:R-:W-:Y:S01]  /*3d50*/  IMAD.IADD R13, R14, 0x1, R12 ;  /* 0x000000010e0d7824 */ /* 0x000fe200078e020c */
[----:B------:R-:W-:Y:S01]  /*3d60*/  STS.64 [R40+0x20], R10 ;  /* 0x0000200a28007388 */ /* 0x000fe20000000a00 */
[----:B--2---:R-:W0:Y:S02]  /*3d70*/  LDC R4, c[0x0][0x398] ;  /* 0x0000e600ff047b82 */ /* 0x004e240000000800 */
[----:B------:R-:W-:Y:S01]  /*3d80*/  IMAD.IADD R14, R15, 0x1, R13 ;  /* 0x000000010f0e7824 */ /* 0x000fe200078e020d */
[----:B------:R2:W-:Y:S03]  /*3d90*/  STS.64 [R40+0x28], R12 ;  /* 0x0000280c28007388 */ /* 0x0005e60000000a00 */
[----:B------:R-:W-:Y:S01]  /*3da0*/  IMAD.IADD R15, R28, 0x1, R14 ;  /* 0x000000011c0f7824 */ /* 0x000fe200078e020e */
[----:B------:R-:W4:Y:S03]  /*3db0*/  S2R R5, SR_TID.X ;  /* 0x0000000000057919 */ /* 0x000f260000002100 */
[----:B------:R-:W-:Y:S01]  /*3dc0*/  IMAD.IADD R16, R29, 0x1, R15 ;  /* 0x000000011d107824 */ /* 0x000fe200078e020f */
[----:B------:R-:W-:Y:S03]  /*3dd0*/  STS.64 [R40+0x30], R14 ;  /* 0x0000300e28007388 */ /* 0x000fe60000000a00 */
[----:B------:R-:W-:Y:S01]  /*3de0*/  IMAD.IADD R17, R30, 0x1, R16 ;  /* 0x000000011e117824 */ /* 0x000fe200078e0210 */
[----:B---3--:R-:W3:Y:S03]  /*3df0*/  S2R R6, SR_TID.X ;  /* 0x0000000000067919 */ /* 0x008ee60000002100 */
[----:B------:R-:W-:Y:S01]  /*3e00*/  IMAD.IADD R18, R31, 0x1, R17 ;  /* 0x000000011f127824 */ /* 0x000fe200078e0211 */
[----:B------:R-:W-:Y:S03]  /*3e10*/  STS.64 [R40+0x38], R16 ;  /* 0x0000381028007388 */ /* 0x000fe60000000a00 */
[----:B------:R-:W-:-:S02]  /*3e20*/  IMAD.IADD R19, R32, 0x1, R18 ;  /* 0x0000000120137824 */ /* 0x000fc400078e0212 */
[----:B0-----:R-:W-:Y:S02]  /*3e30*/  VIADD R4, R4, UR5 ;  /* 0x0000000504047c36 */ /* 0x001fe40008000000 */
[----:B------:R-:W-:Y:S01]  /*3e40*/  IMAD.IADD R20, R33, 0x1, R19 ;  /* 0x0000000121147824 */ /* 0x000fe200078e0213 */
[----:B------:R-:W-:Y:S01]  /*3e50*/  STS.64 [R40+0x40], R18 ;  /* 0x0000401228007388 */ /* 0x000fe20000000a00 */
[----:B--2---:R-:W-:Y:S02]  /*3e60*/  IMAD R12, R4, 0x2100, RZ ;  /* 0x00002100040c7824 */ /* 0x004fe400078e02ff */
[----:B------:R-:W-:-:S04]  /*3e70*/  IMAD.IADD R21, R34, 0x1, R20 ;  /* 0x0000000122157824 */ /* 0x000fc800078e0214 */
[----:B------:R-:W-:Y:S01]  /*3e80*/  IMAD.IADD R22, R35, 0x1, R21 ;  /* 0x0000000123167824 */ /* 0x000fe200078e0215 */
[----:B------:R-:W-:Y:S03]  /*3e90*/  STS.64 [R40+0x48], R20 ;  /* 0x0000481428007388 */ /* 0x000fe60000000a00 */
[----:B------:R-:W-:Y:S01]  /*3ea0*/  IMAD.IADD R23, R36, 0x1, R22 ;  /* 0x0000000124177824 */ /* 0x000fe200078e0216 */
[C---:B----4-:R-:W-:Y:S02]  /*3eb0*/  LOP3.LUT R4, R5.reuse, 0x1f, RZ, 0xc0, !PT ;  /* 0x0000001f05047812 */ /* 0x050fe400078ec0ff */
[----:B------:R-:W-:Y:S02]  /*3ec0*/  LOP3.LUT R10, R5, 0x3e0, RZ, 0xc0, !PT ;  /* 0x000003e0050a7812 */ /* 0x000fe400078ec0ff */
[----:B------:R-:W-:Y:S01]  /*3ed0*/  STS.64 [R40+0x50], R22 ;  /* 0x0000501628007388 */ /* 0x000fe20000000a00 */
[----:B------:R-:W-:-:S03]  /*3ee0*/  NOP ;  /* 0x0000000000007918 */ /* 0x000fc60000000000 */
[----:B------:R-:W-:Y:S01]  /*3ef0*/  LDS R45, [R41] ;  /* 0x00000000292d7984 */ /* 0x000fe20000000800 */
[----:B---3--:R-:W-:Y:S01]  /*3f00*/  LOP3.LUT R8, R6, 0x3e0, RZ, 0xc0, !PT ;  /* 0x000003e006087812 */ /* 0x008fe200078ec0ff */
[----:B------:R-:W-:Y:S02]  /*3f10*/  IMAD R10, R10, 0x16, R4 ;  /* 0x000000160a0a7824 */ /* 0x000fe400078e0204 */
        /* <DEDUP_REMOVED lines=23> */
[----:B0-----:R-:W-:Y:S01]  /*4090*/  LOP3.LUT R41, R6, 0x1f, RZ, 0xc0, !PT ;  /* 0x0000001f06297812 */ /* 0x001fe200078ec0ff */
[----:B------:R-:W-:Y:S01]  /*40a0*/  VIADD R6, R10, 0x60 ;  /* 0x000000600a067836 */ /* 0x000fe20000000000 */
[----:B------:R-:W-:-:S03]  /*40b0*/  IADD3 R5, P0, PT, R12, R3, RZ ;  /* 0x000000030c057210 */ /* 0x000fc60007f1e0ff */
[----:B------:R-:W-:Y:S02]  /*40c0*/  IMAD R8, R8, 0x16, R41 ;  /* 0x0000001608087824 */ /* 0x000fe400078e0229 */
[----:B--2---:R-:W-:Y:S01]  /*40d0*/  IMAD.X R0, RZ, RZ, RZ, P0 ;  /* 0x000000ffff007224 */ /* 0x004fe200000e06ff */
[----:B-1----:R-:W-:Y:S01]  /*40e0*/  LEA R4, P0, R5, UR6, 0x2 ;  /* 0x0000000605047c11 */ /* 0x002fe2000f8010ff */
[----:B------:R-:W-:-:S03]  /*40f0*/  VIADD R41, R10, 0x20 ;  /* 0x000000200a297836 */ /* 0x000fc60000000000 */
[----:B------:R-:W-:Y:S01]  /*4100*/  LEA.HI.X R5, R5, UR7, R0, 0x2, P0 ;  /* 0x0000000705057c11 */ /* 0x000fe200080f1400 */
[C---:B------:R-:W-:Y:S01]  /*4110*/  VIADD R0, R8.reuse, 0xc0 ;  /* 0x000000c008007836 */ /* 0x040fe20000000000 */
[----:B------:R-:W0:Y:S02]  /*4120*/  LDS R2, [UR4+0x8400] ;  /* 0x00840004ff027984 */ /* 0x000e240008000800 */
[-C--:B0-----:R-:W-:Y:S01]  /*4130*/  ISETP.GE.AND P6, PT, R3, R2.reuse, PT ;  /* 0x000000020300720c */ /* 0x081fe20003fc6270 */
[C---:B------:R-:W-:Y:S01]  /*4140*/  VIADD R3, R8.reuse, 0x80 ;  /* 0x0000008008037836 */ /* 0x040fe20000000000 */
[-C--:B------:R-:W-:Y:S01]  /*4150*/  ISETP.GE.AND P5, PT, R41, R2.reuse, PT ;  /* 0x000000022900720c */ /* 0x080fe20003fa6270 */
[----:B------:R-:W-:Y:S01]  /*4160*/  VIADD R41, R8, 0xa0 ;  /* 0x000000a008297836 */ /* 0x000fe20000000000 */
[-C--:B------:R-:W-:Y:S01]  /*4170*/  ISETP.GE.AND P0, PT, R6, R2.reuse, PT ;  /* 0x000000020600720c */ /* 0x080fe20003f06270 */
[C---:B------:R-:W-:Y:S01]  /*4180*/  VIADD R6, R8.reuse, 0xe0 ;  /* 0x000000e008067836 */ /* 0x040fe20000000000 */
[-C--:B------:R-:W-:Y:S01]  /*4190*/  ISETP.GE.AND P3, PT, R3, R2.reuse, PT ;  /* 0x000000020300720c */ /* 0x080fe20003f66270 */
[----:B------:R-:W-:Y:S01]  /*41a0*/  VIADD R3, R8, 0x100 ;  /* 0x0000010008037836 */ /* 0x000fe20000000000 */
[-C--:B------:R-:W-:Y:S01]  /*41b0*/  ISETP.GE.AND P2, PT, R0, R2.reuse, PT ;  /* 0x000000020000720c */ /* 0x080fe20003f46270 */
[----:B------:R-:W-:Y:S01]  /*41c0*/  VIADD R0, R10, 0x40 ;  /* 0x000000400a007836 */ /* 0x000fe20000000000 */
[-C--:B------:R-:W-:Y:S01]  /*41d0*/  ISETP.GE.AND P4, PT, R41, R2.reuse, PT ;  /* 0x000000022900720c */ /* 0x080fe20003f86270 */
[----:B------:R-:W-:Y:S01]  /*41e0*/  VIADD R41, R8, 0x120 ;  /* 0x0000012008297836 */ /* 0x000fe20000000000 */
[-C--:B------:R-:W-:Y:S01]  /*41f0*/  ISETP.GE.AND P1, PT, R6, R2.reuse, PT ;  /* 0x000000020600720c */ /* 0x080fe20003f26270 */
[----:B------:R-:W-:Y:S01]  /*4200*/  @!P6 STG.E desc[UR8][R4.64], R45 ;  /* 0x0000002d0400e986 */ /* 0x000fe2000c101908 */
[----:B------:R-:W-:Y:S01]  /*4210*/  ISETP.GE.AND P6, PT, R3, R2, PT ;  /* 0x000000020300720c */ /* 0x000fe20003fc6270 */
[----:B------:R-:W-:-:S02]  /*4220*/  VIADD R3, R10, 0x140 ;  /* 0x000001400a037836 */ /* 0x000fc40000000000 */
[----:B------:R-:W-:Y:S01]  /*4230*/  @!P5 STG.E desc[UR8][R4.64+0x80], R47 ;  /* 0x0000802f0400d986 */ /* 0x000fe2000c101908 */
[-C--:B------:R-:W-:Y:S01]  /*4240*/  ISETP.GE.AND P5, PT, R41, R2.reuse, PT ;  /* 0x000000022900720c */ /* 0x080fe20003fa6270 */
[C---:B------:R-:W-:Y:S02]  /*4250*/  VIADD R41, R10.reuse, 0x160 ;  /* 0x000001600a297836 */ /* 0x040fe40000000000 */
[----:B------:R-:W-:Y:S01]  /*4260*/  @!P0 STG.E desc[UR8][R4.64+0x180], R49 ;  /* 0x0001803104008986 */ /* 0x000fe2000c101908 */
[-C--:B------:R-:W-:Y:S01]  /*4270*/  ISETP.GE.AND P0, PT, R3, R2.reuse, PT ;  /* 0x000000020300720c */ /* 0x080fe20003f06270 */
[C---:B------:R-:W-:Y:S02]  /*4280*/  VIADD R3, R10.reuse, 0x180 ;  /* 0x000001800a037836 */ /* 0x040fe40000000000 */
[----:B------:R-:W-:Y:S01]  /*4290*/  @!P3 STG.E desc[UR8][R4.64+0x200], R51 ;  /* 0x000200330400b986 */ /* 0x000fe2000c101908 */
[----:B------:R-:W-:Y:S01]  /*42a0*/  ISETP.GE.AND P3, PT, R41, R2, PT ;  /* 0x000000022900720c */ /* 0x000fe20003f66270 */
[----:B------:R-:W-:-:S02]  /*42b0*/  VIADD R41, R10, 0x1a0 ;  /* 0x000001a00a297836 */ /* 0x000fc40000000000 */
[----:B------:R-:W-:Y:S01]  /*42c0*/  @!P2 STG.E desc[UR8][R4.64+0x300], R43 ;  /* 0x0003002b0400a986 */ /* 0x000fe2000c101908 */
[-C--:B------:R-:W-:Y:S01]  /*42d0*/  ISETP.GE.AND P2, PT, R3, R2.reuse, PT ;  /* 0x000000020300720c */ /* 0x080fe20003f46270 */
[----:B------:R-:W-:Y:S02]  /*42e0*/  VIADD R3, R8, 0x1c0 ;  /* 0x000001c008037836 */ /* 0x000fe40000000000 */
        /* <DEDUP_REMOVED lines=10> */
[----:B------:R-:W-:-:S02]  /*4390*/  VIADD R41, R10, 0x220 ;  /* 0x000002200a297836 */ /* 0x000fc40000000000 */
[----:B------:R2:W-:Y:S01]  /*43a0*/  @!P0 STG.E desc[UR8][R4.64+0x500], R31 ;  /* 0x0005001f04008986 */ /* 0x0005e2000c101908 */
[-C--:B------:R-:W-:Y:S01]  /*43b0*/  ISETP.GE.AND P0, PT, R3, R2.reuse, PT ;  /* 0x000000020300720c */ /* 0x080fe20003f06270 */
[----:B0-----:R-:W-:Y:S02]  /*43c0*/  VIADD R37, R10, 0x240 ;  /* 0x000002400a257836 */ /* 0x001fe40000000000 */
[C---:B------:R-:W-:Y:S01]  /*43d0*/  VIADD R3, R8.reuse, 0x260 ;  /* 0x0000026008037836 */ /* 0x040fe20000000000 */
        /* <DEDUP_REMOVED lines=20> */
.L_x_191:
[----:B------:R-:W-:Y:S01]  /*4520*/  BSSY B1, `(.L_x_218) ;  /* 0x0000006000017945 */ /* 0x000fe20003800000 */
[----:B------:R-:W-:Y:S01]  /*4530*/  PLOP3.LUT P0, PT, P0, PT, PT, 0x8, 0x80 ;  /* 0x000000000080781c */ /* 0x000fe2000070e170 */
[----:B------:R-:W-:-:S12]  /*4540*/  IMAD.MOV.U32 R21, RZ, RZ, -0x1 ;  /* 0xffffffffff157424 */ /* 0x000fd800078e00ff */
[----:B------:R-:W-:Y:S05]  /*4550*/  WARPSYNC.COLLECTIVE R21, `(.L_x_219) ;  /* 0x0000000015087348 */ /* 0x000fea0003c00000 */
[----:B------:R-:W-:Y:S01]  /*4560*/  VOTE.ANY P0, P0 ;  /* 0x0000000000ff7806 */ /* 0x000fe20000000100 */
[----:B------:R-:W-:-:S12]  /*4570*/  ENDCOLLECTIVE ;  /* 0x000000000000791b */ /* 0x000fd80003800000 */
.L_x_219:
[----:B------:R-:W-:Y:S05]  /*4580*/  BSYNC B1 ;  /* 0x0000000000017941 */ /* 0x000fea0003800000 */
.L_x_218:
[----:B------:R-:W-:Y:S05]  /*4590*/  BRA `(.L_x_220) ;  /* 0xffffffc800787947 */ /* 0x000fea000383ffff */
.L_x_193:
[----:B------:R-:W-:Y:S01]  /*45a0*/  BSSY B1, `(.L_x_221) ;  /* 0x0000006000017945 */ /* 0x000fe20003800000 */
[----:B------:R-:W-:Y:S01]  /*45b0*/  PLOP3.LUT P0, PT, P0, PT, PT, 0x8, 0x80 ;  /* 0x000000000080781c */ /* 0x000fe2000070e170 */
[----:B------:R-:W-:-:S12]  /*45c0*/  IMAD.MOV.U32 R21, RZ, RZ, -0x1 ;  /* 0xffffffffff157424 */ /* 0x000fd800078e00ff */
[----:B------:R-:W-:Y:S05]  /*45d0*/  WARPSYNC.COLLECTIVE R21, `(.L_x_222) ;  /* 0x0000000015087348 */ /* 0x000fea0003c00000 */
[----:B------:R-:W-:Y:S01]  /*45e0*/  VOTE.ANY P0, P0 ;  /* 0x0000000000ff7806 */ /* 0x000fe20000000100 */
[----:B------:R-:W-:-:S12]  /*45f0*/  ENDCOLLECTIVE ;  /* 0x000000000000791b */ /* 0x000fd80003800000 */
.L_x_222:
[----:B------:R-:W-:Y:S05]  /*4600*/  BSYNC B1 ;  /* 0x0000000000017941 */ /* 0x000fea0003800000 */
.L_x_221:
[----:B------:R-:W-:Y:S05]  /*4610*/  BRA `(.L_x_223) ;  /* 0xffffffc800cc7947 */ /* 0x000fea000383ffff */
.L_x_195:
[----:B------:R-:W0:Y:S01]  /*4620*/  S2R R30, SR_GEMASK ;  /* 0x00000000001e7919 */ /* 0x000e220000003c00 */
[----:B------:R-:W-:Y:S01]  /*4630*/  BSSY B1, `(.L_x_224) ;  /* 0x0000006000017945 */ /* 0x000fe20003800000 */
[----:B------:R-:W-:Y:S01]  /*4640*/  PLOP3.LUT P0, PT, P0, PT, PT, 0x8, 0x80 ;  /* 0x000000000080781c */ /* 0x000fe2000070e170 */
[----:B------:R-:W-:-:S12]  /*4650*/  IMAD.MOV.U32 R21, RZ, RZ, -0x1 ;  /* 0xffffffffff157424 */ /* 0x000fd800078e00ff */
[----:B0-----:R-:W-:Y:S05]  /*4660*/  WARPSYNC.COLLECTIVE R21, `(.L_x_225) ;  /* 0x0000000015087348 */ /* 0x001fea0003c00000 */
[----:B------:R-:W-:Y:S01]  /*4670*/  VOTE.ANY R21, PT, P0 ;  /* 0x0000000000157806 */ /* 0x000fe200000e0100 */
[----:B0-----:R-:W-:Y:S06]  /*4680*/  ENDCOLLECTIVE ;  /* 0x000000000000791b */ /* 0x001fec0003800000 */
.L_x_225:
[----:B------:R-:W-:Y:S05]  /*4690*/  BSYNC B1 ;  /* 0x0000000000017941 */ /* 0x000fea0003800000 */
.L_x_224:
[----:B------:R-:W-:Y:S01]  /*46a0*/  LOP3.LUT R21, R21, 0x80000000, R30, 0xec, !PT ;  /* 0x8000000015157812 */ /* 0x000fe200078eec1e */
[----:B------:R-:W-:Y:S02]  /*46b0*/  IMAD.MOV.U32 R17, RZ, RZ, 0x1 ;  /* 0x00000001ff117424 */ /* 0x000fe400078e00ff */
[----:B------:R-:W-:Y:S02]  /*46c0*/  VIADD R41, R39, 0x2 ;  /* 0x0000000227297836 */ /* 0x000fe40000000000 */
[----:B------:R-:W-:Y:S02]  /*46d0*/  VIADD R16, R21, 0xffffffff ;  /* 0xffffffff15107836 */ /* 0x000fe40000000000 */
[C---:B------:R-:W-:Y:S02]  /*46e0*/  VIADD R43, R39.reuse, 0x4 ;  /* 0x00000004272b7836 */ /* 0x040fe40000000000 */
[----:B------:R-:W-:Y:S01]  /*46f0*/  VIADD R44, R39, 0x8 ;  /* 0x00000008272c7836 */ /* 0x000fe20000000000 */
[----:B------:R-:W-:Y:S01]  /*4700*/  LOP3.LUT R28, R21, R16, RZ, 0xc, !PT ;  /* 0x00000010151c7212 */ /* 0x000fe200078e0cff */
[----:B------:R-:W-:-:S02]  /*4710*/  IMAD.MOV.U32 R16, RZ, RZ, R27 ;  /* 0x000000ffff107224 */ /* 0x000fc400078e001b */
[----:B------:R-:W-:Y:S01]  /*4720*/  IMAD.MOV.U32 R21, RZ, RZ, -0x1 ;  /* 0xffffffffff157424 */ /* 0x000fe200078e00ff */
[----:B------:R0:W1:Y:S01]  /*4730*/  POPC R20, R28 ;  /* 0x0000001c00147309 */ /* 0x0000620000000000 */
[----:B------:R-:W-:-:S07]  /*4740*/  VIADD R45, R39, 0x10 ;  /* 0x00000010272d7836 */ /* 0x000fce0000000000 */
[----:B01----:R-:W-:Y:S05]  /*4750*/  WARPSYNC.COLLECTIVE R21, `(.L_x_226) ;  /* 0x0000000015087348 */ /* 0x003fea0003c00000 */
[----:B-1----:R1:W2:Y:S02]  /*4760*/  SHFL.DOWN P3, R22, R16, R17, R20 ;  /* 0x0800001110167389 */ /* 0x0022a40000060014 */
[----:B012---:R-:W-:Y:S05]  /*4770*/  ENDCOLLECTIVE ;  /* 0x000000000000791b */ /* 0x007fea0003800000 */
.L_x_226:
[-C--:B------:R-:W-:Y:S02]  /*4780*/  ISETP.GE.AND P0, PT, R39, R20.reuse, PT ;  /* 0x000000142700720c */ /* 0x080fe40003f06270 */
[-C--:B------:R-:W-:Y:S01]  /*4790*/  ISETP.GT.AND P2, PT, R45, R20.reuse, PT ;  /* 0x000000142d00720c */ /* 0x080fe20003f44270 */
        /* <DEDUP_REMOVED lines=8> */
.L_x_227:
        /* <DEDUP_REMOVED lines=8> */
.L_x_228:
[----:B------:R-:W-:Y:S01]  /*48a0*/  IMAD.MOV.U32 R17, RZ, RZ, 0x8 ;  /* 0x00000008ff117424 */ /* 0x000fe200078e00ff */
[----:B------:R-:W-:Y:S02]  /*48b0*/  SEL R22, R22, RZ, !P0 ;  /* 0x000000ff16167207 */ /* 0x000fe40004000000 */
[----:B------:R-:W-:-:S03]  /*48c0*/  ISETP.GT.AND P0, PT, R44, R20, PT ;  /* 0x000000142c00720c */ /* 0x000fc60003f04270 */
[----:B------:R-:W-:Y:S02]  /*48d0*/  IMAD.IADD R27, R29, 0x1, R22 ;  /* 0x000000011d1b7824 */ /* 0x000fe400078e0216 */
[----:B------:R-:W0:Y:S02]  /*48e0*/  LDC.64 R28, c[0x0][0x390] ;  /* 0x0000e400ff1c7b82 */ /* 0x000e240000000a00 */
[----:B------:R-:W-:-:S07]  /*48f0*/  IMAD.MOV.U32 R16, RZ, RZ, R27 ;  /* 0x000000ffff107224 */ /* 0x000fce00078e001b */
[----:B0-----:R-:W-:Y:S05]  /*4900*/  WARPSYNC.COLLECTIVE R21, `(.L_x_229) ;  /* 0x0000000015087348 */ /* 0x001fea0003c00000 */
[----:B------:R1:W2:Y:S02]  /*4910*/  SHFL.DOWN P3, R22, R16, R17, R20 ;  /* 0x0800001110167389 */ /* 0x0002a40000060014 */
[----:B012---:R-:W-:Y:S05]  /*4920*/  ENDCOLLECTIVE ;  /* 0x000000000000791b */ /* 0x007fea0003800000 */
.L_x_229:
        /* <DEDUP_REMOVED lines=8> */
.L_x_230:
[----:B------:R-:W-:Y:S05]  /*49b0*/  WARPSYNC.COLLECTIVE R21, `(.L_x_231) ;  /* 0x0000000015087348 */ /* 0x000fea0003c00000 */
[----:B------:R-:W-:Y:S01]  /*49c0*/  VOTE.ALL P0, P0 ;  /* 0x0000000000ff7806 */ /* 0x000fe20000000000 */
[----:B------:R-:W-:-:S12]  /*49d0*/  ENDCOLLECTIVE ;  /* 0x000000000000791b */ /* 0x000fd80003800000 */
.L_x_231:
[----:B------:R-:W-:Y:S02]  /*49e0*/  IADD3 R28, P3, PT, R28, 0x100, RZ ;  /* 0x000001001c1c7810 */ /* 0x000fe40007f7e0ff */
[----:B------:R-:W-:-:S03]  /*49f0*/  SEL R22, R22, RZ, !P2 ;  /* 0x000000ff16167207 */ /* 0x000fc60005000000 */
[----:B------:R-:W-:Y:S02]  /*4a00*/  IMAD.X R3, RZ, RZ, R29, P3 ;  /* 0x000000ffff037224 */ /* 0x000fe400018e061d */
[----:B------:R-:W-:Y:S01]  /*4a10*/  IMAD.IADD R46, R47, 0x1, R22 ;  /* 0x000000012f2e7824 */ /* 0x000fe200078e0216 */
[----:B------:R-:W-:Y:S06]  /*4a20*/  BRA `(.L_x_232) ;  /* 0xffffffc800647947 */ /* 0x000fec000383ffff */
.L_x_197:
[----:B------:R-:W-:Y:S01]  /*4a30*/  BSSY B1, `(.L_x_233) ;  /* 0x0000006000017945 */ /* 0x000fe20003800000 */
[----:B------:R-:W-:Y:S01]  /*4a40*/  PLOP3.LUT P0, PT, P0, PT, PT, 0x8, 0x80 ;  /* 0x000000000080781c */ /* 0x000fe2000070e170 */
[----:B------:R-:W-:-:S12]  /*4a50*/  IMAD.MOV.U32 R21, RZ, RZ, -0x1 ;  /* 0xffffffffff157424 */ /* 0x000fd800078e00ff */
[----:B------:R-:W-:Y:S05]  /*4a60*/  WARPSYNC.COLLECTIVE R21, `(.L_x_234) ;  /* 0x0000000015087348 */ /* 0x000fea0003c00000 */
[----:B------:R-:W-:Y:S01]  /*4a70*/  VOTE.ANY P0, P0 ;  /* 0x0000000000ff7806 */ /* 0x000fe20000000100 */
[----:B------:R-:W-:-:S12]  /*4a80*/  ENDCOLLECTIVE ;  /* 0x000000000000791b */ /* 0x000fd80003800000 */
.L_x_234:
[----:B------:R-:W-:Y:S05]  /*4a90*/  BSYNC B1 ;  /* 0x0000000000017941 */ /* 0x000fea0003800000 */
.L_x_233:
[----:B------:R-:W-:Y:S05]  /*4aa0*/  BRA `(.L_x_235) ;  /* 0xffffffc800747947 */ /* 0x000fea000383ffff */
.L_x_199:
[----:B------:R-:W-:Y:S01]  /*4ab0*/  BSSY B1, `(.L_x_236) ;  /* 0x0000006000017945 */ /* 0x000fe20003800000 */
[----:B------:R-:W-:Y:S01]  /*4ac0*/  PLOP3.LUT P0, PT, P0, PT, PT, 0x8, 0x80 ;  /* 0x000000000080781c */ /* 0x000fe2000070e170 */
[----:B------:R-:W-:-:S12]  /*4ad0*/  IMAD.MOV.U32 R21, RZ, RZ, -0x1 ;  /* 0xffffffffff157424 */ /* 0x000fd800078e00ff */
[----:B------:R-:W-:Y:S05]  /*4ae0*/  WARPSYNC.COLLECTIVE R21, `(.L_x_237) ;  /* 0x0000000015087348 */ /* 0x000fea0003c00000 */
[----:B------:R-:W-:Y:S01]  /*4af0*/  VOTE.ANY P0, P0 ;  /* 0x0000000000ff7806 */ /* 0x000fe20000000100 */
[----:B------:R-:W-:-:S12]  /*4b00*/  ENDCOLLECTIVE ;  /* 0x000000000000791b */ /* 0x000fd80003800000 */
.L_x_237:
[----:B------:R-:W-:Y:S05]  /*4b10*/  BSYNC B1 ;  /* 0x0000000000017941 */ /* 0x000fea0003800000 */
.L_x_236:
[----:B------:R-:W-:Y:S05]  /*4b20*/  BRA `(.L_x_238) ;  /* 0xffffffc800c87947 */ /* 0x000fea000383ffff */
.L_x_201:
[----:B------:R-:W-:Y:S01]  /*4b30*/  BSSY B1, `(.L_x_239) ;  /* 0x0000006000017945 */ /* 0x000fe20003800000 */
[----:B------:R-:W-:Y:S01]  /*4b40*/  PLOP3.LUT P0, PT, P0, PT, PT, 0x8, 0x80 ;  /* 0x000000000080781c */ /* 0x000fe2000070e170 */
[----:B------:R-:W-:-:S12]  /*4b50*/  IMAD.MOV.U32 R21, RZ, RZ, -0x1 ;  /* 0xffffffffff157424 */ /* 0x000fd800078e00ff */
[----:B------:R-:W-:Y:S05]  /*4b60*/  WARPSYNC.COLLECTIVE R21, `(.L_x_240) ;  /* 0x0000000015087348 */ /* 0x000fea0003c00000 */
[----:B------:R-:W-:Y:S01]  /*4b70*/  VOTE.ANY R21, PT, P0 ;  /* 0x0000000000157806 */ /* 0x000fe200000e0100 */
[----:B------:R-:W-:Y:S06]  /*4b80*/  ENDCOLLECTIVE ;  /* 0x000000000000791b */ /* 0x000fec0003800000 */
.L_x_240:
[----:B------:R-:W-:Y:S05]  /*4b90*/  BSYNC B1 ;  /* 0x0000000000017941 */ /* 0x000fea0003800000 */
.L_x_239:
        /* <DEDUP_REMOVED lines=11> */
.L_x_241:
        /* <DEDUP_REMOVED lines=9> */
.L_x_242:
        /* <DEDUP_REMOVED lines=8> */
.L_x_243:
        /* <DEDUP_REMOVED lines=8> */
.L_x_244:
        /* <DEDUP_REMOVED lines=8> */
.L_x_245:
[----:B------:R-:W-:Y:S02]  /*4e60*/  SEL R22, R22, RZ, !P0 ;  /* 0x000000ff16167207 */ /* 0x000fe40004000000 */
[----:B------:R-:W-:Y:S02]  /*4e70*/  ISETP.NE.AND P0, PT, R26, 0x65, PT ;  /* 0x000000651a00780c */ /* 0x000fe40003f05270 */
[----:B------:R-:W-:-:S11]  /*4e80*/  IADD3 R46, PT, PT, R47, R22, R46 ;  /* 0x000000162f2e7210 */ /* 0x000fd60007ffe02e */
[----:B------:R-:W-:Y:S05]  /*4e90*/  WARPSYNC.COLLECTIVE R21, `(.L_x_246) ;  /* 0x0000000015087348 */ /* 0x000fea0003c00000 */
[----:B------:R-:W-:Y:S01]  /*4ea0*/  VOTE.ALL P0, P0 ;  /* 0x0000000000ff7806 */ /* 0x000fe20000000000 */
[----:B------:R-:W-:-:S12]  /*4eb0*/  ENDCOLLECTIVE ;  /* 0x000000000000791b */ /* 0x000fd80003800000 */
.L_x_246:
[----:B------:R-:W-:Y:S05]  /*4ec0*/  BRA `(.L_x_247) ;  /* 0xffffffc800607947 */ /* 0x000fea000383ffff */
.L_x_206:
[----:B------:R-:W-:Y:S01]  /*4ed0*/  BSSY B0, `(.L_x_248) ;  /* 0x0000006000007945 */ /* 0x000fe20003800000 */
[----:B------:R-:W-:Y:S01]  /*4ee0*/  PLOP3.LUT P0, PT, P0, PT, PT, 0x8, 0x80 ;  /* 0x000000000080781c */ /* 0x000fe2000070e170 */
[----:B------:R-:W-:-:S12]  /*4ef0*/  IMAD.MOV.U32 R21, RZ, RZ, -0x1 ;  /* 0xffffffffff157424 */ /* 0x000fd800078e00ff */
[----:B------:R-:W-:Y:S05]  /*4f00*/  WARPSYNC.COLLECTIVE R21, `(.L_x_249) ;  /* 0x0000000015087348 */ /* 0x000fea0003c00000 */
[----:B------:R-:W-:Y:S01]  /*4f10*/  VOTE.ANY P0, P0 ;  /* 0x0000000000ff7806 */ /* 0x000fe20000000100 */
[----:B------:R-:W-:-:S12]  /*4f20*/  ENDCOLLECTIVE ;  /* 0x000000000000791b */ /* 0x000fd80003800000 */
.L_x_249:
[----:B------:R-:W-:Y:S05]  /*4f30*/  BSYNC B0 ;  /* 0x0000000000007941 */ /* 0x000fea0003800000 */
.L_x_248:
[----:B------:R-:W-:Y:S05]  /*4f40*/  BRA `(.L_x_250) ;  /* 0xffffffe000987947 */ /* 0x000fea000383ffff */
.L_x_208:
[----:B------:R-:W-:Y:S01]  /*4f50*/  BSSY B0, `(.L_x_251) ;  /* 0x0000006000007945 */ /* 0x000fe20003800000 */
[----:B------:R-:W-:Y:S01]  /*4f60*/  PLOP3.LUT P0, PT, P0, PT, PT, 0x8, 0x80 ;  /* 0x000000000080781c */ /* 0x000fe2000070e170 */
[----:B------:R-:W-:-:S12]  /*4f70*/  IMAD.MOV.U32 R21, RZ, RZ, -0x1 ;  /* 0xffffffffff157424 */ /* 0x000fd800078e00ff */
[----:B------:R-:W-:Y:S05]  /*4f80*/  WARPSYNC.COLLECTIVE R21, `(.L_x_252) ;  /* 0x0000000015087348 */ /* 0x000fea0003c00000 */
[----:B------:R-:W-:Y:S01]  /*4f90*/  VOTE.ANY P0, P0 ;  /* 0x0000000000ff7806 */ /* 0x000fe20000000100 */
[----:B------:R-:W-:-:S12]  /*4fa0*/  ENDCOLLECTIVE ;  /* 0x000000000000791b */ /* 0x000fd80003800000 */
.L_x_252:
[----:B------:R-:W-:Y:S05]  /*4fb0*/  BSYNC B0 ;  /* 0x0000000000007941 */ /* 0x000fea0003800000 */
.L_x_251:
[----:B------:R-:W-:Y:S05]  /*4fc0*/  BRA `(.L_x_253) ;  /* 0xffffffe000ec7947 */ /* 0x000fea000383ffff */
.L_x_210:
[----:B------:R-:W0:Y:S01]  /*4fd0*/  S2R R26, SR_GEMASK ;  /* 0x00000000001a7919 */ /* 0x000e220000003c00 */
[----:B------:R-:W-:Y:S01]  /*4fe0*/  BSSY B0, `(.L_x_254) ;  /* 0x0000006000007945 */ /* 0x000fe20003800000 */
[----:B------:R-:W-:Y:S01]  /*4ff0*/  PLOP3.LUT P0, PT, P0, PT, PT, 0x8, 0x80 ;  /* 0x000000000080781c */ /* 0x000fe2000070e170 */
[----:B------:R-:W-:-:S12]  /*5000*/  IMAD.MOV.U32 R21, RZ, RZ, -0x1 ;  /* 0xffffffffff157424 */ /* 0x000fd800078e00ff */
[----:B0-----:R-:W-:Y:S05]  /*5010*/  WARPSYNC.COLLECTIVE R21, `(.L_x_255) ;  /* 0x0000000015087348 */ /* 0x001fea0003c00000 */
[----:B------:R-:W-:Y:S01]  /*5020*/  VOTE.ANY R21, PT, P0 ;  /* 0x0000000000157806 */ /* 0x000fe200000e0100 */
[----:B0-----:R-:W-:Y:S06]  /*5030*/  ENDCOLLECTIVE ;  /* 0x000000000000791b */ /* 0x001fec0003800000 */
.L_x_255:
[----:B------:R-:W-:Y:S05]  /*5040*/  BSYNC B0 ;  /* 0x0000000000007941 */ /* 0x000fea0003800000 */
.L_x_254:
[----:B------:R-:W-:Y:S01]  /*5050*/  LOP3.LUT R21, R21, 0x80000000, R26, 0xec, !PT ;  /* 0x8000000015157812 */ /* 0x000fe200078eec1a */
[----:B------:R-:W-:-:S04]  /*5060*/  IMAD.MOV.U32 R17, RZ, RZ, 0x1 ;  /* 0x00000001ff117424 */ /* 0x000fc800078e00ff */
        /* <DEDUP_REMOVED lines=8> */
.L_x_256:
[----:B------:R-:W-:Y:S01]  /*50f0*/  ISETP.GE.AND P0, PT, R38, R20, PT ;  /* 0x000000142600720c */ /* 0x000fe20003f06270 */
[----:B------:R-:W-:-:S03]  /*5100*/  IMAD.MOV.U32 R17, RZ, RZ, 0x2 ;  /* 0x00000002ff117424 */ /* 0x000fc600078e00ff */
        /* <DEDUP_REMOVED lines=9> */
.L_x_257:
        /* <DEDUP_REMOVED lines=9> */
.L_x_258:
        /* <DEDUP_REMOVED lines=9> */
.L_x_259:
        /* <DEDUP_REMOVED lines=10> */
.L_x_260:
[----:B------:R-:W-:Y:S05]  /*5360*/  WARPSYNC.COLLECTIVE R21, `(.L_x_261) ;  /* 0x0000000015087348 */ /* 0x000fea0003c00000 */
[----:B------:R-:W-:Y:S01]  /*5370*/  VOTE.ALL P0, P0 ;  /* 0x0000000000ff7806 */ /* 0x000fe20000000000 */
[----:B------:R-:W-:-:S12]  /*5380*/  ENDCOLLECTIVE ;  /* 0x000000000000791b */ /* 0x000fd80003800000 */
.L_x_261:
[----:B------:R-:W-:Y:S02]  /*5390*/  IADD3 R44, P3, PT, R44, 0x100, RZ ;  /* 0x000001002c2c7810 */ /* 0x000fe40007f7e0ff */
[----:B------:R-:W-:-:S03]  /*53a0*/  SEL R22, R22, RZ, !P2 ;  /* 0x000000ff16167207 */ /* 0x000fc60005000000 */
[----:B------:R-:W-:Y:S02]  /*53b0*/  IMAD.X R45, RZ, RZ, R45, P3 ;  /* 0x000000ffff2d7224 */ /* 0x000fe400018e062d */
[----:B------:R-:W-:Y:S01]  /*53c0*/  IMAD.IADD R46, R43, 0x1, R22 ;  /* 0x000000012b2e7824 */ /* 0x000fe200078e0216 */
[----:B------:R-:W-:Y:S06]  /*53d0*/  BRA `(.L_x_262) ;  /* 0xffffffe000847947 */ /* 0x000fec000383ffff */
.L_x_212:
[----:B------:R-:W-:Y:S01]  /*53e0*/  BSSY B0, `(.L_x_263) ;  /* 0x0000006000007945 */ /* 0x000fe20003800000 */
[----:B------:R-:W-:Y:S01]  /*53f0*/  PLOP3.LUT P0, PT, P0, PT, PT, 0x8, 0x80 ;  /* 0x000000000080781c */ /* 0x000fe2000070e170 */
[----:B------:R-:W-:-:S12]  /*5400*/  IMAD.MOV.U32 R21, RZ, RZ, -0x1 ;  /* 0xffffffffff157424 */ /* 0x000fd800078e00ff */
[----:B------:R-:W-:Y:S05]  /*5410*/  WARPSYNC.COLLECTIVE R21, `(.L_x_264) ;  /* 0x0000000015087348 */ /* 0x000fea0003c00000 */
[----:B------:R-:W-:Y:S01]  /*5420*/  VOTE.ANY P0, P0 ;  /* 0x0000000000ff7806 */ /* 0x000fe20000000100 */
[----:B------:R-:W-:-:S12]  /*5430*/  ENDCOLLECTIVE ;  /* 0x000000000000791b */ /* 0x000fd80003800000 */
.L_x_264:
[----:B------:R-:W-:Y:S05]  /*5440*/  BSYNC B0 ;  /* 0x0000000000007941 */ /* 0x000fea0003800000 */
.L_x_263:
[----:B------:R-:W-:Y:S05]  /*5450*/  BRA `(.L_x_265) ;  /* 0xffffffe0008c7947 */ /* 0x000fea000383ffff */
.L_x_214:
[----:B------:R-:W-:Y:S01]  /*5460*/  BSSY B0, `(.L_x_266) ;  /* 0x0000006000007945 */ /* 0x000fe20003800000 */
[----:B------:R-:W-:Y:S01]  /*5470*/  PLOP3.LUT P0, PT, P0, PT, PT, 0x8, 0x80 ;  /* 0x000000000080781c */ /* 0x000fe2000070e170 */
[----:B------:R-:W-:-:S12]  /*5480*/  IMAD.MOV.U32 R21, RZ, RZ, -0x1 ;  /* 0xffffffffff157424 */ /* 0x000fd800078e00ff */
[----:B------:R-:W-:Y:S05]  /*5490*/  WARPSYNC.COLLECTIVE R21, `(.L_x_267) ;  /* 0x0000000015087348 */ /* 0x000fea0003c00000 */
[----:B------:R-:W-:Y:S01]  /*54a0*/  VOTE.ANY P0, P0 ;  /* 0x0000000000ff7806 */ /* 0x000fe20000000100 */
[----:B------:R-:W-:-:S12]  /*54b0*/  ENDCOLLECTIVE ;  /* 0x000000000000791b */ /* 0x000fd80003800000 */
.L_x_267:
[----:B------:R-:W-:Y:S05]  /*54c0*/  BSYNC B0 ;  /* 0x0000000000007941 */ /* 0x000fea0003800000 */
.L_x_266:
[----:B------:R-:W-:Y:S05]  /*54d0*/  BRA `(.L_x_268) ;  /* 0xffffffe000e07947 */ /* 0x000fea000383ffff */
.L_x_216:
[----:B------:R-:W-:Y:S01]  /*54e0*/  BSSY B0, `(.L_x_269) ;  /* 0x0000006000007945 */ /* 0x000fe20003800000 */
[----:B------:R-:W-:Y:S01]  /*54f0*/  PLOP3.LUT P0, PT, P0, PT, PT, 0x8, 0x80 ;  /* 0x000000000080781c */ /* 0x000fe2000070e170 */
[----:B------:R-:W-:-:S12]  /*5500*/  IMAD.MOV.U32 R21, RZ, RZ, -0x1 ;  /* 0xffffffffff157424 */ /* 0x000fd800078e00ff */
[----:B------:R-:W-:Y:S05]  /*5510*/  WARPSYNC.COLLECTIVE R21, `(.L_x_270) ;  /* 0x0000000015087348 */ /* 0x000fea0003c00000 */
[----:B------:R-:W-:Y:S01]  /*5520*/  VOTE.ANY R21, PT, P0 ;  /* 0x0000000000157806 */ /* 0x000fe200000e0100 */
[----:B------:R-:W-:Y:S06]  /*5530*/  ENDCOLLECTIVE ;  /* 0x000000000000791b */ /* 0x000fec0003800000 */
.L_x_270:
[----:B------:R-:W-:Y:S05]  /*5540*/  BSYNC B0 ;  /* 0x0000000000007941 */ /* 0x000fea0003800000 */
.L_x_269:
        /* <DEDUP_REMOVED lines=11> */
.L_x_271:
        /* <DEDUP_REMOVED lines=11> */
.L_x_272:
        /* <DEDUP_REMOVED lines=9> */
.L_x_273:
        /* <DEDUP_REMOVED lines=8> */
.L_x_274:
        /* <DEDUP_REMOVED lines=9> */
.L_x_275:
[----:B------:R-:W-:Y:S02]  /*5850*/  SEL R22, R22, RZ, !P0 ;  /* 0x000000ff16167207 */ /* 0x000fe40004000000 */
[----:B------:R-:W-:Y:S02]  /*5860*/  ISETP.NE.AND P0, PT, R18, 0x65, PT ;  /* 0x000000651200780c */ /* 0x000fe40003f05270 */
[----:B------:R-:W-:-:S11]  /*5870*/  IADD3 R46, PT, PT, R47, R22, R46 ;  /* 0x000000162f2e7210 */ /* 0x000fd60007ffe02e */
[----:B------:R-:W-:Y:S05]  /*5880*/  WARPSYNC.COLLECTIVE R21, `(.L_x_276) ;  /* 0x0000000015087348 */ /* 0x000fea0003c00000 */
[----:B------:R-:W-:Y:S01]  /*5890*/  VOTE.ALL P0, P0 ;  /* 0x0000000000ff7806 */ /* 0x000fe20000000000 */
[----:B------:R-:W-:-:S12]  /*58a0*/  ENDCOLLECTIVE ;  /* 0x000000000000791b */ /* 0x000fd80003800000 */
.L_x_276:
[----:B------:R-:W-:Y:S05]  /*58b0*/  BRA `(.L_x_277) ;  /* 0xffffffe000787947 */ /* 0x000fea000383ffff */
.L_x_278:
        /* <DEDUP_REMOVED lines=12> */
.L_x_300:


//--------------------- .text._ZN3cub18CUB_300001_SM_10006detail4scan20DeviceScanInitKernelINS0_13ScanTileStateIiLb1EEEEEvT_i --------------------------
	.section	.text._ZN3cub18CUB_300001_SM_10006detail4scan20DeviceScanInitKernelINS0_13ScanTileStateIiLb1EEEEEvT_i,"ax",@progbits
	.align	128
        .global         _ZN3cub18CUB_300001_SM_10006detail4scan20DeviceScanInitKernelINS0_13ScanTileStateIiLb1EEEEEvT_i
        .type           _ZN3cub18CUB_300001_SM_10006detail4scan20DeviceScanInitKernelINS0_13ScanTileStateIiLb1EEEEEvT_i,@function
        .size           _ZN3cub18CUB_300001_SM_10006detail4scan20DeviceScanInitKernelINS0_13ScanTileStateIiLb1EEEEEvT_i,(.L_x_301 - _ZN3cub18CUB_300001_SM_10006detail4scan20DeviceScanInitKernelINS0_13ScanTileStateIiLb1EEEEEvT_i)
        .other          _ZN3cub18CUB_300001_SM_10006detail4scan20DeviceScanInitKernelINS0_13ScanTileStateIiLb1EEEEEvT_i,@"STO_CUDA_ENTRY STV_DEFAULT"
_ZN3cub18CUB_300001_SM_10006detail4scan20DeviceScanInitKernelINS0_13ScanTileStateIiLb1EEEEEvT_i:
.text._ZN3cub18CUB_300001_SM_10006detail4scan20DeviceScanInitKernelINS0_13ScanTileStateIiLb1EEEEEvT_i:
[----:B------:R-:W-:Y:S01]  /*0000*/  LDC R1, c[0x0][0x37c] ;  /* 0x0000df00ff017b82 */ /* 0x000fe20000000800 */
[----:B------:R-:W0:Y:S07]  /*0010*/  S2R R0, SR_TID.X ;  /* 0x0000000000007919 */ /* 0x000e2e0000002100 */
[----:B------:R-:W1:Y:S01]  /*0020*/  S2UR UR6, SR_CTAID.X ;  /* 0x00000000000679c3 */ /* 0x000e620000002500 */
[----:B------:R-:W2:Y:S07]  /*0030*/  LDCU UR4, c[0x0][0x388] ;  /* 0x00007100ff0477ac */ /* 0x000eae0008000800 */
[----:B------:R-:W1:Y:S01]  /*0040*/  LDC R5, c[0x0][0x360] ;  /* 0x0000d800ff057b82 */ /* 0x000e620000000800 */
[----:B0-----:R-:W-:Y:S01]  /*0050*/  ISETP.GT.U32.AND P0, PT, R0, 0x1f, PT ;  /* 0x0000001f0000780c */ /* 0x001fe20003f04070 */
[----:B-1----:R-:W-:-:S03]  /*0060*/  IMAD R5, R5, UR6, R0 ;  /* 0x0000000605057c24 */ /* 0x002fc6000f8e0200 */
[----:B------:R-:W-:Y:S02]  /*0070*/  ISETP.NE.OR P0, PT, RZ, UR6, P0 ;  /* 0x00000006ff007c0c */ /* 0x000fe40008705670 */
[----:B--2---:R-:W-:Y:S01]  /*0080*/  ISETP.GE.AND P1, PT, R5, UR4, PT ;  /* 0x0000000405007c0c */ /* 0x004fe2000bf26270 */
[----:B------:R-:W0:-:S12]  /*0090*/  LDCU.64 UR4, c[0x0][0x358] ;  /* 0x00006b00ff0477ac */ /* 0x000e180008000a00 */
[----:B------:R-:W1:Y:S01]  /*00a0*/  @!P1 LDC.64 R2, c[0x0][0x380] ;  /* 0x0000e000ff029b82 */ /* 0x000e620000000a00 */
[----:B------:R-:W-:Y:S01]  /*00b0*/  @!P1 MOV R4, 0x63 ;  /* 0x0000006300049802 */ /* 0x000fe20000000f00 */
[----:B-1----:R-:W-:-:S04]  /*00c0*/  @!P1 IMAD.WIDE R2, R5, 0x8, R2 ;  /* 0x0000000805029825 */ /* 0x002fc800078e0202 */
[----:B------:R-:W-:-:S05]  /*00d0*/  HFMA2 R5, -RZ, RZ, 0, 0 ;  /* 0x00000000ff057431 */ /* 0x000fca00000001ff */
[----:B0-----:R0:W-:Y:S01]  /*00e0*/  @!P1 STG.E.64 desc[UR4][R2.64+0x100], R4 ;  /* 0x0001000402009986 */ /* 0x0011e2000c101b04 */
[----:B------:R-:W-:Y:S05]  /*00f0*/  @P0 EXIT ;  /* 0x000000000000094d */ /* 0x000fea0003800000 */
[----:B0-----:R-:W0:Y:S02]  /*0100*/  LDC.64 R2, c[0x0][0x380] ;  /* 0x0000e000ff027b82 */ /* 0x001e240000000a00 */
[----:B0-----:R-:W-:-:S05]  /*0110*/  IMAD.WIDE.U32 R2, R0, 0x8, R2 ;  /* 0x0000000800027825 */ /* 0x001fca00078e0002 */
[----:B------:R-:W-:Y:S01]  /*0120*/  STG.E.64 desc[UR4][R2.64], RZ ;  /* 0x000000ff02007986 */ /* 0x000fe2000c101b04 */
[----:B------:R-:W-:Y:S05]  /*0130*/  EXIT ;  /* 0x000000000000794d */ /* 0x000fea0003800000 */
.L_x_279:
        /* <DEDUP_REMOVED lines=12> */
.L_x_301:


//--------------------- .text._ZN3cub18CUB_300001_SM_10006detail11EmptyKernelIvEEvv --------------------------
	.section	.text._ZN3cub18CUB_300001_SM_10006detail11EmptyKernelIvEEvv,"ax",@progbits
	.align	128
        .global         _ZN3cub18CUB_300001_SM_10006detail11EmptyKernelIvEEvv
        .type           _ZN3cub18CUB_300001_SM_10006detail11EmptyKernelIvEEvv,@function
        .size           _ZN3cub18CUB_300001_SM_10006detail11EmptyKernelIvEEvv,(.L_x_302 - _ZN3cub18CUB_300001_SM_10006detail11EmptyKernelIvEEvv)
        .other          _ZN3cub18CUB_300001_SM_10006detail11EmptyKernelIvEEvv,@"STO_CUDA_ENTRY STV_DEFAULT"
_ZN3cub18CUB_300001_SM_10006detail11EmptyKernelIvEEvv:
.text._ZN3cub18CUB_300001_SM_10006detail11EmptyKernelIvEEvv:
[----:B------:R-:W-:Y:S01]  /*0000*/  LDC R1, c[0x0][0x37c] ;  /* 0x0000df00ff017b82 */ /* 0x000fe20000000800 */
[----:B------:R-:W-:Y:S05]  /*0010*/  EXIT ;  /* 0x000000000000794d */ /* 0x000fea0003800000 */
.L_x_280:
        /* <DEDUP_REMOVED lines=14> */
.L_x_302:


//--------------------- .text._Z21propio_suma_exclusivaPiS_i --------------------------
	.section	.text._Z21propio_suma_exclusivaPiS_i,"ax",@progbits
	.align	128
        .global         _Z21propio_suma_exclusivaPiS_i
        .type           _Z21propio_suma_exclusivaPiS_i,@function
        .size           _Z21propio_suma_exclusivaPiS_i,(.L_x_303 - _Z21propio_suma_exclusivaPiS_i)
        .other          _Z21propio_suma_exclusivaPiS_i,@"STO_CUDA_ENTRY STV_DEFAULT"
_Z21propio_suma_exclusivaPiS_i:
.text._Z21propio_suma_exclusivaPiS_i:
[----:B------:R-:W-:Y:S08]  /*0000*/  LDC R1, c[0x0][0x37c] ;  /* 0x0000df00ff017b82 */ /* 0x000ff00000000800 */
[----:B------:R-:W0:Y:S02]  /*0010*/  LDC R0, c[0x0][0x390] ;  /* 0x0000e400ff007b82 */ /* 0x000e240000000800 */
[----:B0-----:R-:W-:-:S13]  /*0020*/  ISETP.GE.AND P0, PT, R0, 0x1, PT ;  /* 0x000000010000780c */ /* 0x001fda0003f06270 */
[----:B------:R-:W-:Y:S05]  /*0030*/  @!P0 EXIT ;  /* 0x000000000000894d */ /* 0x000fea0003800000 */
[----:B------:R-:W0:Y:S01]  /*0040*/  S2R R0, SR_TID.X ;  /* 0x0000000000007919 */ /* 0x000e220000002100 */
[----:B------:R-:W1:Y:S01]  /*0050*/  LDCU.64 UR6, c[0x0][0x380] ;  /* 0x00007000ff0677ac */ /* 0x000e620008000a00 */
[----:B------:R-:W-:Y:S01]  /*0060*/  IMAD.MOV.U32 R5, RZ, RZ, RZ ;  /* 0x000000ffff057224 */ /* 0x000fe200078e00ff */
[----:B------:R-:W2:Y:S01]  /*0070*/  LDCU UR11, c[0x0][0x360] ;  /* 0x00006c00ff0b77ac */ /* 0x000ea20008000800 */
[----:B------:R-:W3:Y:S01]  /*0080*/  LDCU.64 UR12, c[0x0][0x358] ;  /* 0x00006b00ff0c77ac */ /* 0x000ee20008000a00 */
[----:B-1----:R-:W-:-:S04]  /*0090*/  UIADD3 UR6, UP0, UPT, UR6, 0x8, URZ ;  /* 0x0000000806067890 */ /* 0x002fc8000ff1e0ff */
[----:B------:R-:W-:Y:S02]  /*00a0*/  UIADD3.X UR7, UPT, UPT, URZ, UR7, URZ, UP0, !UPT ;  /* 0x00000007ff077290 */ /* 0x000fe400087fe4ff */
[----:B--2---:R-:W-:Y:S02]  /*00b0*/  ULOP3.LUT UR9, UR11, 0x3, URZ, 0xc0, !UPT ;  /* 0x000000030b097892 */ /* 0x004fe4000f8ec0ff */
[----:B---3--:R-:W-:-:S12]  /*00c0*/  ULOP3.LUT UR5, UR11, 0x7fc, URZ, 0xc0, !UPT ;  /* 0x000007fc0b057892 */ /* 0x008fd8000f8ec0ff */
.L_x_296:
[----:B01234-:R-:W1:Y:S01]  /*00d0*/  LDC.64 R2, c[0x0][0x388] ;  /* 0x0000e200ff027b82 */ /* 0x01fe620000000a00 */
[C---:B------:R-:W-:Y:S01]  /*00e0*/  ISETP.NE.AND P0, PT, R5.reuse, RZ, PT ;  /* 0x000000ff0500720c */ /* 0x040fe20003f05270 */
[----:B------:R-:W-:Y:S01]  /*00f0*/  IMAD.MOV.U32 R9, RZ, RZ, RZ ;  /* 0x000000ffff097224 */ /* 0x000fe200078e00ff */
[----:B------:R-:W2:Y:S11]  /*0100*/  LDCU UR8, c[0x0][0x390] ;  /* 0x00007200ff0877ac */ /* 0x000eb60008000800 */
[----:B-1----:R-:W-:-:S05]  /*0110*/  @P0 IMAD.WIDE.U32 R6, R5, 0x4, R2 ;  /* 0x0000000405060825 */ /* 0x002fca00078e0002 */
[----:B------:R-:W3:Y:S01]  /*0120*/  @P0 LDG.E R9, desc[UR12][R6.64+-0x4] ;  /* 0xfffffc0c06090981 */ /* 0x000ee2000c1e1900 */
[----:B0-----:R-:W-:Y:S01]  /*0130*/  IMAD.IADD R4, R5, 0x1, R0 ;  /* 0x0000000105047824 */ /* 0x001fe200078e0200 */
[----:B------:R-:W-:Y:S01]  /*0140*/  UISETP.GE.U32.AND UP0, UPT, UR11, 0x4, UPT ;  /* 0x000000040b00788c */ /* 0x000fe2000bf06070 */
[----:B------:R-:W-:Y:S02]  /*0150*/  UMOV UR4, URZ ;  /* 0x000000ff00047c82 */ /* 0x000fe40008000000 */
[C---:B------:R-:W-:Y:S01]  /*0160*/  IMAD.WIDE.U32 R2, R4.reuse, 0x4, R2 ;  /* 0x0000000404027825 */ /* 0x040fe200078e0002 */
[----:B--2---:R-:W-:-:S13]  /*0170*/  ISETP.GE.AND P0, PT, R4, UR8, PT ;  /* 0x0000000804007c0c */ /* 0x004fda000bf06270 */
[----:B---3--:R0:W-:Y:S01]  /*0180*/  @!P0 STG.E desc[UR12][R2.64], R9 ;  /* 0x0000000902008986 */ /* 0x0081e2000c10190c */
[----:B------:R-:W-:Y:S06]  /*0190*/  BAR.SYNC.DEFER_BLOCKING 0x0 ;  /* 0x0000000000007b1d */ /* 0x000fec0000010000 */
[----:B------:R-:W-:Y:S05]  /*01a0*/  BRA.U !UP0, `(.L_x_281) ;  /* 0x0000000108c87547 */ /* 0x000fea000b800000 */
[----:B------:R-:W-:Y:S01]  /*01b0*/  IMAD.U32 R6, RZ, RZ, UR6 ;  /* 0x00000006ff067e24 */ /* 0x000fe2000f8e00ff */
[----:B------:R-:W1:Y:S01]  /*01c0*/  LDCU UR8, c[0x0][0x390] ;  /* 0x00007200ff0877ac */ /* 0x000e620008000800 */
[----:B------:R-:W-:Y:S01]  /*01d0*/  IMAD.U32 R7, RZ, RZ, UR7 ;  /* 0x00000007ff077e24 */ /* 0x000fe2000f8e00ff */
[----:B------:R-:W-:Y:S01]  /*01e0*/  UMOV UR4, URZ ;  /* 0x000000ff00047c82 */ /* 0x000fe20008000000 */
[----:B------:R-:W-:-:S07]  /*01f0*/  IMAD.WIDE.U32 R6, R5, 0x4, R6 ;  /* 0x0000000405067825 */ /* 0x000fce00078e0006 */
.L_x_288:
[C---:B------:R-:W-:Y:S01]  /*0200*/  ISETP.LT.U32.AND P1, PT, R0.reuse, UR4, PT ;  /* 0x0000000400007c0c */ /* 0x040fe2000bf21070 */
[----:B------:R-:W-:Y:S01]  /*0210*/  BSSY.RECONVERGENT B0, `(.L_x_282) ;  /* 0x0000009000007945 */ /* 0x000fe20003800200 */
[----:B------:R-:W-:Y:S02]  /*0220*/  ISETP.LE.U32.AND P0, PT, R0, UR4, PT ;  /* 0x0000000400007c0c */ /* 0x000fe4000bf03070 */
[C---:B-1----:R-:W-:Y:S02]  /*0230*/  ISETP.GE.OR P1, PT, R4.reuse, UR8, P1 ;  /* 0x0000000804007c0c */ /* 0x042fe40008f26670 */
[----:B------:R-:W-:-:S11]  /*0240*/  ISETP.GE.OR P0, PT, R4, UR8, P0 ;  /* 0x0000000804007c0c */ /* 0x000fd60008706670 */
[----:B--2---:R-:W-:Y:S05]  /*0250*/  @P1 BRA `(.L_x_283) ;  /* 0x0000000000101947 */ /* 0x004fea0003800000 */
[----:B------:R-:W2:Y:S04]  /*0260*/  LDG.E R8, desc[UR12][R6.64+-0x8] ;  /* 0xfffff80c06087981 */ /* 0x000ea8000c1e1900 */
[----:B0-----:R-:W2:Y:S02]  /*0270*/  LDG.E R9, desc[UR12][R2.64] ;  /* 0x0000000c02097981 */ /* 0x001ea4000c1e1900 */
[----:B--2---:R-:W-:-:S05]  /*0280*/  IMAD.IADD R9, R8, 0x1, R9 ;  /* 0x0000000108097824 */ /* 0x004fca00078e0209 */
[----:B------:R1:W-:Y:S02]  /*0290*/  STG.E desc[UR12][R2.64], R9 ;  /* 0x0000000902007986 */ /* 0x0003e4000c10190c */
.L_x_283:
[----:B------:R-:W-:Y:S05]  /*02a0*/  BSYNC.RECONVERGENT B0 ;  /* 0x0000000000007941 */ /* 0x000fea0003800200 */
.L_x_282:
[----:B------:R-:W-:Y:S06]  /*02b0*/  BAR.SYNC.DEFER_BLOCKING 0x0 ;  /* 0x0000000000007b1d */ /* 0x000fec0000010000 */
[----:B------:R-:W-:Y:S04]  /*02c0*/  BSSY.RECONVERGENT B0, `(.L_x_284) ;  /* 0x0000006000007945 */ /* 0x000fe80003800200 */
[----:B------:R-:W-:Y:S05]  /*02d0*/  @P0 BRA `(.L_x_285) ;  /* 0x0000000000100947 */ /* 0x000fea0003800000 */
[----:B------:R-:W2:Y:S04]  /*02e0*/  LDG.E R8, desc[UR12][R6.64+-0x4] ;  /* 0xfffffc0c06087981 */ /* 0x000ea8000c1e1900 */
[----:B01----:R-:W2:Y:S02]  /*02f0*/  LDG.E R9, desc[UR12][R2.64] ;  /* 0x0000000c02097981 */ /* 0x003ea4000c1e1900 */
[----:B--2---:R-:W-:-:S05]  /*0300*/  IMAD.IADD R9, R8, 0x1, R9 ;  /* 0x0000000108097824 */ /* 0x004fca00078e0209 */
[----:B------:R2:W-:Y:S02]  /*0310*/  STG.E desc[UR12][R2.64], R9 ;  /* 0x0000000902007986 */ /* 0x0005e4000c10190c */
.L_x_285:
[----:B------:R-:W-:Y:S05]  /*0320*/  BSYNC.RECONVERGENT B0 ;  /* 0x0000000000007941 */ /* 0x000fea0003800200 */
.L_x_284:
[----:B------:R-:W-:Y:S01]  /*0330*/  UIADD3 UR10, UPT, UPT, UR4, 0x2, URZ ;  /* 0x00000002040a7890 */ /* 0x000fe2000fffe0ff */
[----:B------:R-:W-:Y:S05]  /*0340*/  BAR.SYNC.DEFER_BLOCKING 0x0 ;  /* 0x0000000000007b1d */ /* 0x000fea0000010000 */
[----:B------:R-:W-:Y:S01]  /*0350*/  ISETP.LT.U32.AND P0, PT, R0, UR10, PT ;  /* 0x0000000a00007c0c */ /* 0x000fe2000bf01070 */
[----:B------:R-:W-:Y:S03]  /*0360*/  BSSY.RECONVERGENT B0, `(.L_x_286) ;  /* 0x0000007000007945 */ /* 0x000fe60003800200 */
[----:B------:R-:W-:-:S13]  /*0370*/  ISETP.GE.OR P0, PT, R4, UR8, P0 ;  /* 0x0000000804007c0c */ /* 0x000fda0008706670 */
[----:B------:R-:W-:Y:S05]  /*0380*/  @P0 BRA `(.L_x_287) ;  /* 0x0000000000100947 */ /* 0x000fea0003800000 */
[----:B------:R-:W3:Y:S04]  /*0390*/  LDG.E R8, desc[UR12][R6.64] ;  /* 0x0000000c06087981 */ /* 0x000ee8000c1e1900 */
[----:B012---:R-:W3:Y:S02]  /*03a0*/  LDG.E R9, desc[UR12][R2.64] ;  /* 0x0000000c02097981 */ /* 0x007ee4000c1e1900 */
[----:B---3--:R-:W-:-:S05]  /*03b0*/  IMAD.IADD R9, R8, 0x1, R9 ;  /* 0x0000000108097824 */ /* 0x008fca00078e0209 */
[----:B------:R3:W-:Y:S02]  /*03c0*/  STG.E desc[UR12][R2.64], R9 ;  /* 0x0000000902007986 */ /* 0x0007e4000c10190c */
.L_x_287:
[----:B------:R-:W-:Y:S05]  /*03d0*/  BSYNC.RECONVERGENT B0 ;  /* 0x0000000000007941 */ /* 0x000fea0003800200 */
.L_x_286:
[----:B------:R-:W-:Y:S01]  /*03e0*/  BAR.SYNC.DEFER_BLOCKING 0x0 ;  /* 0x0000000000007b1d */ /* 0x000fe20000010000 */
[----:B------:R-:W-:-:S06]  /*03f0*/  UIADD3 UR10, UPT, UPT, UR4, 0x3, URZ ;  /* 0x00000003040a7890 */ /* 0x000fcc000fffe0ff */
[----:B------:R-:W-:-:S04]  /*0400*/  ISETP.LT.U32.AND P0, PT, R0, UR10, PT ;  /* 0x0000000a00007c0c */ /* 0x000fc8000bf01070 */
[----:B------:R-:W-:-:S13]  /*0410*/  ISETP.GE.OR P0, PT, R4, UR8, P0 ;  /* 0x0000000804007c0c */ /* 0x000fda0008706670 */
[----:B------:R-:W4:Y:S04]  /*0420*/  @!P0 LDG.E R8, desc[UR12][R6.64+0x4] ;  /* 0x0000040c06088981 */ /* 0x000f28000c1e1900 */
[----:B0123--:R-:W4:Y:S01]  /*0430*/  @!P0 LDG.E R9, desc[UR12][R2.64] ;  /* 0x0000000c02098981 */ /* 0x00ff22000c1e1900 */
[----:B------:R-:W-:-:S04]  /*0440*/  UIADD3 UR4, UPT, UPT, UR4, 0x4, URZ ;  /* 0x0000000404047890 */ /* 0x000fc8000fffe0ff */
[----:B------:R-:W-:Y:S01]  /*0450*/  UISETP.NE.AND UP0, UPT, UR4, UR5, UPT ;  /* 0x000000050400728c */ /* 0x000fe2000bf05270 */
[----:B----4-:R-:W-:-:S05]  /*0460*/  @!P0 IMAD.IADD R9, R8, 0x1, R9 ;  /* 0x0000000108098824 */ /* 0x010fca00078e0209 */
[----:B------:R2:W-:Y:S01]  /*0470*/  @!P0 STG.E desc[UR12][R2.64], R9 ;  /* 0x0000000902008986 */ /* 0x0005e2000c10190c */
[----:B------:R-:W-:Y:S01]  /*0480*/  BAR.SYNC.DEFER_BLOCKING 0x0 ;  /* 0x0000000000007b1d */ /* 0x000fe20000010000 */
[----:B------:R-:W-:-:S05]  /*0490*/  IADD3 R6, P0, PT, R6, 0x10, RZ ;  /* 0x0000001006067810 */ /* 0x000fca0007f1e0ff */
[----:B------:R-:W-:Y:S01]  /*04a0*/  IMAD.X R7, RZ, RZ, R7, P0 ;  /* 0x000000ffff077224 */ /* 0x000fe200000e0607 */
[----:B------:R-:W-:Y:S07]  /*04b0*/  BRA.U UP0, `(.L_x_288) ;  /* 0xfffffffd00507547 */ /* 0x000fee000b83ffff */
[----:B------:R-:W-:-:S05]  /*04c0*/  UMOV UR4, UR5 ;  /* 0x0000000500047c82 */ /* 0x000fca0008000000 */
.L_x_281:
[----:B------:R-:W-:-:S09]  /*04d0*/  UISETP.NE.AND UP0, UPT, UR9, URZ, UPT ;  /* 0x000000ff0900728c */ /* 0x000fd2000bf05270 */
[----:B------:R-:W-:Y:S05]  /*04e0*/  BRA.U !UP0, `(.L_x_289) ;  /* 0x0000000108ac7547 */ /* 0x000fea000b800000 */
[----:B------:R-:W-:Y:S01]  /*04f0*/  ISETP.LT.U32.AND P0, PT, R0, UR4, PT ;  /* 0x0000000400007c0c */ /* 0x000fe2000bf01070 */
[----:B------:R-:W-:Y:S03]  /*0500*/  BSSY.RECONVERGENT B0, `(.L_x_290) ;  /* 0x000000a000007945 */ /* 0x000fe60003800200 */
[----:B------:R-:W-:-:S13]  /*0510*/  ISETP.GE.OR P0, PT, R4, UR8, P0 ;  /* 0x0000000804007c0c */ /* 0x000fda0008706670 */
[----:B------:R-:W-:Y:S05]  /*0520*/  @P0 BRA `(.L_x_291) ;  /* 0x00000000001c0947 */ /* 0x000fea0003800000 */
[----:B------:R-:W1:Y:S01]  /*0530*/  LDC.64 R6, c[0x0][0x380] ;  /* 0x0000e000ff067b82 */ /* 0x000e620000000a00 */
[----:B0-2---:R-:W-:-:S04]  /*0540*/  VIADD R9, R5, UR4 ;  /* 0x0000000405097c36 */ /* 0x005fc80008000000 */
[----:B-1----:R-:W-:Y:S02]  /*0550*/  IMAD.WIDE.U32 R6, R9, 0x4, R6 ;  /* 0x0000000409067825 */ /* 0x002fe400078e0006 */
[----:B------:R-:W2:Y:S04]  /*0560*/  LDG.E R9, desc[UR12][R2.64] ;  /* 0x0000000c02097981 */ /* 0x000ea8000c1e1900 */
[----:B------:R-:W2:Y:S02]  /*0570*/  LDG.E R6, desc[UR12][R6.64] ;  /* 0x0000000c06067981 */ /* 0x000ea4000c1e1900 */
[----:B--2---:R-:W-:-:S05]  /*0580*/  IMAD.IADD R9, R6, 0x1, R9 ;  /* 0x0000000106097824 */ /* 0x004fca00078e0209 */
[----:B------:R1:W-:Y:S02]  /*0590*/  STG.E desc[UR12][R2.64], R9 ;  /* 0x0000000902007986 */ /* 0x0003e4000c10190c */
.L_x_291:
[----:B------:R-:W-:Y:S05]  /*05a0*/  BSYNC.RECONVERGENT B0 ;  /* 0x0000000000007941 */ /* 0x000fea0003800200 */
.L_x_290:
[----:B------:R-:W-:Y:S01]  /*05b0*/  BAR.SYNC.DEFER_BLOCKING 0x0 ;  /* 0x0000000000007b1d */ /* 0x000fe20000010000 */
[----:B------:R-:W-:-:S09]  /*05c0*/  UISETP.NE.AND UP0, UPT, UR9, 0x1, UPT ;  /* 0x000000010900788c */ /* 0x000fd2000bf05270 */
[----:B------:R-:W-:Y:S05]  /*05d0*/  BRA.U !UP0, `(.L_x_289) ;  /* 0x0000000108707547 */ /* 0x000fea000b800000 */
[----:B------:R-:W3:Y:S01]  /*05e0*/  LDC.64 R10, c[0x0][0x380] ;  /* 0x0000e000ff0a7b82 */ /* 0x000ee20000000a00 */
[----:B------:R-:W-:Y:S01]  /*05f0*/  ISETP.LE.U32.AND P0, PT, R0, UR4, PT ;  /* 0x0000000400007c0c */ /* 0x000fe2000bf03070 */
[----:B------:R-:W-:Y:S01]  /*0600*/  BSSY.RECONVERGENT B0, `(.L_x_292) ;  /* 0x000000b000007945 */ /* 0x000fe20003800200 */
[----:B------:R-:W-:Y:S02]  /*0610*/  IADD3 R7, P1, PT, R5, UR4, RZ ;  /* 0x0000000405077c10 */ /* 0x000fe4000ff3e0ff */
[----:B------:R-:W-:-:S03]  /*0620*/  ISETP.GE.OR P0, PT, R4, UR8, P0 ;  /* 0x0000000804007c0c */ /* 0x000fc60008706670 */
[----:B------:R-:W-:Y:S01]  /*0630*/  IMAD.X R8, RZ, RZ, RZ, P1 ;  /* 0x000000ffff087224 */ /* 0x000fe200008e06ff */
[----:B---3--:R-:W-:-:S04]  /*0640*/  LEA R6, P1, R7, R10, 0x2 ;  /* 0x0000000a07067211 */ /* 0x008fc800078210ff */
[----:B------:R-:W-:-:S05]  /*0650*/  LEA.HI.X R7, R7, R11, R8, 0x2, P1 ;  /* 0x0000000b07077211 */ /* 0x000fca00008f1408 */
[----:B------:R-:W-:Y:S05]  /*0660*/  @P0 BRA `(.L_x_293) ;  /* 0x0000000000100947 */ /* 0x000fea0003800000 */
[----:B------:R-:W3:Y:S04]  /*0670*/  LDG.E R8, desc[UR12][R6.64+0x4] ;  /* 0x0000040c06087981 */ /* 0x000ee8000c1e1900 */
[----:B012---:R-:W3:Y:S02]  /*0680*/  LDG.E R9, desc[UR12][R2.64] ;  /* 0x0000000c02097981 */ /* 0x007ee4000c1e1900 */
[----:B---3--:R-:W-:-:S05]  /*0690*/  IMAD.IADD R9, R8, 0x1, R9 ;  /* 0x0000000108097824 */ /* 0x008fca00078e0209 */
[----:B------:R3:W-:Y:S02]  /*06a0*/  STG.E desc[UR12][R2.64], R9 ;  /* 0x0000000902007986 */ /* 0x0007e4000c10190c */
.L_x_293:
[----:B------:R-:W-:Y:S05]  /*06b0*/  BSYNC.RECONVERGENT B0 ;  /* 0x0000000000007941 */ /* 0x000fea0003800200 */
.L_x_292:
[----:B------:R-:W-:Y:S01]  /*06c0*/  BAR.SYNC.DEFER_BLOCKING 0x0 ;  /* 0x0000000000007b1d */ /* 0x000fe20000010000 */
[----:B------:R-:W-:-:S09]  /*06d0*/  UISETP.NE.AND UP0, UPT, UR9, 0x2, UPT ;  /* 0x000000020900788c */ /* 0x000fd2000bf05270 */
[----:B------:R-:W-:Y:S05]  /*06e0*/  BRA.U !UP0, `(.L_x_289) ;  /* 0x00000001082c7547 */ /* 0x000fea000b800000 */
[----:B------:R-:W-:Y:S01]  /*06f0*/  UIADD3 UR4, UPT, UPT, UR4, 0x2, URZ ;  /* 0x0000000204047890 */ /* 0x000fe2000fffe0ff */
[----:B------:R-:W-:Y:S05]  /*0700*/  BSSY.RECONVERGENT B0, `(.L_x_294) ;  /* 0x0000008000007945 */ /* 0x000fea0003800200 */
[----:B------:R-:W-:-:S04]  /*0710*/  ISETP.LT.U32.AND P0, PT, R0, UR4, PT ;  /* 0x0000000400007c0c */ /* 0x000fc8000bf01070 */
[----:B------:R-:W-:-:S13]  /*0720*/  ISETP.GE.OR P0, PT, R4, UR8, P0 ;  /* 0x0000000804007c0c */ /* 0x000fda0008706670 */
[----:B------:R-:W-:Y:S05]  /*0730*/  @P0 BRA `(.L_x_295) ;  /* 0x0000000000100947 */ /* 0x000fea0003800000 */
[----:B------:R-:W4:Y:S04]  /*0740*/  LDG.E R6, desc[UR12][R6.64+0x8] ;  /* 0x0000080c06067981 */ /* 0x000f28000c1e1900 */
[----:B0123--:R-:W4:Y:S02]  /*0750*/  LDG.E R9, desc[UR12][R2.64] ;  /* 0x0000000c02097981 */ /* 0x00ff24000c1e1900 */
[----:B----4-:R-:W-:-:S05]  /*0760*/  IMAD.IADD R9, R6, 0x1, R9 ;  /* 0x0000000106097824 */ /* 0x010fca00078e0209 */
[----:B------:R4:W-:Y:S02]  /*0770*/  STG.E desc[UR12][R2.64], R9 ;  /* 0x0000000902007986 */ /* 0x0009e4000c10190c */
.L_x_295:
[----:B------:R-:W-:Y:S05]  /*0780*/  BSYNC.RECONVERGENT B0 ;  /* 0x0000000000007941 */ /* 0x000fea0003800200 */
.L_x_294:
[----:B------:R-:W-:Y:S06]  /*0790*/  BAR.SYNC.DEFER_BLOCKING 0x0 ;  /* 0x0000000000007b1d */ /* 0x000fec0000010000 */
.L_x_289:
[----:B------:R-:W-:-:S05]  /*07a0*/  VIADD R5, R5, UR11 ;  /* 0x0000000b05057c36 */ /* 0x000fca0008000000 */
[----:B------:R-:W-:-:S13]  /*07b0*/  ISETP.GE.AND P0, PT, R5, UR8, PT ;  /* 0x0000000805007c0c */ /* 0x000fda000bf06270 */
[----:B------:R-:W-:Y:S05]  /*07c0*/  @!P0 BRA `(.L_x_296) ;  /* 0xfffffff800408947 */ /* 0x000fea000383ffff */
[----:B------:R-:W-:Y:S05]  /*07d0*/  EXIT ;  /* 0x000000000000794d */ /* 0x000fea0003800000 */
.L_x_297:
        /* <DEDUP_REMOVED lines=10> */
.L_x_303:


//--------------------- .nv.shared._ZN3cub18CUB_300001_SM_10006detail4scan16DeviceScanKernelINS2_10policy_hubIiiijN4cuda3std3__44plusIvEEE10Policy1000EPiSC_NS0_13ScanTileStateIiLb1EEES9_NS1_10InputValueIiSC_EEjiLb0EiEEvT0_T1_T2_iT3_T4_T5_ --------------------------
	.section	.nv.shared._ZN3cub18CUB_300001_SM_10006detail4scan16DeviceScanKernelINS2_10policy_hubIiiijN4cuda3std3__44plusIvEEE10Policy1000EPiSC_NS0_13ScanTileStateIiLb1EEES9_NS1_10InputValueIiSC_EEjiLb0EiEEvT0_T1_T2_iT3_T4_T5_,"aw",@nobits
	.sectionflags	@""
	.align	16
.nv.shared._ZN3cub18CUB_300001_SM_10006detail4scan16DeviceScanKernelINS2_10policy_hubIiiijN4cuda3std3__44plusIvEEE10Policy1000EPiSC_NS0_13ScanTileStateIiLb1EEES9_NS1_10InputValueIiSC_EEjiLb0EiEEvT0_T1_T2_iT3_T4_T5_:
	.zero		34832


//--------------------- .nv.shared.reserved.0     --------------------------
	.section	.nv.shared.reserved.0,"aw",@nobits
	.weak		__nv_reservedSMEM_offset_0_alias
	.size		__nv_reservedSMEM_offset_0_alias, 0, 64
	.other		__nv_reservedSMEM_offset_0_alias,@"STO_CUDA_RESERVED_SHARED STV_DEFAULT"
__nv_reservedSMEM_offset_0_alias:
	.zero		0
	.zero		64


//--------------------- .nv.global                --------------------------
	.section	.nv.global,"aw",@nobits
.nv.global:
	.type		_ZN34_INTERNAL_6ecc240c_4_k_cu_e5fd2cdb6thrust24THRUST_300001_SM_1000_NS3seqE,@object
	.size		_ZN34_INTERNAL_6ecc240c_4_k_cu_e5fd2cdb6thrust24THRUST_300001_SM_1000_NS3seqE,(_ZN34_INTERNAL_6ecc240c_4_k_cu_e5fd2cdb4cuda3std3__48in_placeE - _ZN34_INTERNAL_6ecc240c_4_k_cu_e5fd2cdb6thrust24THRUST_300001_SM_1000_NS3seqE)
_ZN34_INTERNAL_6ecc240c_4_k_cu_e5fd2cdb6thrust24THRUST_300001_SM_1000_NS3seqE:
	.zero		1
	.type		_ZN34_INTERNAL_6ecc240c_4_k_cu_e5fd2cdb4cuda3std3__48in_placeE,@object
	.size		_ZN34_INTERNAL_6ecc240c_4_k_cu_e5fd2cdb4cuda3std3__48in_placeE,(_ZN34_INTERNAL_6ecc240c_4_k_cu_e5fd2cdb4cuda3std6ranges3__45__cpo4sizeE - _ZN34_INTERNAL_6ecc240c_4_k_cu_e5fd2cdb4cuda3std3__48in_placeE)
_ZN34_INTERNAL_6ecc240c_4_k_cu_e5fd2cdb4cuda3std3__48in_placeE:
	.zero		1
	.type		_ZN34_INTERNAL_6ecc240c_4_k_cu_e5fd2cdb4cuda3std6ranges3__45__cpo4sizeE,@object
	.size		_ZN34_INTERNAL_6ecc240c_4_k_cu_e5fd2cdb4cuda3std6ranges3__45__cpo4sizeE,(_ZN34_INTERNAL_6ecc240c_4_k_cu_e5fd2cdb6thrust24THRUST_300001_SM_1000_NS12placeholders2_3E - _ZN34_INTERNAL_6ecc240c_4_k_cu_e5fd2cdb4cuda3std6ranges3__45__cpo4sizeE)
_ZN34_INTERNAL_6ecc240c_4_k_cu_e5fd2cdb4cuda3std6ranges3__45__cpo4sizeE:
	.zero		1
	.type		_ZN34_INTERNAL_6ecc240c_4_k_cu_e5fd2cdb6thrust24THRUST_300001_SM_1000_NS12placeholders2_3E,@object
	.size		_ZN34_INTERNAL_6ecc240c_4_k_cu_e5fd2cdb6thrust24THRUST_300001_SM_1000_NS12placeholders2_3E,(_ZN34_INTERNAL_6ecc240c_4_k_cu_e5fd2cdb4cuda3std3__45__cpo6cbeginE - _ZN34_INTERNAL_6ecc240c_4_k_cu_e5fd2cdb6thrust24THRUST_300001_SM_1000_NS12placeholders2_3E)
_ZN34_INTERNAL_6ecc240c_4_k_cu_e5fd2cdb6thrust24THRUST_300001_SM_1000_NS12placeholders2_3E:
	.zero		1
	.type		_ZN34_INTERNAL_6ecc240c_4_k_cu_e5fd2cdb4cuda3std3__45__cpo6cbeginE,@object
	.size		_ZN34_INTERNAL_6ecc240c_4_k_cu_e5fd2cdb4cuda3std3__45__cpo6cbeginE,(_ZN34_INTERNAL_6ecc240c_4_k_cu_e5fd2cdb4cuda3std6ranges3__45__cpo6cbeginE - _ZN34_INTERNAL_6ecc240c_4_k_cu_e5fd2cdb4cuda3std3__45__cpo6cbeginE)
_ZN34_INTERNAL_6ecc240c_4_k_cu_e5fd2cdb4cuda3std3__45__cpo6cbeginE:
	.zero		1
	.type		_ZN34_INTERNAL_6ecc240c_4_k_cu_e5fd2cdb4cuda3std6ranges3__45__cpo6cbeginE,@object
	.size		_ZN34_INTERNAL_6ecc240c_4_k_cu_e5fd2cdb4cuda3std6ranges3__45__cpo6cbeginE,(_ZN34_INTERNAL_6ecc240c_4_k_cu_e5fd2cdb6thrust24THRUST_300001_SM_1000_NS12placeholders2_7E - _ZN34_INTERNAL_6ecc240c_4_k_cu_e5fd2cdb4cuda3std6ranges3__45__cpo6cbeginE)
_ZN34_INTERNAL_6ecc240c_4_k_cu_e5fd2cdb4cuda3std6ranges3__45__cpo6cbeginE:
	.zero		1
	.type		_ZN34_INTERNAL_6ecc240c_4_k_cu_e5fd2cdb6thrust24THRUST_300001_SM_1000_NS12placeholders2_7E,@object
	.size		_ZN34_INTERNAL_6ecc240c_4_k_cu_e5fd2cdb6thrust24THRUST_300001_SM_1000_NS12placeholders2_7E,(_ZN34_INTERNAL_6ecc240c_4_k_cu_e5fd2cdb4cuda3std3__45__cpo7crbeginE - _ZN34_INTERNAL_6ecc240c_4_k_cu_e5fd2cdb6thrust24THRUST_300001_SM_1000_NS12placeholders2_7E)
_ZN34_INTERNAL_6ecc240c_4_k_cu_e5fd2cdb6thrust24THRUST_300001_SM_1000_NS12placeholders2_7E:
	.zero		1
	.type		_ZN34_INTERNAL_6ecc240c_4_k_cu_e5fd2cdb4cuda3std3__45__cpo7crbeginE,@object
	.size		_ZN34_INTERNAL_6ecc240c_4_k_cu_e5fd2cdb4cuda3std3__45__cpo7crbeginE,(_ZN34_INTERNAL_6ecc240c_4_k_cu_e5fd2cdb4cuda3std6ranges3__45__cpo4nextE - _ZN34_INTERNAL_6ecc240c_4_k_cu_e5fd2cdb4cuda3std3__45__cpo7crbeginE)
_ZN34_INTERNAL_6ecc240c_4_k_cu_e5fd2cdb4cuda3std3__45__cpo7crbeginE:
	.zero		1
	.type		_ZN34_INTERNAL_6ecc240c_4_k_cu_e5fd2cdb4cuda3std6ranges3__45__cpo4nextE,@object
	.size		_ZN34_INTERNAL_6ecc240c_4_k_cu_e5fd2cdb4cuda3std6ranges3__45__cpo4nextE,(_ZN34_INTERNAL_6ecc240c_4_k_cu_e5fd2cdb4cuda3std6ranges3__45__cpo4swapE - _ZN34_INTERNAL_6ecc240c_4_k_cu_e5fd2cdb4cuda3std6ranges3__45__cpo4nextE)
_ZN34_INTERNAL_6ecc240c_4_k_cu_e5fd2cdb4cuda3std6ranges3__45__cpo4nextE:
	.zero		1
	.type		_ZN34_INTERNAL_6ecc240c_4_k_cu_e5fd2cdb4cuda3std6ranges3__45__cpo4swapE,@object
	.size		_ZN34_INTERNAL_6ecc240c_4_k_cu_e5fd2cdb4cuda3std6ranges3__45__cpo4swapE,(_ZN34_INTERNAL_6ecc240c_4_k_cu_e5fd2cdb6thrust24THRUST_300001_SM_1000_NS8cuda_cub10par_nosyncE - _ZN34_INTERNAL_6ecc240c_4_k_cu_e5fd2cdb4cuda3std6ranges3__45__cpo4swapE)
_ZN34_INTERNAL_6ecc240c_4_k_cu_e5fd2cdb4cuda3std6ranges3__45__cpo4swapE:
	.zero		1
	.type		_ZN34_INTERNAL_6ecc240c_4_k_cu_e5fd2cdb6thrust24THRUST_300001_SM_1000_NS8cuda_cub10par_nosyncE,@object
	.size		_ZN34_INTERNAL_6ecc240c_4_k_cu_e5fd2cdb6thrust24THRUST_300001_SM_1000_NS8cuda_cub10par_nosyncE,(_ZN34_INTERNAL_6ecc240c_4_k_cu_e5fd2cdb6thrust24THRUST_300001_SM_1000_NS12placeholders2_9E - _ZN34_INTERNAL_6ecc240c_4_k_cu_e5fd2cdb6thrust24THRUST_300001_SM_1000_NS8cuda_cub10par_nosyncE)
_ZN34_INTERNAL_6ecc240c_4_k_cu_e5fd2cdb6thrust24THRUST_300001_SM_1000_NS8cuda_cub10par_nosyncE:
	.zero		1
	.type		_ZN34_INTERNAL_6ecc240c_4_k_cu_e5fd2cdb6thrust24THRUST_300001_SM_1000_NS12placeholders2_9E,@object
	.size		_ZN34_INTERNAL_6ecc240c_4_k_cu_e5fd2cdb6thrust24THRUST_300001_SM_1000_NS12placeholders2_9E,(_ZN34_INTERNAL_6ecc240c_4_k_cu_e5fd2cdb4cuda3std3__436_GLOBAL__N__6ecc240c_4_k_cu_e5fd2cdb6ignoreE - _ZN34_INTERNAL_6ecc240c_4_k_cu_e5fd2cdb6thrust24THRUST_300001_SM_1000_NS12placeholders2_9E)
_ZN34_INTERNAL_6ecc240c_4_k_cu_e5fd2cdb6thrust24THRUST_300001_SM_1000_NS12placeholders2_9E:
	.zero		1
	.type		_ZN34_INTERNAL_6ecc240c_4_k_cu_e5fd2cdb4cuda3std3__436_GLOBAL__N__6ecc240c_4_k_cu_e5fd2cdb6ignoreE,@object
	.size		_ZN34_INTERNAL_6ecc240c_4_k_cu_e5fd2cdb4cuda3std3__436_GLOBAL__N__6ecc240c_4_k_cu_e5fd2cdb6ignoreE,(_ZN34_INTERNAL_6ecc240c_4_k_cu_e5fd2cdb4cuda3std6ranges3__45__cpo4dataE - _ZN34_INTERNAL_6ecc240c_4_k_cu_e5fd2cdb4cuda3std3__436_GLOBAL__N__6ecc240c_4_k_cu_e5fd2cdb6ignoreE)
_ZN34_INTERNAL_6ecc240c_4_k_cu_e5fd2cdb4cuda3std3__436_GLOBAL__N__6ecc240c_4_k_cu_e5fd2cdb6ignoreE:
	.zero		1
	.type		_ZN34_INTERNAL_6ecc240c_4_k_cu_e5fd2cdb4cuda3std6ranges3__45__cpo4dataE,@object
	.size		_ZN34_INTERNAL_6ecc240c_4_k_cu_e5fd2cdb4cuda3std6ranges3__45__cpo4dataE,(_ZN34_INTERNAL_6ecc240c_4_k_cu_e5fd2cdb6thrust24THRUST_300001_SM_1000_NS12placeholders2_1E - _ZN34_INTERNAL_6ecc240c_4_k_cu_e5fd2cdb4cuda3std6ranges3__45__cpo4dataE)
_ZN34_INTERNAL_6ecc240c_4_k_cu_e5fd2cdb4cuda3std6ranges3__45__cpo4dataE:
	.zero		1
	.type		_ZN34_INTERNAL_6ecc240c_4_k_cu_e5fd2cdb6thrust24THRUST_300001_SM_1000_NS12placeholders2_1E,@object
	.size		_ZN34_INTERNAL_6ecc240c_4_k_cu_e5fd2cdb6thrust24THRUST_300001_SM_1000_NS12placeholders2_1E,(_ZN34_INTERNAL_6ecc240c_4_k_cu_e5fd2cdb4cuda3std3__45__cpo5beginE - _ZN34_INTERNAL_6ecc240c_4_k_cu_e5fd2cdb6thrust24THRUST_300001_SM_1000_NS12placeholders2_1E)
_ZN34_INTERNAL_6ecc240c_4_k_cu_e5fd2cdb6thrust24THRUST_300001_SM_1000_NS12placeholders2_1E:
	.zero		1
	.type		_ZN34_INTERNAL_6ecc240c_4_k_cu_e5fd2cdb4cuda3std3__45__cpo5beginE,@object
	.size		_ZN34_INTERNAL_6ecc240c_4_k_cu_e5fd2cdb4cuda3std3__45__cpo5beginE,(_ZN34_INTERNAL_6ecc240c_4_k_cu_e5fd2cdb4cuda3std6ranges3__45__cpo5beginE - _ZN34_INTERNAL_6ecc240c_4_k_cu_e5fd2cdb4cuda3std3__45__cpo5beginE)
_ZN34_INTERNAL_6ecc240c_4_k_cu_e5fd2cdb4cuda3std3__45__cpo5beginE:
	.zero		1
	.type		_ZN34_INTERNAL_6ecc240c_4_k_cu_e5fd2cdb4cuda3std6ranges3__45__cpo5beginE,@object
	.size		_ZN34_INTERNAL_6ecc240c_4_k_cu_e5fd2cdb4cuda3std6ranges3__45__cpo5beginE,(_ZN34_INTERNAL_6ecc240c_4_k_cu_e5fd2cdb6thrust24THRUST_300001_SM_1000_NS12placeholders2_5E - _ZN34_INTERNAL_6ecc240c_4_k_cu_e5fd2cdb4cuda3std6ranges3__45__cpo5beginE)
_ZN34_INTERNAL_6ecc240c_4_k_cu_e5fd2cdb4cuda3std6ranges3__45__cpo5beginE:
	.zero		1
	.type		_ZN34_INTERNAL_6ecc240c_4_k_cu_e5fd2cdb6thrust24THRUST_300001_SM_1000_NS12placeholders2_5E,@object
	.size		_ZN34_INTERNAL_6ecc240c_4_k_cu_e5fd2cdb6thrust24THRUST_300001_SM_1000_NS12placeholders2_5E,(_ZN34_INTERNAL_6ecc240c_4_k_cu_e5fd2cdb4cuda3std3__45__cpo6rbeginE - _ZN34_INTERNAL_6ecc240c_4_k_cu_e5fd2cdb6thrust24THRUST_300001_SM_1000_NS12placeholders2_5E)
_ZN34_INTERNAL_6ecc240c_4_k_cu_e5fd2cdb6thrust24THRUST_300001_SM_1000_NS12placeholders2_5E:
	.zero		1
	.type		_ZN34_INTERNAL_6ecc240c_4_k_cu_e5fd2cdb4cuda3std3__45__cpo6rbeginE,@object
	.size		_ZN34_INTERNAL_6ecc240c_4_k_cu_e5fd2cdb4cuda3std3__45__cpo6rbeginE,(_ZN34_INTERNAL_6ecc240c_4_k_cu_e5fd2cdb4cuda3std6ranges3__45__cpo7advanceE - _ZN34_INTERNAL_6ecc240c_4_k_cu_e5fd2cdb4cuda3std3__45__cpo6rbeginE)
_ZN34_INTERNAL_6ecc240c_4_k_cu_e5fd2cdb4cuda3std3__45__cpo6rbeginE:
	.zero		1
	.type		_ZN34_INTERNAL_6ecc240c_4_k_cu_e5fd2cdb4cuda3std6ranges3__45__cpo7advanceE,@object
	.size		_ZN34_INTERNAL_6ecc240c_4_k_cu_e5fd2cdb4cuda3std6ranges3__45__cpo7advanceE,(_ZN34_INTERNAL_6ecc240c_4_k_cu_e5fd2cdb4cuda3std3__47nulloptE - _ZN34_INTERNAL_6ecc240c_4_k_cu_e5fd2cdb4cuda3std6ranges3__45__cpo7advanceE)
_ZN34_INTERNAL_6ecc240c_4_k_cu_e5fd2cdb4cuda3std6ranges3__45__cpo7advanceE:
	.zero		1
	.type		_ZN34_INTERNAL_6ecc240c_4_k_cu_e5fd2cdb4cuda3std3__47nulloptE,@object
	.size		_ZN34_INTERNAL_6ecc240c_4_k_cu_e5fd2cdb4cuda3std3__47nulloptE,(_ZN34_INTERNAL_6ecc240c_4_k_cu_e5fd2cdb4cuda3std6ranges3__45__cpo8distanceE - _ZN34_INTERNAL_6ecc240c_4_k_cu_e5fd2cdb4cuda3std3__47nulloptE)
_ZN34_INTERNAL_6ecc240c_4_k_cu_e5fd2cdb4cuda3std3__47nulloptE:
	.zero		1
	.type		_ZN34_INTERNAL_6ecc240c_4_k_cu_e5fd2cdb4cuda3std6ranges3__45__cpo8distanceE,@object
	.size		_ZN34_INTERNAL_6ecc240c_4_k_cu_e5fd2cdb4cuda3std6ranges3__45__cpo8distanceE,(_ZN34_INTERNAL_6ecc240c_4_k_cu_e5fd2cdb6thrust24THRUST_300001_SM_1000_NS12placeholders3_10E - _ZN34_INTERNAL_6ecc240c_4_k_cu_e5fd2cdb4cuda3std6ranges3__45__cpo8distanceE)
_ZN34_INTERNAL_6ecc240c_4_k_cu_e5fd2cdb4cuda3std6ranges3__45__cpo8distanceE:
	.zero		1
	.type		_ZN34_INTERNAL_6ecc240c_4_k_cu_e5fd2cdb6thrust24THRUST_300001_SM_1000_NS12placeholders3_10E,@object
	.size		_ZN34_INTERNAL_6ecc240c_4_k_cu_e5fd2cdb6thrust24THRUST_300001_SM_1000_NS12placeholders3_10E,(_ZN34_INTERNAL_6ecc240c_4_k_cu_e5fd2cdb4cuda3std3__419piecewise_constructE - _ZN34_INTERNAL_6ecc240c_4_k_cu_e5fd2cdb6thrust24THRUST_300001_SM_1000_NS12placeholders3_10E)
_ZN34_INTERNAL_6ecc240c_4_k_cu_e5fd2cdb6thrust24THRUST_300001_SM_1000_NS12placeholders3_10E:
	.zero		1
	.type		_ZN34_INTERNAL_6ecc240c_4_k_cu_e5fd2cdb4cuda3std3__419piecewise_constructE,@object
	.size		_ZN34_INTERNAL_6ecc240c_4_k_cu_e5fd2cdb4cuda3std3__419piecewise_constructE,(_ZN34_INTERNAL_6ecc240c_4_k_cu_e5fd2cdb4cuda3std6ranges3__45__cpo5cdataE - _ZN34_INTERNAL_6ecc240c_4_k_cu_e5fd2cdb4cuda3std3__419piecewise_constructE)
_ZN34_INTERNAL_6ecc240c_4_k_cu_e5fd2cdb4cuda3std3__419piecewise_constructE:
	.zero		1
	.type		_ZN34_INTERNAL_6ecc240c_4_k_cu_e5fd2cdb4cuda3std6ranges3__45__cpo5cdataE,@object
	.size		_ZN34_INTERNAL_6ecc240c_4_k_cu_e5fd2cdb4cuda3std6ranges3__45__cpo5cdataE,(_ZN34_INTERNAL_6ecc240c_4_k_cu_e5fd2cdb6thrust24THRUST_300001_SM_1000_NS12placeholders2_2E - _ZN34_INTERNAL_6ecc240c_4_k_cu_e5fd2cdb4cuda3std6ranges3__45__cpo5cdataE)
_ZN34_INTERNAL_6ecc240c_4_k_cu_e5fd2cdb4cuda3std6ranges3__45__cpo5cdataE:
	.zero		1
	.type		_ZN34_INTERNAL_6ecc240c_4_k_cu_e5fd2cdb6thrust24THRUST_300001_SM_1000_NS12placeholders2_2E,@object
	.size		_ZN34_INTERNAL_6ecc240c_4_k_cu_e5fd2cdb6thrust24THRUST_300001_SM_1000_NS12placeholders2_2E,(_ZN34_INTERNAL_6ecc240c_4_k_cu_e5fd2cdb4cuda3std3__45__cpo3endE - _ZN34_INTERNAL_6ecc240c_4_k_cu_e5fd2cdb6thrust24THRUST_300001_SM_1000_NS12placeholders2_2E)
_ZN34_INTERNAL_6ecc240c_4_k_cu_e5fd2cdb6thrust24THRUST_300001_SM_1000_NS12placeholders2_2E:
	.zero		1
	.type		_ZN34_INTERNAL_6ecc240c_4_k_cu_e5fd2cdb4cuda3std3__45__cpo3endE,@object
	.size		_ZN34_INTERNAL_6ecc240c_4_k_cu_e5fd2cdb4cuda3std3__45__cpo3endE,(_ZN34_INTERNAL_6ecc240c_4_k_cu_e5fd2cdb4cuda3std6ranges3__45__cpo3endE - _ZN34_INTERNAL_6ecc240c_4_k_cu_e5fd2cdb4cuda3std3__45__cpo3endE)
_ZN34_INTERNAL_6ecc240c_4_k_cu_e5fd2cdb4cuda3std3__45__cpo3endE:
	.zero		1
	.type		_ZN34_INTERNAL_6ecc240c_4_k_cu_e5fd2cdb4cuda3std6ranges3__45__cpo3endE,@object
	.size		_ZN34_INTERNAL_6ecc240c_4_k_cu_e5fd2cdb4cuda3std6ranges3__45__cpo3endE,(_ZN34_INTERNAL_6ecc240c_4_k_cu_e5fd2cdb6thrust24THRUST_300001_SM_1000_NS12placeholders2_6E - _ZN34_INTERNAL_6ecc240c_4_k_cu_e5fd2cdb4cuda3std6ranges3__45__cpo3endE)
_ZN34_INTERNAL_6ecc240c_4_k_cu_e5fd2cdb4cuda3std6ranges3__45__cpo3endE:
	.zero		1
	.type		_ZN34_INTERNAL_6ecc240c_4_k_cu_e5fd2cdb6thrust24THRUST_300001_SM_1000_NS12placeholders2_6E,@object
	.size		_ZN34_INTERNAL_6ecc240c_4_k_cu_e5fd2cdb6thrust24THRUST_300001_SM_1000_NS12placeholders2_6E,(_ZN34_INTERNAL_6ecc240c_4_k_cu_e5fd2cdb4cuda3std3__45__cpo4rendE - _ZN34_INTERNAL_6ecc240c_4_k_cu_e5fd2cdb6thrust24THRUST_300001_SM_1000_NS12placeholders2_6E)
_ZN34_INTERNAL_6ecc240c_4_k_cu_e5fd2cdb6thrust24THRUST_300001_SM_1000_NS12placeholders2_6E:
	.zero		1
	.type		_ZN34_INTERNAL_6ecc240c_4_k_cu_e5fd2cdb4cuda3std3__45__cpo4rendE,@object
	.size		_ZN34_INTERNAL_6ecc240c_4_k_cu_e5fd2cdb4cuda3std3__45__cpo4rendE,(_ZN34_INTERNAL_6ecc240c_4_k_cu_e5fd2cdb4cuda3std6ranges3__45__cpo9iter_swapE - _ZN34_INTERNAL_6ecc240c_4_k_cu_e5fd2cdb4cuda3std3__45__cpo4rendE)
_ZN34_INTERNAL_6ecc240c_4_k_cu_e5fd2cdb4cuda3std3__45__cpo4rendE:
	.zero		1
	.type		_ZN34_INTERNAL_6ecc240c_4_k_cu_e5fd2cdb4cuda3std6ranges3__45__cpo9iter_swapE,@object
	.size		_ZN34_INTERNAL_6ecc240c_4_k_cu_e5fd2cdb4cuda3std6ranges3__45__cpo9iter_swapE,(_ZN34_INTERNAL_6ecc240c_4_k_cu_e5fd2cdb4cuda3std3__48unexpectE - _ZN34_INTERNAL_6ecc240c_4_k_cu_e5fd2cdb4cuda3std6ranges3__45__cpo9iter_swapE)
_ZN34_INTERNAL_6ecc240c_4_k_cu_e5fd2cdb4cuda3std6ranges3__45__cpo9iter_swapE:
	.zero		1
	.type		_ZN34_INTERNAL_6ecc240c_4_k_cu_e5fd2cdb4cuda3std3__48unexpectE,@object
	.size		_ZN34_INTERNAL_6ecc240c_4_k_cu_e5fd2cdb4cuda3std3__48unexpectE,(_ZN34_INTERNAL_6ecc240c_4_k_cu_e5fd2cdb6thrust24THRUST_300001_SM_1000_NS8cuda_cub3parE - _ZN34_INTERNAL_6ecc240c_4_k_cu_e5fd2cdb4cuda3std3__48unexpectE)
_ZN34_INTERNAL_6ecc240c_4_k_cu_e5fd2cdb4cuda3std3__48unexpectE:
	.zero		1
	.type		_ZN34_INTERNAL_6ecc240c_4_k_cu_e5fd2cdb6thrust24THRUST_300001_SM_1000_NS8cuda_cub3parE,@object
	.size		_ZN34_INTERNAL_6ecc240c_4_k_cu_e5fd2cdb6thrust24THRUST_300001_SM_1000_NS8cuda_cub3parE,(_ZN34_INTERNAL_6ecc240c_4_k_cu_e5fd2cdb6thrust24THRUST_300001_SM_1000_NS12placeholders2_4E - _ZN34_INTERNAL_6ecc240c_4_k_cu_e5fd2cdb6thrust24THRUST_300001_SM_1000_NS8cuda_cub3parE)
_ZN34_INTERNAL_6ecc240c_4_k_cu_e5fd2cdb6thrust24THRUST_300001_SM_1000_NS8cuda_cub3parE:
	.zero		1
	.type		_ZN34_INTERNAL_6ecc240c_4_k_cu_e5fd2cdb6thrust24THRUST_300001_SM_1000_NS12placeholders2_4E,@object
	.size		_ZN34_INTERNAL_6ecc240c_4_k_cu_e5fd2cdb6thrust24THRUST_300001_SM_1000_NS12placeholders2_4E,(_ZN34_INTERNAL_6ecc240c_4_k_cu_e5fd2cdb4cuda3std3__45__cpo4cendE - _ZN34_INTERNAL_6ecc240c_4_k_cu_e5fd2cdb6thrust24THRUST_300001_SM_1000_NS12placeholders2_4E)
_ZN34_INTERNAL_6ecc240c_4_k_cu_e5fd2cdb6thrust24THRUST_300001_SM_1000_NS12placeholders2_4E:
	.zero		1
	.type		_ZN34_INTERNAL_6ecc240c_4_k_cu_e5fd2cdb4cuda3std3__45__cpo4cendE,@object
	.size		_ZN34_INTERNAL_6ecc240c_4_k_cu_e5fd2cdb4cuda3std3__45__cpo4cendE,(_ZN34_INTERNAL_6ecc240c_4_k_cu_e5fd2cdb4cuda3std6ranges3__45__cpo4cendE - _ZN34_INTERNAL_6ecc240c_4_k_cu_e5fd2cdb4cuda3std3__45__cpo4cendE)
_ZN34_INTERNAL_6ecc240c_4_k_cu_e5fd2cdb4cuda3std3__45__cpo4cendE:
	.zero		1
	.type		_ZN34_INTERNAL_6ecc240c_4_k_cu_e5fd2cdb4cuda3std6ranges3__45__cpo4cendE,@object
	.size		_ZN34_INTERNAL_6ecc240c_4_k_cu_e5fd2cdb4cuda3std6ranges3__45__cpo4cendE,(_ZN34_INTERNAL_6ecc240c_4_k_cu_e5fd2cdb4cuda3std3__420unreachable_sentinelE - _ZN34_INTERNAL_6ecc240c_4_k_cu_e5fd2cdb4cuda3std6ranges3__45__cpo4cendE)
_ZN34_INTERNAL_6ecc240c_4_k_cu_e5fd2cdb4cuda3std6ranges3__45__cpo4cendE:
	.zero		1
	.type		_ZN34_INTERNAL_6ecc240c_4_k_cu_e5fd2cdb4cuda3std3__420unreachable_sentinelE,@object
	.size		_ZN34_INTERNAL_6ecc240c_4_k_cu_e5fd2cdb4cuda3std3__420unreachable_sentinelE,(_ZN34_INTERNAL_6ecc240c_4_k_cu_e5fd2cdb4cuda3std6ranges3__45__cpo5ssizeE - _ZN34_INTERNAL_6ecc240c_4_k_cu_e5fd2cdb4cuda3std3__420unreachable_sentinelE)
_ZN34_INTERNAL_6ecc240c_4_k_cu_e5fd2cdb4cuda3std3__420unreachable_sentinelE:
	.zero		1
	.type		_ZN34_INTERNAL_6ecc240c_4_k_cu_e5fd2cdb4cuda3std6ranges3__45__cpo5ssizeE,@object
	.size		_ZN34_INTERNAL_6ecc240c_4_k_cu_e5fd2cdb4cuda3std6ranges3__45__cpo5ssizeE,(_ZN34_INTERNAL_6ecc240c_4_k_cu_e5fd2cdb6thrust24THRUST_300001_SM_1000_NS12placeholders2_8E - _ZN34_INTERNAL_6ecc240c_4_k_cu_e5fd2cdb4cuda3std6ranges3__45__cpo5ssizeE)
_ZN34_INTERNAL_6ecc240c_4_k_cu_e5fd2cdb4cuda3std6ranges3__45__cpo5ssizeE:
	.zero		1
	.type		_ZN34_INTERNAL_6ecc240c_4_k_cu_e5fd2cdb6thrust24THRUST_300001_SM_1000_NS12placeholders2_8E,@object
	.size		_ZN34_INTERNAL_6ecc240c_4_k_cu_e5fd2cdb6thrust24THRUST_300001_SM_1000_NS12placeholders2_8E,(_ZN34_INTERNAL_6ecc240c_4_k_cu_e5fd2cdb4cuda3std3__45__cpo5crendE - _ZN34_INTERNAL_6ecc240c_4_k_cu_e5fd2cdb6thrust24THRUST_300001_SM_1000_NS12placeholders2_8E)
_ZN34_INTERNAL_6ecc240c_4_k_cu_e5fd2cdb6thrust24THRUST_300001_SM_1000_NS12placeholders2_8E:
	.zero		1
	.type		_ZN34_INTERNAL_6ecc240c_4_k_cu_e5fd2cdb4cuda3std3__45__cpo5crendE,@object
	.size		_ZN34_INTERNAL_6ecc240c_4_k_cu_e5fd2cdb4cuda3std3__45__cpo5crendE,(_ZN34_INTERNAL_6ecc240c_4_k_cu_e5fd2cdb4cuda3std6ranges3__45__cpo4prevE - _ZN34_INTERNAL_6ecc240c_4_k_cu_e5fd2cdb4cuda3std3__45__cpo5crendE)
_ZN34_INTERNAL_6ecc240c_4_k_cu_e5fd2cdb4cuda3std3__45__cpo5crendE:
	.zero		1
	.type		_ZN34_INTERNAL_6ecc240c_4_k_cu_e5fd2cdb4cuda3std6ranges3__45__cpo4prevE,@object
	.size		_ZN34_INTERNAL_6ecc240c_4_k_cu_e5fd2cdb4cuda3std6ranges3__45__cpo4prevE,(_ZN34_INTERNAL_6ecc240c_4_k_cu_e5fd2cdb4cuda3std6ranges3__45__cpo9iter_moveE - _ZN34_INTERNAL_6ecc240c_4_k_cu_e5fd2cdb4cuda3std6ranges3__45__cpo4prevE)
_ZN34_INTERNAL_6ecc240c_4_k_cu_e5fd2cdb4cuda3std6ranges3__45__cpo4prevE:
	.zero		1
	.type		_ZN34_INTERNAL_6ecc240c_4_k_cu_e5fd2cdb4cuda3std6ranges3__45__cpo9iter_moveE,@object
	.size		_ZN34_INTERNAL_6ecc240c_4_k_cu_e5fd2cdb4cuda3std6ranges3__45__cpo9iter_moveE,(_ZN34_INTERNAL_6ecc240c_4_k_cu_e5fd2cdb6thrust24THRUST_300001_SM_1000_NS6system6detail10sequential3seqE - _ZN34_INTERNAL_6ecc240c_4_k_cu_e5fd2cdb4cuda3std6ranges3__45__cpo9iter_moveE)
_ZN34_INTERNAL_6ecc240c_4_k_cu_e5fd2cdb4cuda3std6ranges3__45__cpo9iter_moveE:
	.zero		1
	.type		_ZN34_INTERNAL_6ecc240c_4_k_cu_e5fd2cdb6thrust24THRUST_300001_SM_1000_NS6system6detail10sequential3seqE,@object
	.size		_ZN34_INTERNAL_6ecc240c_4_k_cu_e5fd2cdb6thrust24THRUST_300001_SM_1000_NS6system6detail10sequential3seqE,(.L_31 - _ZN34_INTERNAL_6ecc240c_4_k_cu_e5fd2cdb6thrust24THRUST_300001_SM_1000_NS6system6detail10sequential3seqE)
_ZN34_INTERNAL_6ecc240c_4_k_cu_e5fd2cdb6thrust24THRUST_300001_SM_1000_NS6system6detail10sequential3seqE:
	.zero		1
.L_31:


//--------------------- .nv.shared._ZN3cub18CUB_300001_SM_10006detail4scan16DeviceScanKernelINS2_10policy_hubIiiimN4cuda3std3__44plusIvEEE10Policy1000EN6thrust24THRUST_300001_SM_1000_NS10device_ptrIiEESF_NS0_13ScanTileStateIiLb1EEES9_NS1_10InputValueIiPiEEmiLb0EiEEvT0_T1_T2_iT3_T4_T5_ --------------------------
	.section	.nv.shared._ZN3cub18CUB_300001_SM_10006detail4scan16DeviceScanKernelINS2_10policy_hubIiiimN4cuda3std3__44plusIvEEE10Policy1000EN6thrust24THRUST_300001_SM_1000_NS10device_ptrIiEESF_NS0_13ScanTileStateIiLb1EEES9_NS1_10InputValueIiPiEEmiLb0EiEEvT0_T1_T2_iT3_T4_T5_,"aw",@nobits
	.sectionflags	@""
	.align	16
.nv.shared._ZN3cub18CUB_300001_SM_10006detail4scan16DeviceScanKernelINS2_10policy_hubIiiimN4cuda3std3__44plusIvEEE10Policy1000EN6thrust24THRUST_300001_SM_1000_NS10device_ptrIiEESF_NS0_13ScanTileStateIiLb1EEES9_NS1_10InputValueIiPiEEmiLb0EiEEvT0_T1_T2_iT3_T4_T5_:
	.zero		32656


//--------------------- .nv.shared._ZN3cub18CUB_300001_SM_10006detail4scan16DeviceScanKernelINS2_10policy_hubIiiijN4cuda3std3__44plusIvEEE10Policy1000EN6thrust24THRUST_300001_SM_1000_NS10device_ptrIiEESF_NS0_13ScanTileStateIiLb1EEES9_NS1_10InputValueIiPiEEjiLb0EiEEvT0_T1_T2_iT3_T4_T5_ --------------------------
	.section	.nv.shared._ZN3cub18CUB_300001_SM_10006detail4scan16DeviceScanKernelINS2_10policy_hubIiiijN4cuda3std3__44plusIvEEE10Policy1000EN6thrust24THRUST_300001_SM_1000_NS10device_ptrIiEESF_NS0_13ScanTileStateIiLb1EEES9_NS1_10InputValueIiPiEEjiLb0EiEEvT0_T1_T2_iT3_T4_T5_,"aw",@nobits
	.sectionflags	@""
	.align	16
.nv.shared._ZN3cub18CUB_300001_SM_10006detail4scan16DeviceScanKernelINS2_10policy_hubIiiijN4cuda3std3__44plusIvEEE10Policy1000EN6thrust24THRUST_300001_SM_1000_NS10device_ptrIiEESF_NS0_13ScanTileStateIiLb1EEES9_NS1_10InputValueIiPiEEjiLb0EiEEvT0_T1_T2_iT3_T4_T5_:
	.zero		34832


//--------------------- .nv.constant0._ZN3cub18CUB_300001_SM_10006detail4scan16DeviceScanKernelINS2_10policy_hubIiiijN4cuda3std3__44plusIvEEE10Policy1000EPiSC_NS0_13ScanTileStateIiLb1EEES9_NS1_10InputValueIiSC_EEjiLb0EiEEvT0_T1_T2_iT3_T4_T5_ --------------------------
	.section	.nv.constant0._ZN3cub18CUB_300001_SM_10006detail4scan16DeviceScanKernelINS2_10policy_hubIiiijN4cuda3std3__44plusIvEEE10Policy1000EPiSC_NS0_13ScanTileStateIiLb1EEES9_NS1_10InputValueIiSC_EEjiLb0EiEEvT0_T1_T2_iT3_T4_T5_,"a",@progbits
	.sectionflags	@""
	.align	4
.nv.constant0._ZN3cub18CUB_300001_SM_10006detail4scan16DeviceScanKernelINS2_10policy_hubIiiijN4cuda3std3__44plusIvEEE10Policy1000EPiSC_NS0_13ScanTileStateIiLb1EEES9_NS1_10InputValueIiSC_EEjiLb0EiEEvT0_T1_T2_iT3_T4_T5_:
	.zero		948


//--------------------- .nv.constant0._ZN3cub18CUB_300001_SM_10006detail4scan16DeviceScanKernelINS2_10policy_hubIiiimN4cuda3std3__44plusIvEEE10Policy1000EN6thrust24THRUST_300001_SM_1000_NS10device_ptrIiEESF_NS0_13ScanTileStateIiLb1EEES9_NS1_10InputValueIiPiEEmiLb0EiEEvT0_T1_T2_iT3_T4_T5_ --------------------------
	.section	.nv.constant0._ZN3cub18CUB_300001_SM_10006detail4scan16DeviceScanKernelINS2_10policy_hubIiiimN4cuda3std3__44plusIvEEE10Policy1000EN6thrust24THRUST_300001_SM_1000_NS10device_ptrIiEESF_NS0_13ScanTileStateIiLb1EEES9_NS1_10InputValueIiPiEEmiLb0EiEEvT0_T1_T2_iT3_T4_T5_,"a",@progbits
	.sectionflags	@""
	.align	4
.nv.constant0._ZN3cub18CUB_300001_SM_10006detail4scan16DeviceScanKernelINS2_10policy_hubIiiimN4cuda3std3__44plusIvEEE10Policy1000EN6thrust24THRUST_300001_SM_1000_NS10device_ptrIiEESF_NS0_13ScanTileStateIiLb1EEES9_NS1_10InputValueIiPiEEmiLb0EiEEvT0_T1_T2_iT3_T4_T5_:
	.zero		952


//--------------------- .nv.constant0._ZN3cub18CUB_300001_SM_10006detail4scan16DeviceScanKernelINS2_10policy_hubIiiijN4cuda3std3__44plusIvEEE10Policy1000EN6thrust24THRUST_300001_SM_1000_NS10device_ptrIiEESF_NS0_13ScanTileStateIiLb1EEES9_NS1_10InputValueIiPiEEjiLb0EiEEvT0_T1_T2_iT3_T4_T5_ --------------------------
	.section	.nv.constant0._ZN3cub18CUB_300001_SM_10006detail4scan16DeviceScanKernelINS2_10policy_hubIiiijN4cuda3std3__44plusIvEEE10Policy1000EN6thrust24THRUST_300001_SM_1000_NS10device_ptrIiEESF_NS0_13ScanTileStateIiLb1EEES9_NS1_10InputValueIiPiEEjiLb0EiEEvT0_T1_T2_iT3_T4_T5_,"a",@progbits
	.sectionflags	@""
	.align	4
.nv.constant0._ZN3cub18CUB_300001_SM_10006detail4scan16DeviceScanKernelINS2_10policy_hubIiiijN4cuda3std3__44plusIvEEE10Policy1000EN6thrust24THRUST_300001_SM_1000_NS10device_ptrIiEESF_NS0_13ScanTileStateIiLb1EEES9_NS1_10InputValueIiPiEEjiLb0EiEEvT0_T1_T2_iT3_T4_T5_:
	.zero		948


//--------------------- .nv.constant0._ZN3cub18CUB_300001_SM_10006detail4scan20DeviceScanInitKernelINS0_13ScanTileStateIiLb1EEEEEvT_i --------------------------
	.section	.nv.constant0._ZN3cub18CUB_300001_SM_10006detail4scan20DeviceScanInitKernelINS0_13ScanTileStateIiLb1EEEEEvT_i,"a",@progbits
	.sectionflags	@""
	.align	4
.nv.constant0._ZN3cub18CUB_300001_SM_10006detail4scan20DeviceScanInitKernelINS0_13ScanTileStateIiLb1EEEEEvT_i:
	.zero		908


//--------------------- .nv.constant0._ZN3cub18CUB_300001_SM_10006detail11EmptyKernelIvEEvv --------------------------
	.section	.nv.constant0._ZN3cub18CUB_300001_SM_10006detail11EmptyKernelIvEEvv,"a",@progbits
	.sectionflags	@""
	.align	4
.nv.constant0._ZN3cub18CUB_300001_SM_10006detail11EmptyKernelIvEEvv:
	.zero		896


//--------------------- .nv.constant0._Z21propio_suma_exclusivaPiS_i --------------------------
	.section	.nv.constant0._Z21propio_suma_exclusivaPiS_i,"a",@progbits
	.sectionflags	@""
	.align	4
.nv.constant0._Z21propio_suma_exclusivaPiS_i:
	.zero		916


//--------------------- SYMBOLS --------------------------

	.type		.nv.reservedSmem.offset0,@object
	.size		.nv.reservedSmem.offset0,0x4
	.type		.nv.reservedSmem.cap,@object
	.size		.nv.reservedSmem.cap,0x4
